def matmul_kernel(
    a_ptr,
    b_ptr,
    c_ptr,
    M,
    N,
    K,
    stride_am,
    stride_ak,
    stride_bk,
    stride_bn,
    stride_cm,
    stride_cn,
    BLOCK_M: tl.constexpr,
    BLOCK_N: tl.constexpr,
    BLOCK_K: tl.constexpr,
    GROUP_M: tl.constexpr,
):
    pid = tl.program_id(axis=0)
    num_pid_m = tl.cdiv(M, BLOCK_M)
    num_pid_n = tl.cdiv(N, BLOCK_N)
    num_pid_in_group = GROUP_M * num_pid_n
    group_id = pid // num_pid_in_group
    first_pid_m = group_id * GROUP_M
    group_size_m = min(num_pid_m - first_pid_m, GROUP_M)
    pid_m = first_pid_m + ((pid % num_pid_in_group) % group_size_m)
    pid_n = (pid % num_pid_in_group) // group_size_m

    offs_am = (pid_m * BLOCK_M + tl.arange(0, BLOCK_M)) % M
    offs_bn = (pid_n * BLOCK_N + tl.arange(0, BLOCK_N)) % N
    offs_k = tl.arange(0, BLOCK_K)
    a_ptrs = a_ptr + offs_am[:, None] * stride_am + offs_k[None, :] * stride_ak
    b_ptrs = b_ptr + offs_k[:, None] * stride_bk + offs_bn[None, :] * stride_bn

    acc = tl.zeros((BLOCK_M, BLOCK_N), dtype=tl.float32)
    for kk in range(0, tl.cdiv(K, BLOCK_K)):
        a = tl.load(a_ptrs, mask=offs_k[None, :] < K - kk * BLOCK_K, other=0.0)
        b = tl.load(b_ptrs, mask=offs_k[:, None] < K - kk * BLOCK_K, other=0.0)
        acc = tl.dot(a, b, acc)
        a_ptrs += BLOCK_K * stride_ak
        b_ptrs += BLOCK_K * stride_bk

    c = acc.to(c_ptr.dtype.element_ty)
    offs_cm = pid_m * BLOCK_M + tl.arange(0, BLOCK_M)
    offs_cn = pid_n * BLOCK_N + tl.arange(0, BLOCK_N)
    c_ptrs = c_ptr + offs_cm[:, None] * stride_cm + offs_cn[None, :] * stride_cn
    mask = (offs_cm[:, None] < M) & (offs_cn[None, :] < N)
    tl.store(c_ptrs, c, mask=mask)

# config = {"BLOCK_K": 32, "BLOCK_M": 64, "BLOCK_N": 512, "GROUP_M": 8, "arch": "sm_100", "dtype": "fp16", "num_ctas": 1, "num_stages": 3, "num_warps": 4}
# arch = sm_100


// ===== COMPILED SASS (sm_100a) =====

	.target	sm_100a

	.elftype	@"ET_EXEC"


//--------------------- .note.nv.tkinfo           --------------------------
	.section	.note.nv.tkinfo,"",@"SHT_NOTE"
	.sectionflags	@"SHF_NOTE_NV_TKINFO"
	.tkinfo
        /*0018*/ 	.word	0x00000081
        /*0030*/ 	.string	""
        /*0030*/ 	.string	"ptxas-blackwell"
        /*0030*/ 	.string	"Cuda compilation tools, release 12.9, V12.9.86"
        /*0030*/ 	.string	"Build cuda_12.9.r12.9/compiler.36037853_0"
        /*0030*/ 	.string	"-v  -suppress-debug-info  -lineinfo  -arch sm_100a "



//--------------------- .note.nv.cuver            --------------------------
	.section	.note.nv.cuver,"",@"SHT_NOTE"
	.sectionflags	@"SHF_NOTE_NV_CUVER"
        /*0018*/ 	.short	0x0001
        /*001a*/ 	.short	0x0064
        /*001c*/ 	.short	0x0001
        /*001e*/ 	.short	0x0000
        /*0020*/ 	.short	0x0001
        /*0022*/ 	.short	0x0000


//--------------------- .nv.info                  --------------------------
	.section	.nv.info,"",@"SHT_CUDA_INFO"
	.align	4


	//----- nvinfo : EIATTR_REGCOUNT
	.align		4
        /*0000*/ 	.byte	0x04, 0x2f
        /*0002*/ 	.short	(.L_4 - .L_3)
	.align		4
.L_3:
        /*0004*/ 	.word	index@(matmul_kernel)
        /*0008*/ 	.word	0x000000a8


	//----- nvinfo : EIATTR_FRAME_SIZE
	.align		4
.L_4:
        /*000c*/ 	.byte	0x04, 0x11
        /*000e*/ 	.short	(.L_6 - .L_5)
	.align		4
.L_5:
        /*0010*/ 	.word	index@($__internal_2_$__cuda_sm10x_tcgen05_guardrail_trap_unallocated_columns_being_dealloced)
        /*0014*/ 	.word	0x000005e0


	//----- nvinfo : EIATTR_FRAME_SIZE
	.align		4
.L_6:
        /*0018*/ 	.byte	0x04, 0x11
        /*001a*/ 	.short	(.L_8 - .L_7)
	.align		4
.L_7:
        /*001c*/ 	.word	index@($__internal_1_$__cuda_sm10x_tcgen05_guardrail_trap_phase_invalid_during_alloc)
        /*0020*/ 	.word	0x000005e0


	//----- nvinfo : EIATTR_FRAME_SIZE
	.align		4
.L_8:
        /*0024*/ 	.byte	0x04, 0x11
        /*0026*/ 	.short	(.L_10 - .L_9)
	.align		4
.L_9:
        /*0028*/ 	.word	index@($__internal_0_$__cuda_sm10x_tcgen05_guardrail_trap_col_being_dealloced_not_returned_by_alloc)
        /*002c*/ 	.word	0x000005e0


	//----- nvinfo : EIATTR_FRAME_SIZE
	.align		4
.L_10:
        /*0030*/ 	.byte	0x04, 0x11
        /*0032*/ 	.short	(.L_12 - .L_11)
	.align		4
.L_11:
        /*0034*/ 	.word	index@(matmul_kernel)
        /*0038*/ 	.word	0x000005e0


	//----- nvinfo : EIATTR_MIN_STACK_SIZE
	.align		4
.L_12:
        /*003c*/ 	.byte	0x04, 0x12
        /*003e*/ 	.short	(.L_14 - .L_13)
	.align		4
.L_13:
        /*0040*/ 	.word	index@(matmul_kernel)
        /*0044*/ 	.word	0x000005e0
.L_14:


//--------------------- .nv.info.matmul_kernel    --------------------------
	.section	.nv.info.matmul_kernel,"",@"SHT_CUDA_INFO"
	.sectionflags	@""
	.align	4


	//----- nvinfo : EIATTR_CUDA_API_VERSION
	.align		4
        /*0000*/ 	.byte	0x04, 0x37
        /*0002*/ 	.short	(.L_16 - .L_15)
.L_15:
        /*0004*/ 	.word	0x00000081


	//----- nvinfo : EIATTR_KPARAM_INFO
	.align		4
.L_16:
        /*0008*/ 	.byte	0x04, 0x17
        /*000a*/ 	.short	(.L_18 - .L_17)
.L_17:
        /*000c*/ 	.word	0x00000000
        /*0010*/ 	.short	0x000d
        /*0012*/ 	.short	0x0048
        /*0014*/ 	.byte	0x00, 0xf4, 0x21, 0x00


	//----- nvinfo : EIATTR_KPARAM_INFO
	.align		4
.L_18:
        /*0018*/ 	.byte	0x04, 0x17
        /*001a*/ 	.short	(.L_20 - .L_19)
.L_19:
        /*001c*/ 	.word	0x00000000
        /*0020*/ 	.short	0x000c
        /*0022*/ 	.short	0x0040
        /*0024*/ 	.byte	0x00, 0xf4, 0x21, 0x00


	//----- nvinfo : EIATTR_KPARAM_INFO
	.align		4
.L_20:
        /*0028*/ 	.byte	0x04, 0x17
        /*002a*/ 	.short	(.L_22 - .L_21)
.L_21:
        /*002c*/ 	.word	0x00000000
        /*0030*/ 	.short	0x000b
        /*0032*/ 	.short	0x0038
        /*0034*/ 	.byte	0x00, 0xf0, 0x11, 0x00


	//----- nvinfo : EIATTR_KPARAM_INFO
	.align		4
.L_22:
        /*0038*/ 	.byte	0x04, 0x17
        /*003a*/ 	.short	(.L_24 - .L_23)
.L_23:
        /*003c*/ 	.word	0x00000000
        /*0040*/ 	.short	0x000a
        /*0042*/ 	.short	0x0034
        /*0044*/ 	.byte	0x00, 0xf0, 0x11, 0x00


	//----- nvinfo : EIATTR_KPARAM_INFO
	.align		4
.L_24:
        /*0048*/ 	.byte	0x04, 0x17
        /*004a*/ 	.short	(.L_26 - .L_25)
.L_25:
        /*004c*/ 	.word	0x00000000
        /*0050*/ 	.short	0x0009
        /*0052*/ 	.short	0x0030
        /*0054*/ 	.byte	0x00, 0xf0, 0x11, 0x00


	//----- nvinfo : EIATTR_KPARAM_INFO
	.align		4
.L_26:
        /*0058*/ 	.byte	0x04, 0x17
        /*005a*/ 	.short	(.L_28 - .L_27)
.L_27:
        /*005c*/ 	.word	0x00000000
        /*0060*/ 	.short	0x0008
        /*0062*/ 	.short	0x002c
        /*0064*/ 	.byte	0x00, 0xf0, 0x11, 0x00


	//----- nvinfo : EIATTR_KPARAM_INFO
	.align		4
.L_28:
        /*0068*/ 	.byte	0x04, 0x17
        /*006a*/ 	.short	(.L_30 - .L_29)
.L_29:
        /*006c*/ 	.word	0x00000000
        /*0070*/ 	.short	0x0007
        /*0072*/ 	.short	0x0028
        /*0074*/ 	.byte	0x00, 0xf0, 0x11, 0x00


	//----- nvinfo : EIATTR_KPARAM_INFO
	.align		4
.L_30:
        /*0078*/ 	.byte	0x04, 0x17
        /*007a*/ 	.short	(.L_32 - .L_31)
.L_31:
        /*007c*/ 	.word	0x00000000
        /*0080*/ 	.short	0x0006
        /*0082*/ 	.short	0x0024
        /*0084*/ 	.byte	0x00, 0xf0, 0x11, 0x00


	//----- nvinfo : EIATTR_KPARAM_INFO
	.align		4
.L_32:
        /*0088*/ 	.byte	0x04, 0x17
        /*008a*/ 	.short	(.L_34 - .L_33)
.L_33:
        /*008c*/ 	.word	0x00000000
        /*0090*/ 	.short	0x0005
        /*0092*/ 	.short	0x0020
        /*0094*/ 	.byte	0x00, 0xf0, 0x11, 0x00


	//----- nvinfo : EIATTR_KPARAM_INFO
	.align		4
.L_34:
        /*0098*/ 	.byte	0x04, 0x17
        /*009a*/ 	.short	(.L_36 - .L_35)
.L_35:
        /*009c*/ 	.word	0x00000000
        /*00a0*/ 	.short	0x0004
        /*00a2*/ 	.short	0x001c
        /*00a4*/ 	.byte	0x00, 0xf0, 0x11, 0x00


	//----- nvinfo : EIATTR_KPARAM_INFO
	.align		4
.L_36:
        /*00a8*/ 	.byte	0x04, 0x17
        /*00aa*/ 	.short	(.L_38 - .L_37)
.L_37:
        /*00ac*/ 	.word	0x00000000
        /*00b0*/ 	.short	0x0003
        /*00b2*/ 	.short	0x0018
        /*00b4*/ 	.byte	0x00, 0xf0, 0x11, 0x00


	//----- nvinfo : EIATTR_KPARAM_INFO
	.align		4
.L_38:
        /*00b8*/ 	.byte	0x04, 0x17
        /*00ba*/ 	.short	(.L_40 - .L_39)
.L_39:
        /*00bc*/ 	.word	0x00000000
        /*00c0*/ 	.short	0x0002
        /*00c2*/ 	.short	0x0010
        /*00c4*/ 	.byte	0x00, 0xf4, 0x21, 0x00


	//----- nvinfo : EIATTR_KPARAM_INFO
	.align		4
.L_40:
        /*00c8*/ 	.byte	0x04, 0x17
        /*00ca*/ 	.short	(.L_42 - .L_41)
.L_41:
        /*00cc*/ 	.word	0x00000000
        /*00d0*/ 	.short	0x0001
        /*00d2*/ 	.short	0x0008
        /*00d4*/ 	.byte	0x00, 0xf4, 0x21, 0x00


	//----- nvinfo : EIATTR_KPARAM_INFO
	.align		4
.L_42:
        /*00d8*/ 	.byte	0x04, 0x17
        /*00da*/ 	.short	(.L_44 - .L_43)
.L_43:
        /*00dc*/ 	.word	0x00000000
        /*00e0*/ 	.short	0x0000
        /*00e2*/ 	.short	0x0000
        /*00e4*/ 	.byte	0x00, 0xf4, 0x21, 0x00


	//----- nvinfo : EIATTR_AT_ENTRY_FRAGMENTS
	.align		4
.L_44:
        /*00e8*/ 	.byte	0x04, 0x4f
        /*00ea*/ 	.short	(.L_46 - .L_45)


	//   ....[0]....
.L_45:
        /*00ec*/ 	.word	0x00000004


	//----- nvinfo : EIATTR_RESERVED_SMEM_USED
	.align		4
.L_46:
        /*00f0*/ 	.byte	0x01, 0x41
	.zero		2


	//----- nvinfo : EIATTR_SPARSE_MMA_MASK
	.align		4
        /*00f4*/ 	.byte	0x03, 0x50
        /*00f6*/ 	.short	0x0000


	//----- nvinfo : EIATTR_TCGEN05_1CTA_USED
	.align		4
        /*00f8*/ 	.byte	0x01, 0x51
	.zero		2


	//----- nvinfo : EIATTR_MAXREG_COUNT
	.align		4
        /*00fc*/ 	.byte	0x03, 0x1b
        /*00fe*/ 	.short	0x00ff


	//----- nvinfo : EIATTR_NUM_BARRIERS
	.align		4
        /*0100*/ 	.byte	0x02, 0x4c
        /*0102*/ 	.byte	0x01
	.zero		1


	//----- nvinfo : EIATTR_ANNOTATIONS
	.align		4
        /*0104*/ 	.byte	0x04, 0x55
        /*0106*/ 	.short	(.L_48 - .L_47)


	//   ....[0]....
.L_47:
        /*0108*/ 	.word	0x00000001
        /*010c*/ 	.byte	0xa0, 0x09, 0x00, 0x00, 0x01, 0x00, 0x00, 0x00, 0xe0, 0x09, 0x00, 0x00, 0x01, 0x00, 0x00, 0x00
        /* <DEDUP_REMOVED lines=506> */
        /*20bc*/ 	.byte	0x40, 0xab, 0x01, 0x00, 0x01, 0x00, 0x00, 0x00, 0x60, 0xab, 0x01, 0x00


	//----- nvinfo : EIATTR_INT_WARP_WIDE_INSTR_OFFSETS
	.align		4
.L_48:
        /*20c8*/ 	.byte	0x04, 0x31
        /*20ca*/ 	.short	(.L_50 - .L_49)


	//   ....[0]....
.L_49:
        /*20cc*/ 	.word	0x00000dd0


	//   ....[1]....
        /*20d0*/ 	.word	0x00000de0


	//   ....[2]....
        /*20d4*/ 	.word	0x00009530


	//   ....[3]....
        /*20d8*/ 	.word	0x0001aa10


	//   ....[4]....
        /*20dc*/ 	.word	0x0001aa60


	//----- nvinfo : EIATTR_COOP_GROUP_MASK_REGIDS
	.align		4
.L_50:
        /*20e0*/ 	.byte	0x04, 0x29
        /*20e2*/ 	.short	(.L_52 - .L_51)


	//   ....[0]....
.L_51:
        /*20e4*/ 	.word	0xffffffff


	//   ....[1]....
        /*20e8*/ 	.word	0xffffffff


	//   ....[2]....
        /*20ec*/ 	.word	0xffffffff


	//   ....[3]....
        /*20f0*/ 	.word	0xffffffff


	//----- nvinfo : EIATTR_COOP_GROUP_INSTR_OFFSETS
	.align		4
.L_52:
        /*20f4*/ 	.byte	0x04, 0x28
        /*20f6*/ 	.short	(.L_54 - .L_53)


	//   ....[0]....
.L_53:
        /*20f8*/ 	.word	0x00000080


	//   ....[1]....
        /*20fc*/ 	.word	0x00000340


	//   ....[2]....
        /*2100*/ 	.word	0x0001a8a0


	//   ....[3]....
        /*2104*/ 	.word	0x0001ab10


	//----- nvinfo : EIATTR_VRC_CTA_INIT_COUNT
	.align		4
.L_54:
        /*2108*/ 	.byte	0x02, 0x4a
        /*210a*/ 	.byte	0x80
	.zero		1


	//----- nvinfo : EIATTR_MBARRIER_INSTR_OFFSETS
	.align		4
        /*210c*/ 	.byte	0x04, 0x39
        /*210e*/ 	.short	(.L_56 - .L_55)


	//   ....[0]....
.L_55:
        /*2110*/ 	.word	0x00000f60
        /*2114*/ 	.word	0x000000ff
        /*2118*/ 	.word	0x00000000
        /*211c*/ 	.short	0x0100
        /*211e*/ 	.byte	0x0d
	.zero		1


	//   ....[1]....
        /*2120*/ 	.word	0x000095a0
        /*2124*/ 	.word	0x000000ff
        /*2128*/ 	.word	0x00012008
        /*212c*/ 	.short	0x0100
        /*212e*/ 	.byte	0x0b
	.zero		1


	//   ....[2]....
        /*2130*/ 	.word	0x0000d3d0
        /*2134*/ 	.word	0x000000ff
        /*2138*/ 	.word	0x00000000
        /*213c*/ 	.short	0x010a
        /*213e*/ 	.byte	0x0d
	.zero		1


	//   ....[3]....
        /*2140*/ 	.word	0x00011600
        /*2144*/ 	.word	0x000000ff
        /*2148*/ 	.word	0x00000000
        /*214c*/ 	.short	0x010a
        /*214e*/ 	.byte	0x0d
	.zero		1


	//   ....[4]....
        /*2150*/ 	.word	0x000116c0
        /*2154*/ 	.word	0x000000ff
        /*2158*/ 	.word	0x00012000
        /*215c*/ 	.short	0x0108
        /*215e*/ 	.byte	0x0b
	.zero		1


	//   ....[5]....
        /*2160*/ 	.word	0x00011770
        /*2164*/ 	.word	0x000000ff
        /*2168*/ 	.word	0x00012008
        /*216c*/ 	.short	0x0108
        /*216e*/ 	.byte	0x0b
	.zero		1


	//   ....[6]....
        /*2170*/ 	.word	0x0001ab50
        /*2174*/ 	.word	0x000000ff
        /*2178*/ 	.word	0x00000000
        /*217c*/ 	.short	0x010a
        /*217e*/ 	.byte	0x0d
	.zero		1


	//   ....[7]....
        /*2180*/ 	.word	0x0001ab90
        /*2184*/ 	.word	0x000000ff
        /*2188*/ 	.word	0x00000000
        /*218c*/ 	.short	0x010a
        /*218e*/ 	.byte	0x0d
	.zero		1


	//----- nvinfo : EIATTR_NUM_MBARRIERS
	.align		4
.L_56:
        /*2190*/ 	.byte	0x03, 0x38
        /*2192*/ 	.short	0x0002


	//----- nvinfo : EIATTR_EXIT_INSTR_OFFSETS
	.align		4
        /*2194*/ 	.byte	0x04, 0x1c
        /*2196*/ 	.short	(.L_58 - .L_57)


	//   ....[0]....
.L_57:
        /*2198*/ 	.word	0x0001ab20


	//----- nvinfo : EIATTR_REQNTID
	.align		4
.L_58:
        /*219c*/ 	.byte	0x04, 0x10
        /*219e*/ 	.short	(.L_60 - .L_59)
.L_59:
        /*21a0*/ 	.word	0x00000080
        /*21a4*/ 	.word	0x00000001
        /*21a8*/ 	.word	0x00000001


	//----- nvinfo : EIATTR_CRS_STACK_SIZE
	.align		4
.L_60:
        /*21ac*/ 	.byte	0x04, 0x1e
        /*21ae*/ 	.short	(.L_62 - .L_61)
.L_61:
        /*21b0*/ 	.word	0x00000000


	//----- nvinfo : EIATTR_CBANK_PARAM_SIZE
	.align		4
.L_62:
        /*21b4*/ 	.byte	0x03, 0x19
        /*21b6*/ 	.short	0x0050


	//----- nvinfo : EIATTR_PARAM_CBANK
	.align		4
        /*21b8*/ 	.byte	0x04, 0x0a
        /*21ba*/ 	.short	(.L_64 - .L_63)
	.align		4
.L_63:
        /*21bc*/ 	.word	index@(.nv.constant0.matmul_kernel)
        /*21c0*/ 	.short	0x0380
        /*21c2*/ 	.short	0x0050


	//----- nvinfo : EIATTR_SW_WAR
	.align		4
.L_64:
        /*21c4*/ 	.byte	0x04, 0x36
        /*21c6*/ 	.short	(.L_66 - .L_65)
.L_65:
        /*21c8*/ 	.word	0x00000008
.L_66:


//--------------------- .nv.compat                --------------------------
	.section	.nv.compat,"",@"SHT_CUDA_COMPAT_INFO"
	.align	4
        /*0000*/ 	.byte	0x02, 0x02, 0x02, 0x00, 0x02, 0x05, 0x05, 0x00, 0x02, 0x03, 0x00, 0x00, 0x02, 0x06, 0x01, 0x00


//--------------------- .nv.callgraph             --------------------------
	.section	.nv.callgraph,"",@"SHT_CUDA_CALLGRAPH"
	.align	4
	.sectionentsize	8
	.align		4
        /*0000*/ 	.word	0x00000000
	.align		4
        /*0004*/ 	.word	0xffffffff
	.align		4
        /*0008*/ 	.word	0x00000000
	.align		4
        /*000c*/ 	.word	0xfffffffe
	.align		4
        /*0010*/ 	.word	0x00000000
	.align		4
        /*0014*/ 	.word	0xfffffffd
	.align		4
        /*0018*/ 	.word	0x00000000
	.align		4
        /*001c*/ 	.word	0xfffffffc


//--------------------- .text.matmul_kernel       --------------------------
	.section	.text.matmul_kernel,"ax",@progbits
	.align	128
        .global         matmul_kernel
        .type           matmul_kernel,@function
        .size           matmul_kernel,(.L_x_20 - matmul_kernel)
        .other          matmul_kernel,@"STO_CUDA_ENTRY STV_DEFAULT"
matmul_kernel:
.text.matmul_kernel:
[----:B------:R-:W0:Y:S01]  /*0000*/  LDC R1, c[0x0][0x37c] ;  /* 0x0000df00ff017b82 */ /* 0x000e220000000800 */
[----:B------:R-:W1:Y:S01]  /*0010*/  S2R R0, SR_TID.X ;  /* 0x0000000000007919 */ /* 0x000e620000002100 */
[----:B0-----:R-:W-:Y:S01]  /*0020*/  VIADD R1, R1, 0xfffffa20 ;  /* 0xfffffa2001017836 */ /* 0x001fe20000000000 */
[----:B------:R-:W0:Y:S01]  /*0030*/  LDCU.64 UR20, c[0x0][0x358] ;  /* 0x00006b00ff1477ac */ /* 0x000e220008000a00 */
[----:B-1----:R-:W-:-:S13]  /*0040*/  ISETP.GE.U32.AND P0, PT, R0, 0x20, PT ;  /* 0x000000200000780c */ /* 0x002fda0003f06070 */
[----:B------:R-:W-:Y:S02]  /*0050*/  VOTEU.ANY UP0, P0 ;  /* 0x0000000000ff7886 */ /* 0x000fe40000000100 */
[----:B------:R-:W-:Y:S05]  /*0060*/  BRA.U UP0, `(.L_x_0) ;  /* 0x0000000100b87547 */ /* 0x000fea000b800000 */
[----:B------:R-:W1:Y:S01]  /*0070*/  S2UR UR6, SR_CgaCtaId ;  /* 0x00000000000679c3 */ /* 0x000e620000008800 */
[----:B------:R-:W-:Y:S01]  /*0080*/  NOP ;  /* 0x0000000000007918 */ /* 0x000fe20000000000 */
[----:B------:R-:W-:Y:S02]  /*0090*/  UMOV UR4, 0x40 ;  /* 0x0000004000047882 */ /* 0x000fe40000000000 */
[----:B-1----:R-:W-:-:S09]  /*00a0*/  ULEA UR4, UR6, UR4, 0x18 ;  /* 0x0000000406047291 */ /* 0x002fd2000f8ec0ff */
[----:B------:R-:W1:Y:S01]  /*00b0*/  LDS.U8 R0, [UR4] ;  /* 0x00000004ff007984 */ /* 0x000e620008000000 */
[----:B------:R-:W-:Y:S02]  /*00c0*/  UMOV UR4, 0x400 ;  /* 0x0000040000047882 */ /* 0x000fe40000000000 */
[----:B------:R-:W-:Y:S01]  /*00d0*/  ULEA UR4, UR6, UR4, 0x18 ;  /* 0x0000000406047291 */ /* 0x000fe2000f8ec0ff */
[----:B-1----:R-:W-:-:S13]  /*00e0*/  ISETP.NE.AND P0, PT, R0, RZ, PT ;  /* 0x000000ff0000720c */ /* 0x002fda0003f05270 */
[----:B------:R-:W-:Y:S05]  /*00f0*/  @P0 BRA `(.L_x_1) ;  /* 0x00000000007c0947 */ /* 0x000fea0003800000 */
[----:B------:R-:W-:-:S13]  /*0100*/  ELECT P0, URZ, PT ;  /* 0x0000000000ff782f */ /* 0x000fda0003800000 */
[----:B------:R-:W-:Y:S05]  /*0110*/  @!P0 BRA `(.L_x_2) ;  /* 0x0000000000848947 */ /* 0x000fea0003800000 */
[----:B------:R-:W-:Y:S01]  /*0120*/  UMOV UR5, 0x8 ;  /* 0x0000000800057882 */ /* 0x000fe20000000000 */
[----:B------:R-:W-:Y:S02]  /*0130*/  IMAD.MOV.U32 R4, RZ, RZ, 0x1 ;  /* 0x00000001ff047424 */ /* 0x000fe400078e00ff */
[----:B------:R-:W-:Y:S02]  /*0140*/  IMAD.MOV.U32 R5, RZ, RZ, 0xff ;  /* 0x000000ffff057424 */ /* 0x000fe400078e00ff */
[----:B------:R-:W-:Y:S04]  /*0150*/  DEPBAR.LE SB1, 0x36 ;  /* 0x00009d800000791a */ /* 0x000fe80000000000 */
[----:B------:R-:W1:Y:S02]  /*0160*/  UTCATOMSWS.FIND_AND_SET.ALIGN UP1, UR5, UR5 ;  /* 0x00000005000575e3 */ /* 0x000e640008020800 */
[----:B-1----:R-:W-:-:S04]  /*0170*/  PLOP3.LUT P0, PT, PT, PT, UP1, 0x80, 0x8 ;  /* 0x000000000008781c */ /* 0x002fc80003f0f018 */
[----:B------:R-:W-:-:S04]  /*0180*/  SEL R0, RZ, 0xffffffff, !P0 ;  /* 0xffffffffff007807 */ /* 0x000fc80004000000 */
[----:B------:R-:W-:Y:S01]  /*0190*/  ISETP.NE.AND P0, PT, R0, RZ, PT ;  /* 0x000000ff0000720c */ /* 0x000fe20003f05270 */
[----:B------:R-:W-:-:S12]  /*01a0*/  IMAD.U32 R0, RZ, RZ, UR5 ;  /* 0x00000005ff007e24 */ /* 0x000fd8000f8e00ff */
[----:B------:R-:W-:Y:S05]  /*01b0*/  @P0 BRA `(.L_x_3) ;  /* 0x0000000000240947 */ /* 0x000fea0003800000 */
.L_x_4:
[----:B------:R-:W-:Y:S05]  /*01c0*/  NANOSLEEP 0x64 ;  /* 0x000000640000795d */ /* 0x000fea0003800000 */
[----:B------:R-:W-:-:S05]  /*01d0*/  UMOV UR5, 0x8 ;  /* 0x0000000800057882 */ /* 0x000fca0000000000 */
[----:B------:R-:W-:Y:S04]  /*01e0*/  DEPBAR.LE SB1, 0x36 ;  /* 0x00009d800000791a */ /* 0x000fe80000000000 */
[----:B------:R-:W1:Y:S02]  /*01f0*/  UTCATOMSWS.FIND_AND_SET.ALIGN UP1, UR5, UR5 ;  /* 0x00000005000575e3 */ /* 0x000e640008020800 */
[----:B-1----:R-:W-:-:S04]  /*0200*/  PLOP3.LUT P0, PT, PT, PT, UP1, 0x80, 0x8 ;  /* 0x000000000008781c */ /* 0x002fc80003f0f018 */
[----:B------:R-:W-:-:S04]  /*0210*/  SEL R0, RZ, 0xffffffff, !P0 ;  /* 0xffffffffff007807 */ /* 0x000fc80004000000 */
[----:B------:R-:W-:Y:S01]  /*0220*/  ISETP.NE.AND P0, PT, R0, RZ, PT ;  /* 0x000000ff0000720c */ /* 0x000fe20003f05270 */
[----:B------:R-:W-:-:S12]  /*0230*/  IMAD.U32 R0, RZ, RZ, UR5 ;  /* 0x00000005ff007e24 */ /* 0x000fd8000f8e00ff */
[----:B------:R-:W-:Y:S05]  /*0240*/  @!P0 BRA `(.L_x_4) ;  /* 0xfffffffc00dc8947 */ /* 0x000fea000383ffff */
.L_x_3:
[C---:B------:R-:W-:Y:S01]  /*0250*/  VIADD R3, R0.reuse, 0x10 ;  /* 0x0000001000037836 */ /* 0x040fe20000000000 */
[----:B------:R-:W-:Y:S01]  /*0260*/  UMOV UR5, 0x50 ;  /* 0x0000005000057882 */ /* 0x000fe20000000000 */
[----:B------:R-:W-:Y:S01]  /*0270*/  SHF.L.U32 R2, R5, R0, RZ ;  /* 0x0000000005027219 */ /* 0x000fe200000006ff */
[----:B------:R-:W-:Y:S01]  /*0280*/  ULEA UR5, UR6, UR5, 0x18 ;  /* 0x0000000506057291 */ /* 0x000fe2000f8ec0ff */
[----:B------:R-:W-:Y:S01]  /*0290*/  IMAD.SHL.U32 R0, R0, 0x20, RZ ;  /* 0x0000002000007824 */ /* 0x000fe200078e00ff */
[----:B------:R-:W-:-:S04]  /*02a0*/  SHF.L.U32 R3, R4, R3, RZ ;  /* 0x0000000304037219 */ /* 0x000fc800000006ff */
[----:B------:R-:W-:-:S05]  /*02b0*/  LOP3.LUT R2, R3, R2, RZ, 0xfc, !PT ;  /* 0x0000000203027212 */ /* 0x000fca00078efcff */
[----:B------:R1:W-:Y:S04]  /*02c0*/  ATOMS.OR RZ, [UR5], R2 ;  /* 0x00000002ffff798c */ /* 0x0003e8000b000005 */
[----:B------:R1:W-:Y:S01]  /*02d0*/  STS [UR4], R0 ;  /* 0x00000000ff007988 */ /* 0x0003e20008000804 */
[----:B------:R-:W-:Y:S05]  /*02e0*/  BRA `(.L_x_2) ;  /* 0x0000000000107947 */ /* 0x000fea0003800000 */
.L_x_1:
[----:B------:R-:W-:Y:S01]  /*02f0*/  IMAD.MOV.U32 R0, RZ, RZ, -0x1 ;  /* 0xffffffffff007424 */ /* 0x000fe200078e00ff */
[----:B------:R-:W-:-:S04]  /*0300*/  MOV R2, 0x330 ;  /* 0x0000033000027802 */ /* 0x000fc80000000f00 */
[----:B------:R1:W-:Y:S03]  /*0310*/  STS [UR4], R0 ;  /* 0x00000000ff007988 */ /* 0x0003e60008000804 */
[----:B01----:R-:W-:Y:S05]  /*0320*/  CALL.REL.NOINC `($__internal_1_$__cuda_sm10x_tcgen05_guardrail_trap_phase_invalid_during_alloc) ;  /* 0x000001a800307944 */ /* 0x003fea0003c00000 */
.L_x_2:
[----:B------:R-:W-:Y:S05]  /*0330*/  WARPSYNC.ALL ;  /* 0x0000000000007948 */ /* 0x000fea0003800000 */
[----:B------:R-:W-:Y:S01]  /*0340*/  NOP ;  /* 0x0000000000007918 */ /* 0x000fe20000000000 */
.L_x_0:
[----:B------:R-:W2:Y:S01]  /*0350*/  LDC.64 R30, c[0x0][0x398] ;  /* 0x0000e600ff1e7b82 */ /* 0x000ea20000000a00 */
[----:B------:R-:W3:Y:S01]  /*0360*/  S2R R5, SR_CTAID.X ;  /* 0x0000000000057919 */ /* 0x000ee20000002500 */
[----:B------:R-:W-:Y:S01]  /*0370*/  UMOV UR11, 0x400 ;  /* 0x00000400000b7882 */ /* 0x000fe20000000000 */
[----:B------:R-:W-:Y:S01]  /*0380*/  PRMT R114, RZ, 0x7610, R114 ;  /* 0x00007610ff727816 */ /* 0x000fe20000000072 */
[----:B------:R-:W-:Y:S01]  /*0390*/  UMOV UR6, 0x1 ;  /* 0x0000000100067882 */ /* 0x000fe20000000000 */
[----:B------:R-:W4:Y:S01]  /*03a0*/  S2R R71, SR_TID.X ;  /* 0x0000000000477919 */ /* 0x000f220000002100 */
[----:B------:R-:W1:Y:S02]  /*03b0*/  LDCU.128 UR16, c[0x0][0x380] ;  /* 0x00007000ff1077ac */ /* 0x000e640008000c00 */
[----:B------:R-:W5:Y:S08]  /*03c0*/  S2UR UR4, SR_CgaCtaId ;  /* 0x00000000000479c3 */ /* 0x000f700000008800 */
[----:B------:R-:W0:Y:S01]  /*03d0*/  LDC.64 R14, c[0x0][0x3a0] ;  /* 0x0000e800ff0e7b82 */ /* 0x000e220000000a00 */
[----:B-12---:R-:W-:-:S07]  /*03e0*/  VIADD R0, R31, 0x1ff ;  /* 0x000001ff1f007836 */ /* 0x006fce0000000000 */
[----:B------:R-:W1:Y:S01]  /*03f0*/  LDC.64 R164, c[0x0][0x3a8] ;  /* 0x0000ea00ffa47b82 */ /* 0x000e620000000a00 */
[----:B------:R-:W-:Y:S01]  /*0400*/  SHF.R.S32.HI R3, RZ, 0x1f, R0 ;  /* 0x0000001fff037819 */ /* 0x000fe20000011400 */
[----:B-----5:R-:W-:-:S03]  /*0410*/  ULEA UR11, UR4, UR11, 0x18 ;  /* 0x0000000b040b7291 */ /* 0x020fc6000f8ec0ff */
[----:B------:R-:W-:Y:S02]  /*0420*/  LEA.HI R3, R3, R0, RZ, 0x9 ;  /* 0x0000000003037211 */ /* 0x000fe400078f48ff */
[----:B---3--:R-:W-:Y:S01]  /*0430*/  IABS R8, R5 ;  /* 0x0000000500087213 */ /* 0x008fe20000000000 */
[----:B------:R-:W-:Y:S01]  /*0440*/  UIADD3 UR13, UPT, UPT, UR11, 0x12000, URZ ;  /* 0x000120000b0d7890 */ /* 0x000fe2000fffe0ff */
[----:B------:R-:W-:Y:S02]  /*0450*/  SHF.R.S32.HI R3, RZ, 0x9, R3 ;  /* 0x00000009ff037819 */ /* 0x000fe40000011403 */
[----:B----4-:R-:W-:Y:S01]  /*0460*/  LOP3.LUT R115, R71, 0x3f, RZ, 0xc0, !PT ;  /* 0x0000003f47737812 */ /* 0x010fe200078ec0ff */
[----:B0-----:R-:W-:Y:S01]  /*0470*/  IMAD.MOV.U32 R112, RZ, RZ, R14 ;  /* 0x000000ffff707224 */ /* 0x001fe200078e000e */
[----:B------:R-:W-:Y:S01]  /*0480*/  SHF.R.U32.HI R116, RZ, 0x5, R71 ;  /* 0x00000005ff747819 */ /* 0x000fe20000011647 */
[----:B------:R-:W-:-:S05]  /*0490*/  IMAD.SHL.U32 R4, R3, 0x8, RZ ;  /* 0x0000000803047824 */ /* 0x000fca00078e00ff */
[-C--:B------:R-:W-:Y:S02]  /*04a0*/  IABS R7, R4.reuse ;  /* 0x0000000400077213 */ /* 0x080fe40000000000 */
[----:B------:R-:W-:Y:S02]  /*04b0*/  IABS R10, R4 ;  /* 0x00000004000a7213 */ /* 0x000fe40000000000 */
[----:B------:R-:W0:Y:S08]  /*04c0*/  I2F.RP R0, R7 ;  /* 0x0000000700007306 */ /* 0x000e300000209400 */
[----:B0-----:R-:W0:Y:S02]  /*04d0*/  MUFU.RCP R0, R0 ;  /* 0x0000000000007308 */ /* 0x001e240000001000 */
[----:B0-----:R-:W-:-:S02]  /*04e0*/  VIADD R2, R0, 0xffffffe ;  /* 0x0ffffffe00027836 */ /* 0x001fc40000000000 */
[----:B------:R-:W-:Y:S01]  /*04f0*/  IMAD.MOV R0, RZ, RZ, -R10 ;  /* 0x000000ffff007224 */ /* 0x000fe200078e0a0a */
[----:B------:R-:W-:-:S03]  /*0500*/  IABS R10, R30 ;  /* 0x0000001e000a7213 */ /* 0x000fc60000000000 */
[----:B------:R0:W2:Y:S02]  /*0510*/  F2I.FTZ.U32.TRUNC.NTZ R3, R2 ;  /* 0x0000000200037305 */ /* 0x0000a4000021f000 */
[----:B0-----:R-:W-:Y:S02]  /*0520*/  IMAD.MOV.U32 R2, RZ, RZ, RZ ;  /* 0x000000ffff027224 */ /* 0x001fe400078e00ff */
[----:B--2---:R-:W-:-:S04]  /*0530*/  IMAD.MOV R6, RZ, RZ, -R3 ;  /* 0x000000ffff067224 */ /* 0x004fc800078e0a03 */
[----:B------:R-:W-:Y:S02]  /*0540*/  IMAD R9, R6, R7, RZ ;  /* 0x0000000706097224 */ /* 0x000fe400078e02ff */
[----:B------:R-:W-:Y:S02]  /*0550*/  IMAD.MOV.U32 R6, RZ, RZ, R8 ;  /* 0x000000ffff067224 */ /* 0x000fe400078e0008 */
[----:B------:R-:W-:-:S06]  /*0560*/  IMAD.HI.U32 R3, R3, R9, R2 ;  /* 0x0000000903037227 */ /* 0x000fcc00078e0002 */
[----:B------:R-:W-:-:S04]  /*0570*/  IMAD.HI.U32 R3, R3, R6, RZ ;  /* 0x0000000603037227 */ /* 0x000fc800078e00ff */
[----:B------:R-:W-:Y:S01]  /*0580*/  IMAD R0, R3, R0, R6 ;  /* 0x0000000003007224 */ /* 0x000fe200078e0206 */
[----:B------:R-:W-:Y:S04]  /*0590*/  BAR.SYNC.DEFER_BLOCKING 0x0 ;  /* 0x0000000000007b1d */ /* 0x000fe80000010000 */
[----:B------:R-:W-:-:S13]  /*05a0*/  ISETP.GT.U32.AND P1, PT, R7, R0, PT ;  /* 0x000000000700720c */ /* 0x000fda0003f24070 */
[----:B------:R-:W-:Y:S02]  /*05b0*/  @!P1 IMAD.IADD R0, R0, 0x1, -R7 ;  /* 0x0000000100009824 */ /* 0x000fe400078e0a07 */
[----:B------:R-:W-:Y:S01]  /*05c0*/  @!P1 VIADD R3, R3, 0x1 ;  /* 0x0000000103039836 */ /* 0x000fe20000000000 */
[----:B------:R-:W-:Y:S02]  /*05d0*/  ISETP.NE.AND P1, PT, R4, RZ, PT ;  /* 0x000000ff0400720c */ /* 0x000fe40003f25270 */
[----:B------:R-:W-:Y:S02]  /*05e0*/  ISETP.GE.U32.AND P0, PT, R0, R7, PT ;  /* 0x000000070000720c */ /* 0x000fe40003f06070 */
[----:B------:R-:W-:-:S04]  /*05f0*/  LOP3.LUT R0, R5, R4, RZ, 0x3c, !PT ;  /* 0x0000000405007212 */ /* 0x000fc800078e3cff */
[----:B------:R-:W-:Y:S01]  /*0600*/  ISETP.GE.AND P2, PT, R0, RZ, PT ;  /* 0x000000ff0000720c */ /* 0x000fe20003f46270 */
[----:B------:R-:W-:-:S06]  /*0610*/  VIADD R0, R30, 0x3f ;  /* 0x0000003f1e007836 */ /* 0x000fcc0000000000 */
[----:B------:R-:W-:-:S04]  /*0620*/  @P0 VIADD R3, R3, 0x1 ;  /* 0x0000000103030836 */ /* 0x000fc80000000000 */
[----:B------:R-:W-:Y:S01]  /*0630*/  IMAD.MOV.U32 R2, RZ, RZ, R3 ;  /* 0x000000ffff027224 */ /* 0x000fe200078e0003 */
[----:B------:R-:W-:-:S03]  /*0640*/  SHF.R.S32.HI R3, RZ, 0x1f, R0 ;  /* 0x0000001fff037819 */ /* 0x000fc60000011400 */
[----:B------:R-:W-:Y:S01]  /*0650*/  @!P2 IMAD.MOV R2, RZ, RZ, -R2 ;  /* 0x000000ffff02a224 */ /* 0x000fe200078e0a02 */
[----:B------:R-:W-:Y:S02]  /*0660*/  @!P1 LOP3.LUT R2, RZ, R4, RZ, 0x33, !PT ;  /* 0x00000004ff029212 */ /* 0x000fe400078e33ff */
[----:B------:R-:W-:-:S03]  /*0670*/  LEA.HI R3, R3, R0, RZ, 0x6 ;  /* 0x0000000003037211 */ /* 0x000fc600078f30ff */
[----:B------:R-:W-:Y:S02]  /*0680*/  IMAD.SHL.U32 R6, R2, 0x8, RZ ;  /* 0x0000000802067824 */ /* 0x000fe400078e00ff */
[----:B------:R-:W-:-:S03]  /*0690*/  IMAD.MOV R2, RZ, RZ, -R2 ;  /* 0x000000ffff027224 */ /* 0x000fc600078e0a02 */
[----:B------:R-:W-:Y:S01]  /*06a0*/  LEA.HI.SX32 R3, R3, -R6, 0x1a ;  /* 0x8000000603037211 */ /* 0x000fe200078fd2ff */
[----:B------:R-:W-:-:S03]  /*06b0*/  IMAD R8, R4, R2, R5 ;  /* 0x0000000204087224 */ /* 0x000fc600078e0205 */
[----:B------:R-:W-:-:S04]  /*06c0*/  VIMNMX R11, PT, PT, R3, 0x8, PT ;  /* 0x00000008030b7848 */ /* 0x000fc80003fe0100 */
[-C--:B------:R-:W-:Y:S02]  /*06d0*/  IABS R7, R11.reuse ;  /* 0x0000000b00077213 */ /* 0x080fe40000000000 */
[----:B------:R-:W-:Y:S02]  /*06e0*/  IABS R4, R11 ;  /* 0x0000000b00047213 */ /* 0x000fe40000000000 */
[----:B------:R-:W0:Y:S08]  /*06f0*/  I2F.RP R0, R7 ;  /* 0x0000000700007306 */ /* 0x000e300000209400 */
[----:B0-----:R-:W0:Y:S02]  /*0700*/  MUFU.RCP R0, R0 ;  /* 0x0000000000007308 */ /* 0x001e240000001000 */
[----:B0-----:R-:W-:-:S02]  /*0710*/  VIADD R3, R0, 0xffffffe ;  /* 0x0ffffffe00037836 */ /* 0x001fc40000000000 */
[----:B------:R-:W-:-:S04]  /*0720*/  IMAD.MOV R0, RZ, RZ, -R4 ;  /* 0x000000ffff007224 */ /* 0x000fc800078e0a04 */
[----:B------:R-:W0:Y:S02]  /*0730*/  F2I.FTZ.U32.TRUNC.NTZ R3, R3 ;  /* 0x0000000300037305 */ /* 0x000e24000021f000 */
[----:B0-----:R-:W-:-:S04]  /*0740*/  IMAD.MOV R9, RZ, RZ, -R3 ;  /* 0x000000ffff097224 */ /* 0x001fc800078e0a03 */
[----:B------:R-:W-:Y:S01]  /*0750*/  IMAD.MOV.U32 R2, RZ, RZ, R9 ;  /* 0x000000ffff027224 */ /* 0x000fe200078e0009 */
[----:B------:R-:W-:-:S03]  /*0760*/  IABS R9, R8 ;  /* 0x0000000800097213 */ /* 0x000fc60000000000 */
[----:B------:R-:W-:Y:S02]  /*0770*/  IMAD R5, R2, R7, RZ ;  /* 0x0000000702057224 */ /* 0x000fe400078e02ff */
[----:B------:R-:W-:-:S04]  /*0780*/  IMAD.MOV.U32 R2, RZ, RZ, RZ ;  /* 0x000000ffff027224 */ /* 0x000fc800078e00ff */
[----:B------:R-:W-:Y:S02]  /*0790*/  IMAD.HI.U32 R2, R3, R5, R2 ;  /* 0x0000000503027227 */ /* 0x000fe400078e0002 */
[----:B------:R-:W0:Y:S04]  /*07a0*/  I2F.RP R3, R10 ;  /* 0x0000000a00037306 */ /* 0x000e280000209400 */
[----:B------:R-:W-:-:S04]  /*07b0*/  IMAD.HI.U32 R2, R2, R9, RZ ;  /* 0x0000000902027227 */ /* 0x000fc800078e00ff */
[----:B------:R-:W-:-:S05]  /*07c0*/  IMAD R0, R2, R0, R9 ;  /* 0x0000000002007224 */ /* 0x000fca00078e0209 */
[----:B------:R-:W-:Y:S01]  /*07d0*/  ISETP.GT.U32.AND P1, PT, R7, R0, PT ;  /* 0x000000000700720c */ /* 0x000fe20003f24070 */
[----:B0-----:R-:W0:-:S12]  /*07e0*/  MUFU.RCP R3, R3 ;  /* 0x0000000300037308 */ /* 0x001e180000001000 */
[----:B------:R-:W-:Y:S02]  /*07f0*/  @!P1 IMAD.IADD R0, R0, 0x1, -R7 ;  /* 0x0000000100009824 */ /* 0x000fe400078e0a07 */
[----:B------:R-:W-:Y:S01]  /*0800*/  @!P1 VIADD R2, R2, 0x1 ;  /* 0x0000000102029836 */ /* 0x000fe20000000000 */
[----:B------:R-:W-:Y:S02]  /*0810*/  ISETP.NE.AND P1, PT, R11, RZ, PT ;  /* 0x000000ff0b00720c */ /* 0x000fe40003f25270 */
[----:B------:R-:W-:Y:S01]  /*0820*/  ISETP.GE.U32.AND P0, PT, R0, R7, PT ;  /* 0x000000070000720c */ /* 0x000fe20003f06070 */
[----:B0-----:R-:W-:Y:S01]  /*0830*/  VIADD R4, R3, 0xffffffe ;  /* 0x0ffffffe03047836 */ /* 0x001fe20000000000 */
[----:B------:R-:W-:-:S03]  /*0840*/  LOP3.LUT R0, R8, R11, RZ, 0x3c, !PT ;  /* 0x0000000b08007212 */ /* 0x000fc600078e3cff */
[----:B------:R0:W2:Y:S01]  /*0850*/  F2I.FTZ.U32.TRUNC.NTZ R5, R4 ;  /* 0x0000000400057305 */ /* 0x0000a2000021f000 */
[----:B------:R-:W-:-:S07]  /*0860*/  ISETP.GE.AND P2, PT, R0, RZ, PT ;  /* 0x000000ff0000720c */ /* 0x000fce0003f46270 */
[----:B------:R-:W-:Y:S02]  /*0870*/  @P0 VIADD R2, R2, 0x1 ;  /* 0x0000000102020836 */ /* 0x000fe40000000000 */
[----:B0-----:R-:W-:Y:S02]  /*0880*/  IMAD.MOV.U32 R4, RZ, RZ, RZ ;  /* 0x000000ffff047224 */ /* 0x001fe400078e00ff */
[----:B------:R-:W-:Y:S01]  /*0890*/  IMAD.MOV.U32 R9, RZ, RZ, R2 ;  /* 0x000000ffff097224 */ /* 0x000fe200078e0002 */
[----:B------:R-:W-:Y:S01]  /*08a0*/  IABS R2, R31 ;  /* 0x0000001f00027213 */ /* 0x000fe20000000000 */
[----:B--2---:R-:W-:Y:S02]  /*08b0*/  IMAD.MOV R3, RZ, RZ, -R5 ;  /* 0x000000ffff037224 */ /* 0x004fe400078e0a05 */
[----:B------:R-:W-:Y:S01]  /*08c0*/  @!P2 IMAD.MOV R9, RZ, RZ, -R9 ;  /* 0x000000ffff09a224 */ /* 0x000fe200078e0a09 */
[----:B------:R-:W-:Y:S01]  /*08d0*/  @!P1 LOP3.LUT R9, RZ, R11, RZ, 0x33, !PT ;  /* 0x0000000bff099212 */ /* 0x000fe200078e33ff */
[----:B------:R-:W-:-:S04]  /*08e0*/  IMAD R3, R3, R10, RZ ;  /* 0x0000000a03037224 */ /* 0x000fc800078e02ff */
[----:B------:R-:W-:Y:S02]  /*08f0*/  IMAD.MOV R0, RZ, RZ, -R9 ;  /* 0x000000ffff007224 */ /* 0x000fe400078e0a09 */
[----:B------:R-:W-:Y:S01]  /*0900*/  IMAD.HI.U32 R4, R5, R3, R4 ;  /* 0x0000000305047227 */ /* 0x000fe200078e0004 */
[----:B------:R-:W-:-:S03]  /*0910*/  SHF.R.U32.HI R5, RZ, 0x5, R71 ;  /* 0x00000005ff057819 */ /* 0x000fc60000011647 */
[----:B------:R-:W-:Y:S01]  /*0920*/  IMAD R0, R11, R0, R8 ;  /* 0x000000000b007224 */ /* 0x000fe200078e0208 */
[----:B------:R-:W-:Y:S01]  /*0930*/  SGXT.U32 R5, R5, 0x2 ;  /* 0x000000020505781a */ /* 0x000fe20000000000 */
[----:B------:R-:W0:Y:S01]  /*0940*/  I2F.RP R8, R2 ;  /* 0x0000000200087306 */ /* 0x000e220000209400 */
[----:B------:R-:W-:Y:S02]  /*0950*/  IMAD.SHL.U32 R13, R9, 0x200, RZ ;  /* 0x00000200090d7824 */ /* 0x000fe400078e00ff */
[----:B------:R-:W-:-:S03]  /*0960*/  IMAD.IADD R0, R6, 0x1, R0 ;  /* 0x0000000106007824 */ /* 0x000fc600078e0200 */
[----:B------:R-:W-:Y:S01]  /*0970*/  LOP3.LUT R5, R13, R5, RZ, 0xfc, !PT ;  /* 0x000000050d057212 */ /* 0x000fe200078efcff */
[----:B------:R-:W-:-:S05]  /*0980*/  IMAD R12, R0, 0x40, R115 ;  /* 0x00000040000c7824 */ /* 0x000fca00078e0273 */
[----:B------:R-:W-:Y:S01]  /*0990*/  IABS R0, R12 ;  /* 0x0000000c00007213 */ /* 0x000fe20000000000 */
[----:B------:R-:W-:Y:S01]  /*09a0*/  STL [R1+0x254], R12 ;  /* 0x0002540c01007387 */ /* 0x000fe20000100800 */
[----:B------:R-:W-:Y:S01]  /*09b0*/  ISETP.GE.AND P1, PT, R12, RZ, PT ;  /* 0x000000ff0c00720c */ /* 0x000fe20003f26270 */
[----:B0-----:R-:W0:Y:S02]  /*09c0*/  MUFU.RCP R8, R8 ;  /* 0x0000000800087308 */ /* 0x001e240000001000 */
[----:B------:R-:W-:Y:S01]  /*09d0*/  IMAD.MOV.U32 R3, RZ, RZ, R0 ;  /* 0x000000ffff037224 */ /* 0x000fe200078e0000 */
[----:B------:R-:W-:Y:S03]  /*09e0*/  STL [R1+0x250], R13 ;  /* 0x0002500d01007387 */ /* 0x000fe60000100800 */
[----:B------:R-:W-:Y:S01]  /*09f0*/  IMAD.HI.U32 R4, R4, R3, RZ ;  /* 0x0000000304047227 */ /* 0x000fe200078e00ff */
[----:B------:R-:W-:Y:S03]  /*0a00*/  STL [R1+0x1a0], R14 ;  /* 0x0001a00e01007387 */ /* 0x000fe60000100800 */
[----:B------:R-:W-:-:S04]  /*0a10*/  IMAD.MOV R4, RZ, RZ, -R4 ;  /* 0x000000ffff047224 */ /* 0x000fc800078e0a04 */
[----:B------:R-:W-:Y:S02]  /*0a20*/  IMAD R3, R10, R4, R3 ;  /* 0x000000040a037224 */ /* 0x000fe400078e0203 */
[----:B------:R-:W-:Y:S02]  /*0a30*/  IMAD.SHL.U32 R4, R116, 0x200000, RZ ;  /* 0x0020000074047824 */ /* 0x000fe400078e00ff */
[----:B0-----:R-:W-:Y:S01]  /*0a40*/  VIADD R6, R8, 0xffffffe ;  /* 0x0ffffffe08067836 */ /* 0x001fe20000000000 */
[----:B------:R-:W-:Y:S01]  /*0a50*/  ISETP.GT.U32.AND P0, PT, R10, R3, PT ;  /* 0x000000030a00720c */ /* 0x000fe20003f04070 */
[----:B------:R-:W0:Y:S01]  /*0a60*/  LDS R8, [UR11] ;  /* 0x0000000bff087984 */ /* 0x000e220008000800 */
[----:B------:R-:W-:Y:S01]  /*0a70*/  LOP3.LUT R4, R4, 0x600000, RZ, 0xc0, !PT ;  /* 0x0060000004047812 */ /* 0x000fe200078ec0ff */
[----:B------:R2:W3:Y:S03]  /*0a80*/  F2I.FTZ.U32.TRUNC.NTZ R7, R6 ;  /* 0x0000000600077305 */ /* 0x0004e6000021f000 */
[----:B------:R-:W-:-:S02]  /*0a90*/  R2UR UR12, R4 ;  /* 0x00000000040c72ca */ /* 0x000fc400000e0000 */
[----:B------:R-:W-:Y:S01]  /*0aa0*/  SHF.R.U32.HI R4, RZ, 0x6, R71 ;  /* 0x00000006ff047819 */ /* 0x000fe20000011647 */
[----:B--2---:R-:W-:-:S03]  /*0ab0*/  IMAD.MOV.U32 R6, RZ, RZ, RZ ;  /* 0x000000ffff067224 */ /* 0x004fc600078e00ff */
[----:B------:R-:W-:Y:S01]  /*0ac0*/  SGXT.U32 R18, R4, 0x1 ;  /* 0x000000010412781a */ /* 0x000fe20000000000 */
[----:B------:R-:W-:Y:S02]  /*0ad0*/  @!P0 IMAD.IADD R3, R3, 0x1, -R10 ;  /* 0x0000000103038824 */ /* 0x000fe400078e0a0a */
[----:B------:R-:W-:Y:S02]  /*0ae0*/  VIADD R4, R112, 0x1f ;  /* 0x0000001f70047836 */ /* 0x000fe40000000000 */
[----:B---3--:R-:W-:Y:S01]  /*0af0*/  IMAD.MOV R11, RZ, RZ, -R7 ;  /* 0x000000ffff0b7224 */ /* 0x008fe200078e0a07 */
[----:B------:R-:W-:Y:S01]  /*0b00*/  BAR.SYNC.DEFER_BLOCKING 0x0 ;  /* 0x0000000000007b1d */ /* 0x000fe20000010000 */
[----:B------:R-:W-:Y:S02]  /*0b10*/  ISETP.GT.U32.AND P0, PT, R10, R3, PT ;  /* 0x000000030a00720c */ /* 0x000fe40003f04070 */
[----:B------:R-:W-:-:S04]  /*0b20*/  IMAD R9, R11, R2, RZ ;  /* 0x000000020b097224 */ /* 0x000fc800078e02ff */
[----:B------:R-:W-:Y:S01]  /*0b30*/  IMAD.HI.U32 R0, R7, R9, R6 ;  /* 0x0000000907007227 */ /* 0x000fe200078e0006 */
[----:B------:R-:W-:-:S04]  /*0b40*/  LOP3.LUT R9, R5, 0x1fc, RZ, 0xfc, !PT ;  /* 0x000001fc05097812 */ /* 0x000fc800078efcff */
[----:B------:R-:W-:Y:S02]  /*0b50*/  IABS R7, R9 ;  /* 0x0000000900077213 */ /* 0x000fe40000000000 */
[----:B------:R-:W-:Y:S01]  /*0b60*/  @!P0 IMAD.IADD R3, R3, 0x1, -R10 ;  /* 0x0000000103038824 */ /* 0x000fe200078e0a0a */
[----:B------:R-:W-:Y:S01]  /*0b70*/  ISETP.NE.AND P0, PT, R30, RZ, PT ;  /* 0x000000ff1e00720c */ /* 0x000fe20003f05270 */
[----:B------:R-:W-:Y:S01]  /*0b80*/  IMAD.MOV.U32 R10, RZ, RZ, R15 ;  /* 0x000000ffff0a7224 */ /* 0x000fe200078e000f */
[----:B------:R-:W-:Y:S01]  /*0b90*/  ISETP.GE.AND P2, PT, R9, RZ, PT ;  /* 0x000000ff0900720c */ /* 0x000fe20003f46270 */
[----:B------:R-:W-:Y:S02]  /*0ba0*/  IMAD.MOV.U32 R6, RZ, RZ, R3 ;  /* 0x000000ffff067224 */ /* 0x000fe400078e0003 */
[----:B------:R-:W-:Y:S01]  /*0bb0*/  IMAD.HI.U32 R3, R0, R7, RZ ;  /* 0x0000000700037227 */ /* 0x000fe200078e00ff */
[----:B0-----:R-:W-:-:S03]  /*0bc0*/  R2UR UR10, R8 ;  /* 0x00000000080a72ca */ /* 0x001fc600000e0000 */
[----:B------:R-:W-:Y:S01]  /*0bd0*/  @!P1 IMAD.MOV R6, RZ, RZ, -R6 ;  /* 0x000000ffff069224 */ /* 0x000fe200078e0a06 */
[----:B------:R-:W-:Y:S01]  /*0be0*/  LOP3.LUT P1, RZ, R71, 0x7f, RZ, 0xc0, !PT ;  /* 0x0000007f47ff7812 */ /* 0x000fe2000782c0ff */
[----:B------:R-:W-:Y:S02]  /*0bf0*/  IMAD.MOV R3, RZ, RZ, -R3 ;  /* 0x000000ffff037224 */ /* 0x000fe400078e0a03 */
[----:B------:R-:W-:Y:S02]  /*0c00*/  @!P0 LOP3.LUT R6, RZ, R30, RZ, 0x33, !PT ;  /* 0x0000001eff068212 */ /* 0x000fe400078e33ff */
[----:B------:R-:W-:Y:S01]  /*0c10*/  IMAD R32, R2, R3, R7 ;  /* 0x0000000302207224 */ /* 0x000fe200078e0207 */
[----:B------:R-:W-:Y:S01]  /*0c20*/  ISETP.GT.AND P0, PT, R4, 0x1f, PT ;  /* 0x0000001f0400780c */ /* 0x000fe20003f04270 */
[C---:B-1----:R-:W-:Y:S01]  /*0c30*/  IMAD R3, R18.reuse, R164, RZ ;  /* 0x000000a412037224 */ /* 0x042fe200078e02ff */
[----:B------:R-:W-:Y:S01]  /*0c40*/  LOP3.LUT R7, R18, 0x8, RZ, 0xfc, !PT ;  /* 0x0000000812077812 */ /* 0x000fe200078efcff */
[----:B------:R-:W-:Y:S01]  /*0c50*/  IMAD R13, R6, R10, RZ ;  /* 0x0000000a060d7224 */ /* 0x000fe200078e02ff */
[----:B------:R-:W-:Y:S01]  /*0c60*/  PRMT R6, RZ, 0x7610, R6 ;  /* 0x00007610ff067816 */ /* 0x000fe20000000006 */
[C---:B------:R-:W-:Y:S01]  /*0c70*/  IMAD R15, R164.reuse, 0x2, R3 ;  /* 0x00000002a40f7824 */ /* 0x040fe200078e0203 */
[----:B------:R-:W-:Y:S01]  /*0c80*/  ISETP.LT.AND P4, PT, R7, R112, P0 ;  /* 0x000000700700720c */ /* 0x000fe20000781270 */
[----:B------:R-:W-:Y:S01]  /*0c90*/  UIADD3 UR12, UPT, UPT, UR10, UR12, URZ ;  /* 0x0000000c0a0c7290 */ /* 0x000fe2000fffe0ff */
[----:B------:R-:W-:Y:S01]  /*0ca0*/  STL [R1+0x200], R13 ;  /* 0x0002000d01007387 */ /* 0x000fe20000100800 */
[----:B------:R-:W-:-:S03]  /*0cb0*/  IMAD R17, R164, 0x2, R15 ;  /* 0x00000002a4117824 */ /* 0x000fc600078e020f */
[----:B------:R0:W-:Y:S01]  /*0cc0*/  STL [R1+0x258], R4 ;  /* 0x0002580401007387 */ /* 0x0001e20000100800 */
[----:B------:R-:W-:-:S03]  /*0cd0*/  IMAD R19, R164, 0x2, R17 ;  /* 0x00000002a4137824 */ /* 0x000fc600078e0211 */
[----:B------:R1:W-:Y:S01]  /*0ce0*/  STL.S16 [R1+0x248], R6 ;  /* 0x0002480601007387 */ /* 0x0003e20000100600 */
[----:B0-----:R-:W-:-:S04]  /*0cf0*/  LOP3.LUT R4, R18, 0xa, RZ, 0xfc, !PT ;  /* 0x0000000a12047812 */ /* 0x001fc800078efcff */
[----:B------:R-:W-:Y:S01]  /*0d00*/  ISETP.LT.AND P3, PT, R4, R112, P0 ;  /* 0x000000700400720c */ /* 0x000fe20000761270 */
[----:B-1----:R-:W-:-:S12]  /*0d10*/  BRA.U UP0, `(.L_x_5) ;  /* 0x0000000100187547 */ /* 0x002fd8000b800000 */
[----:B------:R-:W-:Y:S01]  /*0d20*/  ELECT P5, URZ, PT ;  /* 0x0000000000ff782f */ /* 0x000fe200038a0000 */
[----:B------:R-:W-:Y:S01]  /*0d30*/  IMAD.MOV.U32 R4, RZ, RZ, 0x1 ;  /* 0x00000001ff047424 */ /* 0x000fe200078e00ff */
[----:B------:R-:W-:Y:S01]  /*0d40*/  UMOV UR5, 0x40 ;  /* 0x0000004000057882 */ /* 0x000fe20000000000 */
[----:B------:R-:W-:Y:S01]  /*0d50*/  UVIRTCOUNT.DEALLOC.SMPOOL 0x80 ;  /* 0x000000800000784c */ /* 0x000fe20000000000 */
[----:B------:R-:W-:-:S09]  /*0d60*/  ULEA UR5, UR4, UR5, 0x18 ;  /* 0x0000000504057291 */ /* 0x000fd2000f8ec0ff */
[----:B------:R0:W-:Y:S03]  /*0d70*/  @P5 STS.U8 [UR5], R4 ;  /* 0x00000004ff005988 */ /* 0x0001e60008000005 */
.L_x_5:
[----:B------:R-:W-:Y:S01]  /*0d80*/  STTM.x64 tmem[UR12], RZ ;  /* 0x000000ff000079ed */ /* 0x000fe2000834000c */
[----:B------:R-:W-:Y:S01]  /*0d90*/  STTM.x64 tmem[UR12+0x40], RZ ;  /* 0x000040ff000079ed */ /* 0x000fe2000834000c */
[----:B------:R-:W-:Y:S01]  /*0da0*/  STTM.x64 tmem[UR12+0x80], RZ ;  /* 0x000080ff000079ed */ /* 0x000fe2000834000c */
[----:B------:R-:W-:Y:S01]  /*0db0*/  STTM.x64 tmem[UR12+0xc0], RZ ;  /* 0x0000c0ff000079ed */ /* 0x000fe2000834000c */
[----:B------:R-:W1:Y:S02]  /*0dc0*/  FENCE.VIEW.ASYNC.T ;  /* 0x00000000000073c6 */ /* 0x000e640000000200 */
[----:B-1----:R-:W-:Y:S01]  /*0dd0*/  VOTEU.ALL UP1, P1 ;  /* 0x0000000000ff7886 */ /* 0x002fe20000820000 */
[----:B------:R-:W-:Y:S01]  /*0de0*/  VOTEU.ALL UP2, P1 ;  /* 0x0000000000ff7886 */ /* 0x000fe20000840000 */
[----:B------:R-:W-:Y:S02]  /*0df0*/  IMAD.MOV.U32 R11, RZ, RZ, R6 ;  /* 0x000000ffff0b7224 */ /* 0x000fe400078e0006 */
[----:B------:R-:W-:Y:S01]  /*0e00*/  IMAD R12, R164, 0x2, R19 ;  /* 0x00000002a40c7824 */ /* 0x000fe200078e0213 */
[----:B------:R-:W-:-:S04]  /*0e10*/  @!UP1 UIADD3 UR4, UPT, UPT, -UR6, 0x100000, URZ ;  /* 0x0010000006049890 */ /* 0x000fc8000fffe1ff */
[----:B------:R-:W-:Y:S02]  /*0e20*/  @!UP1 USHF.L.U32 UR5, UR4, 0xb, URZ ;  /* 0x0000000b04059899 */ /* 0x000fe400080006ff */
[----:B------:R-:W-:Y:S01]  /*0e30*/  @!UP1 USHF.L.U32 UR4, UR4, 0x1, URZ ;  /* 0x0000000104049899 */ /* 0x000fe200080006ff */
[----:B------:R-:W-:Y:S01]  /*0e40*/  BAR.SYNC.DEFER_BLOCKING 0x0 ;  /* 0x0000000000007b1d */ /* 0x000fe20000010000 */
[----:B------:R-:W-:Y:S02]  /*0e50*/  IMAD.SHL.U32 R6, R13, 0x2, RZ ;  /* 0x000000020d067824 */ /* 0x000fe400078e00ff */
[----:B------:R-:W-:-:S03]  /*0e60*/  IMAD R10, R164, 0x2, R12 ;  /* 0x00000002a40a7824 */ /* 0x000fc600078e020c */
[----:B------:R-:W-:Y:S01]  /*0e70*/  IADD3 R14, P5, PT, R6, UR16, RZ ;  /* 0x00000010060e7c10 */ /* 0x000fe2000ffbe0ff */
[----:B------:R-:W-:Y:S01]  /*0e80*/  IMAD R24, R164, 0x2, R10 ;  /* 0x00000002a4187824 */ /* 0x000fe200078e020a */
[----:B------:R-:W-:Y:S01]  /*0e90*/  STL [R1+0x260], R12 ;  /* 0x0002600c01007387 */ /* 0x000fe20000100800 */
[----:B------:R-:W-:Y:S01]  /*0ea0*/  PRMT R113, RZ, 0x7610, R113 ;  /* 0x00007610ff717816 */ /* 0x000fe20000000071 */
[----:B------:R-:W1:Y:S01]  /*0eb0*/  LDCU UR7, c[0x0][0x3b0] ;  /* 0x00007600ff0777ac */ /* 0x000e620008000800 */
[----:B------:R-:W-:Y:S01]  /*0ec0*/  LEA.HI.X.SX32 R16, R13, UR17, 0x1, P5 ;  /* 0x000000110d107c11 */ /* 0x000fe2000a8f0eff */
[----:B------:R-:W-:Y:S01]  /*0ed0*/  STL [R1+0x1bc], R10 ;  /* 0x0001bc0a01007387 */ /* 0x000fe20000100800 */
[----:B------:R-:W-:Y:S01]  /*0ee0*/  LEA R8, P6, R10, R14, 0x1 ;  /* 0x0000000e0a087211 */ /* 0x000fe200078c08ff */
[----:B------:R-:W-:Y:S02]  /*0ef0*/  IMAD R22, R164, 0x2, R24 ;  /* 0x00000002a4167824 */ /* 0x000fe400078e0218 */
[----:B------:R2:W-:Y:S01]  /*0f00*/  STL [R1+0x25c], R6 ;  /* 0x00025c0601007387 */ /* 0x0005e20000100800 */
[----:B------:R-:W-:Y:S01]  /*0f10*/  LEA.HI.X.SX32 R9, R10, R16, 0x1, P6 ;  /* 0x000000100a097211 */ /* 0x000fe200030f0eff */
[----:B------:R-:W-:-:S02]  /*0f20*/  IMAD R21, R164, 0x2, R22 ;  /* 0x00000002a4157824 */ /* 0x000fc400078e0216 */
[----:B------:R-:W-:Y:S02]  /*0f30*/  STL [R1+0x1b8], R24 ;  /* 0x0001b81801007387 */ /* 0x000fe40000100800 */
[----:B------:R-:W-:Y:S02]  /*0f40*/  IMAD R25, R164, 0x2, R21 ;  /* 0x00000002a4197824 */ /* 0x000fe400078e0215 */
[----:B------:R-:W3:Y:S02]  /*0f50*/  FENCE.VIEW.ASYNC.S ;  /* 0x00000000000073c6 */ /* 0x000ee40000000000 */
[----:B---3--:R3:W4:Y:S02]  /*0f60*/  @!UP2 SYNCS.EXCH.64 URZ, [UR13], UR4 ;  /* 0x000000040dffa5b2 */ /* 0x0087240008000100 */
[----:B----4-:R-:W-:Y:S01]  /*0f70*/  BAR.SYNC.DEFER_BLOCKING 0x0 ;  /* 0x0000000000007b1d */ /* 0x010fe20000010000 */
[----:B--2---:R-:W-:-:S04]  /*0f80*/  LEA R6, P5, R12, R14, 0x1 ;  /* 0x0000000e0c067211 */ /* 0x004fc800078a08ff */
[----:B------:R-:W-:Y:S01]  /*0f90*/  LEA.HI.X.SX32 R7, R12, R16, 0x1, P5 ;  /* 0x000000100c077211 */ /* 0x000fe200028f0eff */
[----:B------:R-:W-:Y:S01]  /*0fa0*/  STL [R1+0x1b4], R22 ;  /* 0x0001b41601007387 */ /* 0x000fe20000100800 */
[----:B------:R-:W-:Y:S01]  /*0fb0*/  IMAD R23, R164, 0x2, R25 ;  /* 0x00000002a4177824 */ /* 0x000fe200078e0219 */
[----:B------:R-:W-:Y:S02]  /*0fc0*/  LOP3.LUT R10, R18, 0x10, RZ, 0xfc, !PT ;  /* 0x00000010120a7812 */ /* 0x000fe400078efcff */
[----:B------:R-:W-:Y:S04]  /*0fd0*/  STL [R1+0x1b0], R21 ;  /* 0x0001b01501007387 */ /* 0x000fe80000100800 */
[----:B------:R2:W4:Y:S04]  /*0fe0*/  @P4 LDG.E.U16 R114, desc[UR20][R6.64] ;  /* 0x0000001406724981 */ /* 0x000528000c1e1500 */
[----:B------:R0:W3:Y:S01]  /*0ff0*/  @P3 LDG.E.U16 R11, desc[UR20][R8.64] ;  /* 0x00000014080b3981 */ /* 0x0000e2000c1e1500 */
[----:B------:R-:W-:-:S03]  /*1000*/  IMAD R20, R164, 0x2, R23 ;  /* 0x00000002a4147824 */ /* 0x000fc600078e0217 */
[----:B------:R-:W-:Y:S01]  /*1010*/  STL [R1+0x1ac], R25 ;  /* 0x0001ac1901007387 */ /* 0x000fe20000100800 */
[----:B--2---:R-:W-:Y:S01]  /*1020*/  LOP3.LUT R6, R18, 0x18, RZ, 0xfc, !PT ;  /* 0x0000001812067812 */ /* 0x004fe200078efcff */
[----:B------:R-:W-:-:S03]  /*1030*/  IMAD R13, R164, 0x2, R20 ;  /* 0x00000002a40d7824 */ /* 0x000fc600078e0214 */
[----:B------:R-:W-:Y:S02]  /*1040*/  ISETP.LT.AND P5, PT, R6, R112, P0 ;  /* 0x000000700600720c */ /* 0x000fe400007a1270 */
[C---:B------:R-:W-:Y:S02]  /*1050*/  LEA R6, P6, R13.reuse, R14, 0x1 ;  /* 0x0000000e0d067211 */ /* 0x040fe400078c08ff */
[----:B0-----:R-:W-:Y:S02]  /*1060*/  PRMT R8, RZ, 0x7610, R8 ;  /* 0x00007610ff087816 */ /* 0x001fe40000000008 */
[----:B------:R-:W-:-:S07]  /*1070*/  LEA.HI.X.SX32 R7, R13, R16, 0x1, P6 ;  /* 0x000000100d077211 */ /* 0x000fce00030f0eff */
[----:B------:R-:W2:Y:S04]  /*1080*/  @P5 LDG.E.U16 R8, desc[UR20][R6.64] ;  /* 0x0000001406085981 */ /* 0x000ea8000c1e1500 */
[----:B----4-:R-:W-:Y:S04]  /*1090*/  STL [R1+0x4c0], R114 ;  /* 0x0004c07201007387 */ /* 0x010fe80000100800 */
[----:B------:R-:W-:Y:S04]  /*10a0*/  STL [R1+0x1a8], R23 ;  /* 0x0001a81701007387 */ /* 0x000fe80000100800 */
[----:B---3--:R0:W-:Y:S01]  /*10b0*/  @P3 STL [R1+0x248], R11 ;  /* 0x0002480b01003387 */ /* 0x0081e20000100800 */
[----:B------:R-:W-:-:S02]  /*10c0*/  ISETP.LT.AND P3, PT, R10, R112, P0 ;  /* 0x000000700a00720c */ /* 0x000fc40000761270 */
[----:B------:R-:W-:-:S04]  /*10d0*/  LEA R10, P4, R21, R14, 0x1 ;  /* 0x0000000e150a7211 */ /* 0x000fc800078808ff */
[----:B0-----:R-:W-:-:S07]  /*10e0*/  LEA.HI.X.SX32 R11, R21, R16, 0x1, P4 ;  /* 0x00000010150b7211 */ /* 0x001fce00020f0eff */
[----:B------:R0:W3:Y:S01]  /*10f0*/  @P3 LDG.E.U16 R113, desc[UR20][R10.64] ;  /* 0x000000140a713981 */ /* 0x0000e2000c1e1500 */
[C---:B------:R-:W-:Y:S02]  /*1100*/  LOP3.LUT R12, R18.reuse, 0x1a, RZ, 0xfc, !PT ;  /* 0x0000001a120c7812 */ /* 0x040fe400078efcff */
[----:B------:R-:W-:Y:S01]  /*1110*/  LOP3.LUT R9, R18, 0x12, RZ, 0xfc, !PT ;  /* 0x0000001212097812 */ /* 0x000fe200078efcff */
[----:B------:R-:W-:Y:S01]  /*1120*/  IMAD R21, R164, 0x2, R13 ;  /* 0x00000002a4157824 */ /* 0x000fe200078e020d */
[-C--:B------:R-:W-:Y:S01]  /*1130*/  ISETP.LT.AND P4, PT, R12, R112.reuse, P0 ;  /* 0x000000700c00720c */ /* 0x080fe20000781270 */
[----:B------:R-:W-:Y:S01]  /*1140*/  STL [R1+0x1a4], R20 ;  /* 0x0001a41401007387 */ /* 0x000fe20000100800 */
[----:B------:R-:W-:Y:S02]  /*1150*/  ISETP.LT.AND P3, PT, R9, R112, P0 ;  /* 0x000000700900720c */ /* 0x000fe40000761270 */
[----:B------:R-:W-:Y:S02]  /*1160*/  LEA R12, P6, R21, R14, 0x1 ;  /* 0x0000000e150c7211 */ /* 0x000fe400078c08ff */
[----:B0-----:R-:W-:-:S02]  /*1170*/  PRMT R11, RZ, 0x7610, R11 ;  /* 0x00007610ff0b7816 */ /* 0x001fc4000000000b */
[----:B------:R-:W-:Y:S02]  /*1180*/  LEA.HI.X.SX32 R13, R21, R16, 0x1, P6 ;  /* 0x00000010150d7211 */ /* 0x000fe400030f0eff */
[----:B------:R-:W-:-:S03]  /*1190*/  PRMT R6, RZ, 0x7610, R6 ;  /* 0x00007610ff067816 */ /* 0x000fc60000000006 */
[----:B------:R-:W4:Y:S04]  /*11a0*/  @P4 LDG.E.U16 R11, desc[UR20][R12.64] ;  /* 0x000000140c0b4981 */ /* 0x000f28000c1e1500 */
[----:B---3--:R-:W-:Y:S04]  /*11b0*/  STL [R1+0x4d0], R113 ;  /* 0x0004d07101007387 */ /* 0x008fe80000100800 */
[----:B--2---:R0:W-:Y:S02]  /*11c0*/  STL [R1+0x230], R8 ;  /* 0x0002300801007387 */ /* 0x0041e40000100800 */
[----:B0-----:R-:W-:-:S04]  /*11d0*/  LEA R8, P5, R25, R14, 0x1 ;  /* 0x0000000e19087211 */ /* 0x001fc800078a08ff */
[----:B------:R-:W-:-:S05]  /*11e0*/  LEA.HI.X.SX32 R9, R25, R16, 0x1, P5 ;  /* 0x0000001019097211 */ /* 0x000fca00028f0eff */
[----:B------:R-:W2:Y:S01]  /*11f0*/  @P3 LDG.E.U16 R6, desc[UR20][R8.64] ;  /* 0x0000001408063981 */ /* 0x000ea2000c1e1500 */
[----:B------:R-:W-:Y:S02]  /*1200*/  LOP3.LUT R10, R18, 0xc, RZ, 0xfc, !PT ;  /* 0x0000000c120a7812 */ /* 0x000fe400078efcff */
[----:B------:R-:W-:Y:S02]  /*1210*/  ISETP.GT.U32.AND P6, PT, R2, R32, PT ;  /* 0x000000200200720c */ /* 0x000fe40003fc4070 */
[----:B------:R-:W-:Y:S01]  /*1220*/  ISETP.LT.AND P4, PT, R10, R112, P0 ;  /* 0x000000700a00720c */ /* 0x000fe20000781270 */
[----:B----4-:R0:W-:Y:S01]  /*1230*/  STL [R1+0x22c], R11 ;  /* 0x00022c0b01007387 */ /* 0x0101e20000100800 */
[----:B------:R-:W-:Y:S02]  /*1240*/  LOP3.LUT R10, R18, 0x1c, RZ, 0xfc, !PT ;  /* 0x0000001c120a7812 */ /* 0x000fe400078efcff */
[----:B------:R-:W-:Y:S01]  /*1250*/  PRMT R12, RZ, 0x7610, R12 ;  /* 0x00007610ff0c7816 */ /* 0x000fe2000000000c */
[----:B------:R-:W-:Y:S01]  /*1260*/  IMAD R21, R164, 0x2, R21 ;  /* 0x00000002a4157824 */ /* 0x000fe200078e0215 */
[----:B0-----:R-:W-:-:S05]  /*1270*/  LOP3.LUT R11, R18, 0x14, RZ, 0xfc, !PT ;  /* 0x00000014120b7812 */ /* 0x001fca00078efcff */
[----:B------:R-:W-:Y:S01]  /*1280*/  @!P6 IMAD.IADD R32, R32, 0x1, -R2 ;  /* 0x000000012020e824 */ /* 0x000fe200078e0a02 */
[----:B------:R-:W-:Y:S02]  /*1290*/  ISETP.LT.AND P3, PT, R11, R112, P0 ;  /* 0x000000700b00720c */ /* 0x000fe40000761270 */
[----:B------:R-:W-:Y:S01]  /*12a0*/  PRMT R4, RZ, 0x7610, R4 ;  /* 0x00007610ff047816 */ /* 0x000fe20000000004 */
[----:B--2---:R0:W-:Y:S02]  /*12b0*/  STL [R1+0x23c], R6 ;  /* 0x00023c0601007387 */ /* 0x0041e40000100800 */
[----:B0-----:R-:W-:-:S04]  /*12c0*/  LEA R6, P5, R24, R14, 0x1 ;  /* 0x0000000e18067211 */ /* 0x001fc800078a08ff */
[----:B------:R-:W-:Y:S02]  /*12d0*/  LEA.HI.X.SX32 R7, R24, R16, 0x1, P5 ;  /* 0x0000001018077211 */ /* 0x000fe400028f0eff */
[----:B------:R-:W-:Y:S02]  /*12e0*/  ISETP.LT.AND P5, PT, R10, R112, P0 ;  /* 0x000000700a00720c */ /* 0x000fe400007a1270 */
[-C--:B------:R-:W-:Y:S01]  /*12f0*/  LEA R10, P6, R23, R14.reuse, 0x1 ;  /* 0x0000000e170a7211 */ /* 0x080fe200078c08ff */
[----:B------:R0:W2:Y:S01]  /*1300*/  @P4 LDG.E.U16 R12, desc[UR20][R6.64] ;  /* 0x00000014060c4981 */ /* 0x0000a2000c1e1500 */
[----:B------:R-:W-:Y:S02]  /*1310*/  LEA R8, P4, R21, R14, 0x1 ;  /* 0x0000000e15087211 */ /* 0x000fe400078808ff */
[-C--:B------:R-:W-:Y:S02]  /*1320*/  LEA.HI.X.SX32 R11, R23, R16.reuse, 0x1, P6 ;  /* 0x00000010170b7211 */ /* 0x080fe400030f0eff */
[----:B------:R-:W-:-:S03]  /*1330*/  LEA.HI.X.SX32 R9, R21, R16, 0x1, P4 ;  /* 0x0000001015097211 */ /* 0x000fc600020f0eff */
[----:B------:R3:W4:Y:S01]  /*1340*/  @P3 LDG.E.U16 R4, desc[UR20][R10.64] ;  /* 0x000000140a043981 */ /* 0x000722000c1e1500 */
[----:B0-----:R-:W-:-:S06]  /*1350*/  PRMT R6, RZ, 0x7610, R6 ;  /* 0x00007610ff067816 */ /* 0x001fcc0000000006 */
[----:B------:R0:W2:Y:S01]  /*1360*/  @P5 LDG.E.U16 R6, desc[UR20][R8.64] ;  /* 0x0000001408065981 */ /* 0x0000a2000c1e1500 */
[----:B------:R-:W-:Y:S02]  /*1370*/  ISETP.GT.U32.AND P4, PT, R2, R32, PT ;  /* 0x000000200200720c */ /* 0x000fe40003f84070 */
[----:B------:R-:W-:Y:S02]  /*1380*/  LEA R122, P5, R3, R14, 0x1 ;  /* 0x0000000e037a7211 */ /* 0x000fe400078a08ff */
[----:B---3--:R-:W-:-:S09]  /*1390*/  PRMT R10, RZ, 0x7610, R10 ;  /* 0x00007610ff0a7816 */ /* 0x008fd2000000000a */
[----:B------:R-:W-:Y:S01]  /*13a0*/  @!P4 IMAD.IADD R32, R32, 0x1, -R2 ;  /* 0x000000012020c824 */ /* 0x000fe200078e0a02 */
[C---:B------:R-:W-:Y:S02]  /*13b0*/  LEA R126, P4, R15.reuse, R14, 0x1 ;  /* 0x0000000e0f7e7211 */ /* 0x040fe400078808ff */
[----:B0-----:R-:W-:Y:S02]  /*13c0*/  LOP3.LUT R8, R18, 0x16, RZ, 0xfc, !PT ;  /* 0x0000001612087812 */ /* 0x001fe400078efcff */
[-C--:B------:R-:W-:Y:S02]  /*13d0*/  LEA.HI.X.SX32 R127, R15, R16.reuse, 0x1, P4 ;  /* 0x000000100f7f7211 */ /* 0x080fe400020f0eff */
[----:B------:R-:W-:Y:S02]  /*13e0*/  LEA.HI.X.SX32 R123, R3, R16, 0x1, P5 ;  /* 0x00000010037b7211 */ /* 0x000fe400028f0eff */
[----:B------:R-:W-:Y:S01]  /*13f0*/  ISETP.LT.AND P5, PT, R8, R112, P0 ;  /* 0x000000700800720c */ /* 0x000fe200007a1270 */
[----:B----4-:R-:W-:Y:S04]  /*1400*/  STL [R1+0x238], R4 ;  /* 0x0002380401007387 */ /* 0x010fe80000100800 */
[----:B--2---:R0:W-:Y:S02]  /*1410*/  STL [R1+0x228], R6 ;  /* 0x0002280601007387 */ /* 0x0041e40000100800 */
[----:B0-----:R-:W-:-:S04]  /*1420*/  LOP3.LUT R6, R18, 0xe, RZ, 0xfc, !PT ;  /* 0x0000000e12067812 */ /* 0x001fc800078efcff */
[----:B------:R-:W-:Y:S02]  /*1430*/  ISETP.LT.AND P3, PT, R6, R112, P0 ;  /* 0x000000700600720c */ /* 0x000fe40000761270 */
[----:B------:R-:W-:-:S04]  /*1440*/  LEA R6, P4, R22, R14, 0x1 ;  /* 0x0000000e16067211 */ /* 0x000fc800078808ff */
[----:B------:R-:W-:Y:S02]  /*1450*/  LEA.HI.X.SX32 R7, R22, R16, 0x1, P4 ;  /* 0x0000001016077211 */ /* 0x000fe400020f0eff */
[----:B------:R-:W-:-:S05]  /*1460*/  LEA R8, P4, R20, R14, 0x1 ;  /* 0x0000000e14087211 */ /* 0x000fca00078808ff */
[----:B------:R0:W2:Y:S01]  /*1470*/  @P3 LDG.E.U16 R10, desc[UR20][R6.64] ;  /* 0x00000014060a3981 */ /* 0x0000a2000c1e1500 */
[----:B------:R-:W-:Y:S02]  /*1480*/  LEA.HI.X.SX32 R9, R20, R16, 0x1, P4 ;  /* 0x0000001014097211 */ /* 0x000fe400020f0eff */
[----:B0-----:R-:W-:-:S06]  /*1490*/  PRMT R6, RZ, 0x7610, R6 ;  /* 0x00007610ff067816 */ /* 0x001fcc0000000006 */
[----:B------:R0:W3:Y:S01]  /*14a0*/  @P5 LDG.E.U16 R6, desc[UR20][R8.64] ;  /* 0x0000001408065981 */ /* 0x0000e2000c1e1500 */
[----:B------:R-:W-:-:S05]  /*14b0*/  IABS R13, R5 ;  /* 0x00000005000d7213 */ /* 0x000fca0000000000 */
[----:B------:R-:W-:-:S04]  /*14c0*/  IMAD.HI.U32 R3, R0, R13, RZ ;  /* 0x0000000d00037227 */ /* 0x000fc800078e00ff */
[----:B------:R-:W-:-:S04]  /*14d0*/  IMAD.MOV R3, RZ, RZ, -R3 ;  /* 0x000000ffff037224 */ /* 0x000fc800078e0a03 */
[----:B------:R-:W-:Y:S01]  /*14e0*/  IMAD R48, R2, R3, R13 ;  /* 0x0000000302307224 */ /* 0x000fe200078e020d */
[----:B------:R-:W-:-:S04]  /*14f0*/  LEA R128, P4, R17, R14, 0x1 ;  /* 0x0000000e11807211 */ /* 0x000fc800078808ff */
[----:B------:R-:W-:Y:S01]  /*1500*/  ISETP.GT.U32.AND P3, PT, R2, R48, PT ;  /* 0x000000300200720c */ /* 0x000fe20003f64070 */
[----:B------:R-:W-:Y:S01]  /*1510*/  STL.64 [R1+0x198], R122 ;  /* 0x0001987a01007387 */ /* 0x000fe20000100a00 */
[----:B------:R-:W-:Y:S02]  /*1520*/  LOP3.LUT R3, R18, 0x1e, RZ, 0xfc, !PT ;  /* 0x0000001e12037812 */ /* 0x000fe400078efcff */
[----:B------:R-:W-:Y:S01]  /*1530*/  LEA.HI.X.SX32 R129, R17, R16, 0x1, P4 ;  /* 0x0000001011817211 */ /* 0x000fe200020f0eff */
[----:B------:R-:W-:Y:S01]  /*1540*/  STL [R1+0x244], R12 ;  /* 0x0002440c01007387 */ /* 0x000fe20000100800 */
[----:B------:R-:W-:Y:S01]  /*1550*/  IMAD R21, R164, 0x2, R21 ;  /* 0x00000002a4157824 */ /* 0x000fe200078e0215 */
[----:B------:R-:W-:Y:S02]  /*1560*/  ISETP.LT.AND P5, PT, R3, R112, P0 ;  /* 0x000000700300720c */ /* 0x000fe400007a1270 */
[----:B------:R-:W-:Y:S04]  /*1570*/  STL.64 [R1+0x190], R126 ;  /* 0x0001907e01007387 */ /* 0x000fe80000100a00 */
[----:B------:R-:W-:Y:S01]  /*1580*/  STL [R1+0x2e8], R164 ;  /* 0x0002e8a401007387 */ /* 0x000fe20000100800 */
[----:B------:R-:W-:-:S03]  /*1590*/  @!P3 IMAD.IADD R48, R48, 0x1, -R2 ;  /* 0x000000013030b824 */ /* 0x000fc600078e0a02 */
[----:B------:R-:W-:Y:S04]  /*15a0*/  STL.64 [R1+0x188], R128 ;  /* 0x0001888001007387 */ /* 0x000fe80000100a00 */
[----:B------:R-:W-:Y:S01]  /*15b0*/  STL [R1+0x2ec], R164 ;  /* 0x0002eca401007387 */ /* 0x000fe20000100800 */
[----:B0-----:R-:W-:-:S03]  /*15c0*/  PRMT R8, RZ, 0x7610, R8 ;  /* 0x00007610ff087816 */ /* 0x001fc60000000008 */
[----:B---3--:R0:W-:Y:S02]  /*15d0*/  STL [R1+0x234], R6 ;  /* 0x0002340601007387 */ /* 0x0081e40000100800 */
[----:B0-----:R-:W-:-:S04]  /*15e0*/  LEA R6, P3, R21, R14, 0x1 ;  /* 0x0000000e15067211 */ /* 0x001fc800078608ff */
[----:B------:R-:W-:-:S05]  /*15f0*/  LEA.HI.X.SX32 R7, R21, R16, 0x1, P3 ;  /* 0x0000001015077211 */ /* 0x000fca00018f0eff */
[----:B------:R0:W3:Y:S01]  /*1600*/  @P5 LDG.E.U16 R8, desc[UR20][R6.64] ;  /* 0x0000001406085981 */ /* 0x0000e2000c1e1500 */
[----:B------:R-:W-:-:S04]  /*1610*/  LOP3.LUT R4, R5, 0x8, RZ, 0xfc, !PT ;  /* 0x0000000805047812 */ /* 0x000fc800078efcff */
[----:B------:R-:W-:Y:S02]  /*1620*/  IABS R23, R4 ;  /* 0x0000000400177213 */ /* 0x000fe40000000000 */
[----:B------:R-:W-:-:S03]  /*1630*/  ISETP.GE.AND P6, PT, R4, RZ, PT ;  /* 0x000000ff0400720c */ /* 0x000fc60003fc6270 */
[----:B------:R-:W-:-:S04]  /*1640*/  IMAD.HI.U32 R4, R0, R23, RZ ;  /* 0x0000001700047227 */ /* 0x000fc800078e00ff */
[----:B------:R-:W-:-:S04]  /*1650*/  IMAD.MOV R4, RZ, RZ, -R4 ;  /* 0x000000ffff047224 */ /* 0x000fc800078e0a04 */
[----:B------:R-:W-:Y:S01]  /*1660*/  IMAD R54, R2, R4, R23 ;  /* 0x0000000402367224 */ /* 0x000fe200078e0217 */
[----:B------:R-:W-:-:S04]  /*1670*/  LOP3.LUT R4, R5, 0x10, RZ, 0xfc, !PT ;  /* 0x0000001005047812 */ /* 0x000fc800078efcff */
[----:B------:R-:W-:Y:S02]  /*1680*/  IABS R11, R4 ;  /* 0x00000004000b7213 */ /* 0x000fe40000000000 */
[----:B------:R-:W-:Y:S01]  /*1690*/  ISETP.GT.U32.AND P3, PT, R2, R54, PT ;  /* 0x000000360200720c */ /* 0x000fe20003f64070 */
[----:B--2---:R2:W-:Y:S01]  /*16a0*/  STL [R1+0x240], R10 ;  /* 0x0002400a01007387 */ /* 0x0045e20000100800 */
[----:B------:R-:W-:Y:S01]  /*16b0*/  LEA R132, P4, R19, R14, 0x1 ;  /* 0x0000000e13847211 */ /* 0x000fe200078808ff */
[----:B------:R-:W-:-:S03]  /*16c0*/  IMAD.HI.U32 R3, R0, R11, RZ ;  /* 0x0000000b00037227 */ /* 0x000fc600078e00ff */
[----:B------:R-:W-:Y:S01]  /*16d0*/  LEA.HI.X.SX32 R133, R19, R16, 0x1, P4 ;  /* 0x0000001013857211 */ /* 0x000fe200020f0eff */
[----:B------:R-:W-:Y:S01]  /*16e0*/  IMAD.MOV R3, RZ, RZ, -R3 ;  /* 0x000000ffff037224 */ /* 0x000fe200078e0a03 */
[----:B--2---:R-:W-:-:S03]  /*16f0*/  LOP3.LUT R10, R5, 0x18, RZ, 0xfc, !PT ;  /* 0x00000018050a7812 */ /* 0x004fc600078efcff */
[----:B------:R-:W-:Y:S01]  /*1700*/  STL.64 [R1+0x180], R132 ;  /* 0x0001808401007387 */ /* 0x000fe20000100a00 */
[----:B------:R-:W-:Y:S01]  /*1710*/  IABS R9, R10 ;  /* 0x0000000a00097213 */ /* 0x000fe20000000000 */
[----:B------:R-:W-:Y:S02]  /*1720*/  IMAD R56, R2, R3, R11 ;  /* 0x0000000302387224 */ /* 0x000fe400078e020b */
[----:B------:R-:W-:Y:S02]  /*1730*/  @!P3 IMAD.IADD R54, R54, 0x1, -R2 ;  /* 0x000000013636b824 */ /* 0x000fe400078e0a02 */
[----:B------:R-:W-:-:S03]  /*1740*/  IMAD.HI.U32 R3, R0, R9, RZ ;  /* 0x0000000900037227 */ /* 0x000fc600078e00ff */
[C---:B------:R-:W-:Y:S01]  /*1750*/  ISETP.GT.U32.AND P3, PT, R2.reuse, R54, PT ;  /* 0x000000360200720c */ /* 0x040fe20003f64070 */
[----:B------:R-:W-:Y:S01]  /*1760*/  IMAD.MOV R3, RZ, RZ, -R3 ;  /* 0x000000ffff037224 */ /* 0x000fe200078e0a03 */
[----:B------:R-:W-:-:S03]  /*1770*/  ISETP.GT.U32.AND P4, PT, R2, R48, PT ;  /* 0x000000300200720c */ /* 0x000fc60003f84070 */
[----:B------:R-:W-:Y:S01]  /*1780*/  IMAD R60, R2, R3, R9 ;  /* 0x00000003023c7224 */ /* 0x000fe200078e0209 */
[C---:B------:R-:W-:Y:S02]  /*1790*/  ISETP.GE.AND P5, PT, R5.reuse, RZ, PT ;  /* 0x000000ff0500720c */ /* 0x040fe40003fa6270 */
[----:B------:R-:W-:-:S05]  /*17a0*/  LOP3.LUT R11, R5, 0x28, RZ, 0xfc, !PT ;  /* 0x00000028050b7812 */ /* 0x000fca00078efcff */
[--C-:B------:R-:W-:Y:S01]  /*17b0*/  @!P3 IMAD.IADD R54, R54, 0x1, -R2.reuse ;  /* 0x000000013636b824 */ /* 0x100fe200078e0a02 */
[----:B------:R-:W-:Y:S01]  /*17c0*/  IABS R9, R11 ;  /* 0x0000000b00097213 */ /* 0x000fe20000000000 */
[----:B------:R-:W-:Y:S01]  /*17d0*/  @!P4 IMAD.IADD R48, R48, 0x1, -R2 ;  /* 0x000000013030c824 */ /* 0x000fe200078e0a02 */
[----:B------:R-:W-:Y:S01]  /*17e0*/  ISETP.GT.U32.AND P4, PT, R2, R56, PT ;  /* 0x000000380200720c */ /* 0x000fe20003f84070 */
[----:B------:R-:W-:Y:S01]  /*17f0*/  @!P6 IMAD.MOV R54, RZ, RZ, -R54 ;  /* 0x000000ffff36e224 */ /* 0x000fe200078e0a36 */
[----:B0-----:R-:W-:Y:S01]  /*1800*/  LOP3.LUT R6, R5, 0x30, RZ, 0xfc, !PT ;  /* 0x0000003005067812 */ /* 0x001fe200078efcff */
[----:B------:R-:W-:Y:S01]  /*1810*/  @!P2 IMAD.MOV R32, RZ, RZ, -R32 ;  /* 0x000000ffff20a224 */ /* 0x000fe200078e0a20 */
[----:B------:R-:W-:Y:S01]  /*1820*/  ISETP.GE.AND P2, PT, R4, RZ, PT ;  /* 0x000000ff0400720c */ /* 0x000fe20003f46270 */
[----:B------:R-:W-:Y:S01]  /*1830*/  @!P5 IMAD.MOV R48, RZ, RZ, -R48 ;  /* 0x000000ffff30d224 */ /* 0x000fe200078e0a30 */
[----:B------:R-:W-:Y:S02]  /*1840*/  ISETP.GT.U32.AND P5, PT, R2, R60, PT ;  /* 0x0000003c0200720c */ /* 0x000fe40003fa4070 */
[----:B------:R-:W-:-:S02]  /*1850*/  IABS R4, R6 ;  /* 0x0000000600047213 */ /* 0x000fc40000000000 */
[----:B------:R-:W-:Y:S02]  /*1860*/  ISETP.GE.AND P3, PT, R10, RZ, PT ;  /* 0x000000ff0a00720c */ /* 0x000fe40003f66270 */
[----:B------:R-:W-:Y:S01]  /*1870*/  LOP3.LUT R10, R5, 0x38, RZ, 0xfc, !PT ;  /* 0x00000038050a7812 */ /* 0x000fe200078efcff */
[----:B------:R-:W-:-:S05]  /*1880*/  @!P4 IMAD.IADD R56, R56, 0x1, -R2 ;  /* 0x000000013838c824 */ /* 0x000fca00078e0a02 */
[----:B------:R-:W-:Y:S01]  /*1890*/  ISETP.GT.U32.AND P4, PT, R2, R56, PT ;  /* 0x000000380200720c */ /* 0x000fe20003f84070 */
[----:B------:R-:W-:-:S05]  /*18a0*/  @!P5 IMAD.IADD R60, R60, 0x1, -R2 ;  /* 0x000000013c3cd824 */ /* 0x000fca00078e0a02 */
[----:B------:R-:W-:-:S07]  /*18b0*/  ISETP.GT.U32.AND P5, PT, R2, R60, PT ;  /* 0x0000003c0200720c */ /* 0x000fce0003fa4070 */
[----:B------:R-:W-:-:S04]  /*18c0*/  @!P4 IMAD.IADD R56, R56, 0x1, -R2 ;  /* 0x000000013838c824 */ /* 0x000fc800078e0a02 */
[----:B------:R-:W-:Y:S02]  /*18d0*/  @!P2 IMAD.MOV R56, RZ, RZ, -R56 ;  /* 0x000000ffff38a224 */ /* 0x000fe400078e0a38 */
[----:B------:R-:W-:Y:S01]  /*18e0*/  @!P5 IMAD.IADD R60, R60, 0x1, -R2 ;  /* 0x000000013c3cd824 */ /* 0x000fe200078e0a02 */
[C---:B------:R-:W-:Y:S02]  /*18f0*/  LOP3.LUT R12, R5.reuse, 0x48, RZ, 0xfc, !PT ;  /* 0x00000048050c7812 */ /* 0x040fe400078efcff */
[C---:B------:R-:W-:Y:S01]  /*1900*/  LOP3.LUT R13, R5.reuse, 0x50, RZ, 0xfc, !PT ;  /* 0x00000050050d7812 */ /* 0x040fe200078efcff */
[----:B------:R-:W-:Y:S01]  /*1910*/  @!P3 IMAD.MOV R60, RZ, RZ, -R60 ;  /* 0x000000ffff3cb224 */ /* 0x000fe200078e0a3c */
[C---:B------:R-:W-:Y:S02]  /*1920*/  LOP3.LUT R14, R5.reuse, 0x60, RZ, 0xfc, !PT ;  /* 0x00000060050e7812 */ /* 0x040fe400078efcff */
[C---:B------:R-:W-:Y:S01]  /*1930*/  LOP3.LUT R15, R5.reuse, 0x88, RZ, 0xfc, !PT ;  /* 0x00000088050f7812 */ /* 0x040fe200078efcff */
[----:B---3--:R0:W-:Y:S02]  /*1940*/  STL [R1+0x224], R8 ;  /* 0x0002240801007387 */ /* 0x0081e40000100800 */
[----:B0-----:R-:W-:-:S04]  /*1950*/  LOP3.LUT R8, R5, 0x20, RZ, 0xfc, !PT ;  /* 0x0000002005087812 */ /* 0x001fc800078efcff */
[----:B------:R-:W-:-:S05]  /*1960*/  IABS R7, R8 ;  /* 0x0000000800077213 */ /* 0x000fca0000000000 */
[----:B------:R-:W-:-:S04]  /*1970*/  IMAD.HI.U32 R3, R0, R7, RZ ;  /* 0x0000000700037227 */ /* 0x000fc800078e00ff */
[----:B------:R-:W-:-:S04]  /*1980*/  IMAD.MOV R62, RZ, RZ, -R3 ;  /* 0x000000ffff3e7224 */ /* 0x000fc800078e0a03 */
[----:B------:R-:W-:-:S05]  /*1990*/  IMAD R62, R2, R62, R7 ;  /* 0x0000003e023e7224 */ /* 0x000fca00078e0207 */
[----:B------:R-:W-:Y:S01]  /*19a0*/  ISETP.GT.U32.AND P6, PT, R2, R62, PT ;  /* 0x0000003e0200720c */ /* 0x000fe20003fc4070 */
[----:B------:R-:W-:-:S04]  /*19b0*/  IMAD.HI.U32 R3, R0, R9, RZ ;  /* 0x0000000900037227 */ /* 0x000fc800078e00ff */
[----:B------:R-:W-:Y:S02]  /*19c0*/  IMAD.MOV R3, RZ, RZ, -R3 ;  /* 0x000000ffff037224 */ /* 0x000fe400078e0a03 */
[----:B------:R-:W-:Y:S02]  /*19d0*/  IMAD.MOV.U32 R7, RZ, RZ, R4 ;  /* 0x000000ffff077224 */ /* 0x000fe400078e0004 */
[----:B------:R-:W-:Y:S01]  /*19e0*/  IMAD R64, R2, R3, R9 ;  /* 0x0000000302407224 */ /* 0x000fe200078e0209 */
[----:B------:R-:W-:Y:S01]  /*19f0*/  IABS R9, R10 ;  /* 0x0000000a00097213 */ /* 0x000fe20000000000 */
[----:B------:R-:W-:-:S04]  /*1a00*/  IMAD.HI.U32 R3, R0, R7, RZ ;  /* 0x0000000700037227 */ /* 0x000fc800078e00ff */
[----:B------:R-:W-:Y:S02]  /*1a10*/  @!P6 IMAD.IADD R62, R62, 0x1, -R2 ;  /* 0x000000013e3ee824 */ /* 0x000fe400078e0a02 */
[----:B------:R-:W-:Y:S02]  /*1a20*/  IMAD.MOV R66, RZ, RZ, -R3 ;  /* 0x000000ffff427224 */ /* 0x000fe400078e0a03 */
[----:B------:R-:W-:Y:S01]  /*1a30*/  IMAD.HI.U32 R3, R0, R9, RZ ;  /* 0x0000000900037227 */ /* 0x000fe200078e00ff */
[----:B------:R-:W-:-:S03]  /*1a40*/  ISETP.GT.U32.AND P6, PT, R2, R62, PT ;  /* 0x0000003e0200720c */ /* 0x000fc60003fc4070 */
[----:B------:R-:W-:-:S04]  /*1a50*/  IMAD.MOV R3, RZ, RZ, -R3 ;  /* 0x000000ffff037224 */ /* 0x000fc800078e0a03 */
[----:B------:R-:W-:Y:S01]  /*1a60*/  IMAD R68, R2, R3, R9 ;  /* 0x0000000302447224 */ /* 0x000fe200078e0209 */
[----:B------:R-:W-:Y:S01]  /*1a70*/  ISETP.GE.AND P4, PT, R8, RZ, PT ;  /* 0x000000ff0800720c */ /* 0x000fe20003f86270 */
[----:B------:R-:W-:Y:S01]  /*1a80*/  IMAD R66, R2, R66, R7 ;  /* 0x0000004202427224 */ /* 0x000fe200078e0207 */
[----:B------:R-:W-:-:S03]  /*1a90*/  LOP3.LUT R8, R5, 0x40, RZ, 0xfc, !PT ;  /* 0x0000004005087812 */ /* 0x000fc600078efcff */
[----:B------:R-:W-:Y:S01]  /*1aa0*/  @!P6 IMAD.IADD R62, R62, 0x1, -R2 ;  /* 0x000000013e3ee824 */ /* 0x000fe200078e0a02 */
[C---:B------:R-:W-:Y:S02]  /*1ab0*/  ISETP.GT.U32.AND P6, PT, R2.reuse, R68, PT ;  /* 0x000000440200720c */ /* 0x040fe40003fc4070 */
[----:B------:R-:W-:Y:S02]  /*1ac0*/  IABS R7, R8 ;  /* 0x0000000800077213 */ /* 0x000fe40000000000 */
[C---:B------:R-:W-:Y:S02]  /*1ad0*/  ISETP.GT.U32.AND P5, PT, R2.reuse, R66, PT ;  /* 0x000000420200720c */ /* 0x040fe40003fa4070 */
[----:B------:R-:W-:Y:S01]  /*1ae0*/  ISETP.GT.U32.AND P2, PT, R2, R64, PT ;  /* 0x000000400200720c */ /* 0x000fe20003f44070 */
[----:B------:R-:W-:Y:S01]  /*1af0*/  IMAD.HI.U32 R3, R0, R7, RZ ;  /* 0x0000000700037227 */ /* 0x000fe200078e00ff */
[----:B------:R-:W-:-:S03]  /*1b00*/  IABS R9, R12 ;  /* 0x0000000c00097213 */ /* 0x000fc60000000000 */
[----:B------:R-:W-:Y:S02]  /*1b10*/  IMAD.MOV R3, RZ, RZ, -R3 ;  /* 0x000000ffff037224 */ /* 0x000fe400078e0a03 */
[--C-:B------:R-:W-:Y:S02]  /*1b20*/  @!P6 IMAD.IADD R68, R68, 0x1, -R2.reuse ;  /* 0x000000014444e824 */ /* 0x100fe400078e0a02 */
[----:B------:R-:W-:Y:S02]  /*1b30*/  IMAD R70, R2, R3, R7 ;  /* 0x0000000302467224 */ /* 0x000fe400078e0207 */
[--C-:B------:R-:W-:Y:S01]  /*1b40*/  @!P5 IMAD.IADD R66, R66, 0x1, -R2.reuse ;  /* 0x000000014242d824 */ /* 0x100fe200078e0a02 */
[----:B------:R-:W-:Y:S01]  /*1b50*/  ISETP.GT.U32.AND P6, PT, R2, R68, PT ;  /* 0x000000440200720c */ /* 0x000fe20003fc4070 */
[----:B------:R-:W-:Y:S01]  /*1b60*/  @!P2 IMAD.IADD R64, R64, 0x1, -R2 ;  /* 0x000000014040a824 */ /* 0x000fe200078e0a02 */
[----:B------:R-:W-:Y:S01]  /*1b70*/  IABS R4, R13 ;  /* 0x0000000d00047213 */ /* 0x000fe20000000000 */
[----:B------:R-:W-:Y:S01]  /*1b80*/  IMAD.HI.U32 R3, R0, R9, RZ ;  /* 0x0000000900037227 */ /* 0x000fe200078e00ff */
[----:B------:R-:W-:-:S02]  /*1b90*/  ISETP.GT.U32.AND P3, PT, R2, R66, PT ;  /* 0x000000420200720c */ /* 0x000fc40003f64070 */
[C---:B------:R-:W-:Y:S01]  /*1ba0*/  ISETP.GT.U32.AND P2, PT, R2.reuse, R64, PT ;  /* 0x000000400200720c */ /* 0x040fe20003f44070 */
[----:B------:R-:W-:Y:S02]  /*1bb0*/  IMAD.MOV R3, RZ, RZ, -R3 ;  /* 0x000000ffff037224 */ /* 0x000fe400078e0a03 */
[----:B------:R-:W-:Y:S01]  /*1bc0*/  IMAD.MOV.U32 R7, RZ, RZ, R4 ;  /* 0x000000ffff077224 */ /* 0x000fe200078e0004 */
[----:B------:R-:W-:Y:S01]  /*1bd0*/  ISETP.GE.AND P5, PT, R11, RZ, PT ;  /* 0x000000ff0b00720c */ /* 0x000fe20003fa6270 */
[----:B------:R-:W-:Y:S02]  /*1be0*/  IMAD R72, R2, R3, R9 ;  /* 0x0000000302487224 */ /* 0x000fe400078e0209 */
[----:B------:R-:W-:-:S04]  /*1bf0*/  IMAD.HI.U32 R4, R0, R7, RZ ;  /* 0x0000000700047227 */ /* 0x000fc800078e00ff */
[----:B------:R-:W-:Y:S01]  /*1c00*/  @!P6 IMAD.IADD R68, R68, 0x1, -R2 ;  /* 0x000000014444e824 */ /* 0x000fe200078e0a02 */
[----:B------:R-:W-:Y:S01]  /*1c10*/  ISETP.GT.U32.AND P6, PT, R2, R72, PT ;  /* 0x000000480200720c */ /* 0x000fe20003fc4070 */
[----:B------:R-:W-:Y:S02]  /*1c20*/  IMAD.MOV R4, RZ, RZ, -R4 ;  /* 0x000000ffff047224 */ /* 0x000fe400078e0a04 */
[----:B------:R-:W-:Y:S01]  /*1c30*/  @!P4 IMAD.MOV R62, RZ, RZ, -R62 ;  /* 0x000000ffff3ec224 */ /* 0x000fe200078e0a3e */
[----:B------:R-:W-:Y:S01]  /*1c40*/  ISETP.GE.AND P4, PT, R6, RZ, PT ;  /* 0x000000ff0600720c */ /* 0x000fe20003f86270 */
[--C-:B------:R-:W-:Y:S01]  /*1c50*/  @!P3 IMAD.IADD R66, R66, 0x1, -R2.reuse ;  /* 0x000000014242b824 */ /* 0x100fe200078e0a02 */
[----:B------:R-:W-:Y:S01]  /*1c60*/  ISETP.GE.AND P3, PT, R10, RZ, PT ;  /* 0x000000ff0a00720c */ /* 0x000fe20003f66270 */
[----:B------:R-:W-:Y:S01]  /*1c70*/  @!P2 IMAD.IADD R64, R64, 0x1, -R2 ;  /* 0x000000014040a824 */ /* 0x000fe200078e0a02 */
[----:B------:R-:W-:Y:S01]  /*1c80*/  LOP3.LUT R10, R5, 0x58, RZ, 0xfc, !PT ;  /* 0x00000058050a7812 */ /* 0x000fe200078efcff */
[----:B------:R-:W-:-:S02]  /*1c90*/  IMAD R74, R2, R4, R7 ;  /* 0x00000004024a7224 */ /* 0x000fc400078e0207 */
[----:B------:R-:W-:Y:S01]  /*1ca0*/  @!P5 IMAD.MOV R64, RZ, RZ, -R64 ;  /* 0x000000ffff40d224 */ /* 0x000fe200078e0a40 */
[----:B------:R-:W-:Y:S02]  /*1cb0*/  IABS R3, R10 ;  /* 0x0000000a00037213 */ /* 0x000fe40000000000 */
[----:B------:R-:W-:Y:S01]  /*1cc0*/  ISETP.GT.U32.AND P5, PT, R2, R74, PT ;  /* 0x0000004a0200720c */ /* 0x000fe20003fa4070 */
[----:B------:R-:W-:Y:S01]  /*1cd0*/  @!P6 IMAD.IADD R72, R72, 0x1, -R2 ;  /* 0x000000014848e824 */ /* 0x000fe200078e0a02 */
[C---:B------:R-:W-:Y:S01]  /*1ce0*/  ISETP.GT.U32.AND P2, PT, R2.reuse, R70, PT ;  /* 0x000000460200720c */ /* 0x040fe20003f44070 */
[----:B------:R-:W-:Y:S02]  /*1cf0*/  IMAD.MOV.U32 R7, RZ, RZ, R3 ;  /* 0x000000ffff077224 */ /* 0x000fe400078e0003 */
[----:B------:R-:W-:Y:S01]  /*1d00*/  @!P4 IMAD.MOV R66, RZ, RZ, -R66 ;  /* 0x000000ffff42c224 */ /* 0x000fe200078e0a42 */
[----:B------:R-:W-:Y:S01]  /*1d10*/  ISETP.GT.U32.AND P6, PT, R2, R72, PT ;  /* 0x000000480200720c */ /* 0x000fe20003fc4070 */
[----:B------:R-:W-:Y:S01]  /*1d20*/  IMAD.HI.U32 R3, R0, R7, RZ ;  /* 0x0000000700037227 */ /* 0x000fe200078e00ff */
[----:B------:R-:W-:-:S02]  /*1d30*/  ISETP.GE.AND P4, PT, R8, RZ, PT ;  /* 0x000000ff0800720c */ /* 0x000fc40003f86270 */
[----:B------:R-:W-:Y:S01]  /*1d40*/  LOP3.LUT R8, R5, 0x68, RZ, 0xfc, !PT ;  /* 0x0000006805087812 */ /* 0x000fe200078efcff */
[----:B------:R-:W-:Y:S01]  /*1d50*/  IMAD.MOV R3, RZ, RZ, -R3 ;  /* 0x000000ffff037224 */ /* 0x000fe200078e0a03 */
[----:B------:R-:W-:Y:S01]  /*1d60*/  IABS R9, R14 ;  /* 0x0000000e00097213 */ /* 0x000fe20000000000 */
[--C-:B------:R-:W-:Y:S01]  /*1d70*/  @!P5 IMAD.IADD R74, R74, 0x1, -R2.reuse ;  /* 0x000000014a4ad824 */ /* 0x100fe200078e0a02 */
[----:B------:R-:W-:Y:S01]  /*1d80*/  IABS R6, R8 ;  /* 0x0000000800067213 */ /* 0x000fe20000000000 */
[----:B------:R-:W-:Y:S02]  /*1d90*/  IMAD R76, R2, R3, R7 ;  /* 0x00000003024c7224 */ /* 0x000fe400078e0207 */
[----:B------:R-:W-:Y:S01]  /*1da0*/  @!P2 IMAD.IADD R70, R70, 0x1, -R2 ;  /* 0x000000014646a824 */ /* 0x000fe200078e0a02 */
[----:B------:R-:W-:Y:S01]  /*1db0*/  ISETP.GT.U32.AND P5, PT, R2, R74, PT ;  /* 0x0000004a0200720c */ /* 0x000fe20003fa4070 */
[----:B------:R-:W-:-:S04]  /*1dc0*/  IMAD.HI.U32 R4, R0, R9, RZ ;  /* 0x0000000900047227 */ /* 0x000fc800078e00ff */
[----:B------:R-:W-:Y:S02]  /*1dd0*/  IMAD.MOV.U32 R7, RZ, RZ, R6 ;  /* 0x000000ffff077224 */ /* 0x000fe400078e0006 */
[----:B------:R-:W-:Y:S01]  /*1de0*/  @!P6 IMAD.IADD R72, R72, 0x1, -R2 ;  /* 0x000000014848e824 */ /* 0x000fe200078e0a02 */
[C---:B------:R-:W-:Y:S01]  /*1df0*/  ISETP.GT.U32.AND P6, PT, R2.reuse, R76, PT ;  /* 0x0000004c0200720c */ /* 0x040fe20003fc4070 */
[----:B------:R-:W-:Y:S01]  /*1e00*/  IMAD.MOV R4, RZ, RZ, -R4 ;  /* 0x000000ffff047224 */ /* 0x000fe200078e0a04 */
[----:B------:R-:W-:Y:S01]  /*1e10*/  ISETP.GT.U32.AND P2, PT, R2, R70, PT ;  /* 0x000000460200720c */ /* 0x000fe20003f44070 */
[----:B------:R-:W-:-:S04]  /*1e20*/  IMAD.HI.U32 R3, R0, R7, RZ ;  /* 0x0000000700037227 */ /* 0x000fc800078e00ff */
[----:B------:R-:W-:Y:S02]  /*1e30*/  IMAD R78, R2, R4, R9 ;  /* 0x00000004024e7224 */ /* 0x000fe400078e0209 */
[----:B------:R-:W-:Y:S02]  /*1e40*/  IMAD.MOV R3, RZ, RZ, -R3 ;  /* 0x000000ffff037224 */ /* 0x000fe400078e0a03 */
[----:B------:R-:W-:Y:S01]  /*1e50*/  @!P3 IMAD.MOV R68, RZ, RZ, -R68 ;  /* 0x000000ffff44b224 */ /* 0x000fe200078e0a44 */
[----:B------:R-:W-:Y:S01]  /*1e60*/  ISETP.GE.AND P3, PT, R12, RZ, PT ;  /* 0x000000ff0c00720c */ /* 0x000fe20003f66270 */
[--C-:B------:R-:W-:Y:S01]  /*1e70*/  @!P5 IMAD.IADD R74, R74, 0x1, -R2.reuse ;  /* 0x000000014a4ad824 */ /* 0x100fe200078e0a02 */
[C---:B------:R-:W-:Y:S01]  /*1e80*/  ISETP.GT.U32.AND P5, PT, R2.reuse, R78, PT ;  /* 0x0000004e0200720c */ /* 0x040fe20003fa4070 */
[----:B------:R-:W-:Y:S01]  /*1e90*/  IMAD R80, R2, R3, R7 ;  /* 0x0000000302507224 */ /* 0x000fe200078e0207 */
[----:B------:R-:W-:Y:S01]  /*1ea0*/  LOP3.LUT R12, R5, 0x70, RZ, 0xfc, !PT ;  /* 0x00000070050c7812 */ /* 0x000fe200078efcff */
[----:B------:R-:W-:-:S02]  /*1eb0*/  @!P6 IMAD.IADD R76, R76, 0x1, -R2 ;  /* 0x000000014c4ce824 */ /* 0x000fc400078e0a02 */
[----:B------:R-:W-:Y:S01]  /*1ec0*/  @!P2 IMAD.IADD R70, R70, 0x1, -R2 ;  /* 0x000000014646a824 */ /* 0x000fe200078e0a02 */
[----:B------:R-:W-:Y:S02]  /*1ed0*/  ISETP.GT.U32.AND P6, PT, R2, R80, PT ;  /* 0x000000500200720c */ /* 0x000fe40003fc4070 */
[----:B------:R-:W-:Y:S02]  /*1ee0*/  ISETP.GE.AND P2, PT, R13, RZ, PT ;  /* 0x000000ff0d00720c */ /* 0x000fe40003f46270 */
[----:B------:R-:W-:Y:S02]  /*1ef0*/  IABS R9, R12 ;  /* 0x0000000c00097213 */ /* 0x000fe40000000000 */
[C---:B------:R-:W-:Y:S02]  /*1f00*/  LOP3.LUT R13, R5.reuse, 0x80, RZ, 0xfc, !PT ;  /* 0x00000080050d7812 */ /* 0x040fe400078efcff */
[----:B------:R-:W-:Y:S01]  /*1f10*/  LOP3.LUT R6, R5, 0x78, RZ, 0xfc, !PT ;  /* 0x0000007805067812 */ /* 0x000fe200078efcff */
[----:B------:R-:W-:Y:S01]  /*1f20*/  IMAD.HI.U32 R3, R0, R9, RZ ;  /* 0x0000000900037227 */ /* 0x000fe200078e00ff */
[----:B------:R-:W-:-:S02]  /*1f30*/  IABS R4, R13 ;  /* 0x0000000d00047213 */ /* 0x000fc40000000000 */
[----:B------:R-:W-:Y:S01]  /*1f40*/  IABS R11, R6 ;  /* 0x00000006000b7213 */ /* 0x000fe20000000000 */
[----:B------:R-:W-:Y:S01]  /*1f50*/  @!P5 IMAD.IADD R78, R78, 0x1, -R2 ;  /* 0x000000014e4ed824 */ /* 0x000fe200078e0a02 */
[----:B------:R-:W-:Y:S01]  /*1f60*/  ISETP.GT.U32.AND P5, PT, R2, R76, PT ;  /* 0x0000004c0200720c */ /* 0x000fe20003fa4070 */
[----:B------:R-:W-:Y:S02]  /*1f70*/  IMAD.MOV R3, RZ, RZ, -R3 ;  /* 0x000000ffff037224 */ /* 0x000fe400078e0a03 */
[----:B------:R-:W-:Y:S02]  /*1f80*/  IMAD.MOV.U32 R7, RZ, RZ, R4 ;  /* 0x000000ffff077224 */ /* 0x000fe400078e0004 */
[----:B------:R-:W-:Y:S01]  /*1f90*/  @!P6 IMAD.IADD R80, R80, 0x1, -R2 ;  /* 0x000000015050e824 */ /* 0x000fe200078e0a02 */
[C---:B------:R-:W-:Y:S01]  /*1fa0*/  ISETP.GT.U32.AND P6, PT, R2.reuse, R78, PT ;  /* 0x0000004e0200720c */ /* 0x040fe20003fc4070 */
[----:B------:R-:W-:Y:S02]  /*1fb0*/  IMAD R82, R2, R3, R9 ;  /* 0x0000000302527224 */ /* 0x000fe400078e0209 */
[----:B------:R-:W-:-:S04]  /*1fc0*/  IMAD.HI.U32 R4, R0, R11, RZ ;  /* 0x0000000b00047227 */ /* 0x000fc800078e00ff */
[----:B------:R-:W-:-:S04]  /*1fd0*/  IMAD.HI.U32 R3, R0, R7, RZ ;  /* 0x0000000700037227 */ /* 0x000fc800078e00ff */
[----:B------:R-:W-:Y:S02]  /*1fe0*/  IMAD.MOV R4, RZ, RZ, -R4 ;  /* 0x000000ffff047224 */ /* 0x000fe400078e0a04 */
[----:B------:R-:W-:Y:S02]  /*1ff0*/  IMAD.MOV R3, RZ, RZ, -R3 ;  /* 0x000000ffff037224 */ /* 0x000fe400078e0a03 */
[----:B------:R-:W-:Y:S01]  /*2000*/  @!P3 IMAD.MOV R72, RZ, RZ, -R72 ;  /* 0x000000ffff48b224 */ /* 0x000fe200078e0a48 */
[----:B------:R-:W-:Y:S01]  /*2010*/  ISETP.GT.U32.AND P3, PT, R2, R80, PT ;  /* 0x000000500200720c */ /* 0x000fe20003f64070 */
[----:B------:R-:W-:Y:S01]  /*2020*/  @!P4 IMAD.MOV R70, RZ, RZ, -R70 ;  /* 0x000000ffff46c224 */ /* 0x000fe200078e0a46 */
[----:B------:R-:W-:Y:S01]  /*2030*/  ISETP.GE.AND P4, PT, R10, RZ, PT ;  /* 0x000000ff0a00720c */ /* 0x000fe20003f86270 */
[----:B------:R-:W-:Y:S02]  /*2040*/  IMAD R84, R2, R4, R11 ;  /* 0x0000000402547224 */ /* 0x000fe400078e020b */
[----:B------:R-:W-:Y:S01]  /*2050*/  @!P5 IMAD.IADD R76, R76, 0x1, -R2 ;  /* 0x000000014c4cd824 */ /* 0x000fe200078e0a02 */
[C---:B------:R-:W-:Y:S01]  /*2060*/  ISETP.GT.U32.AND P5, PT, R2.reuse, R82, PT ;  /* 0x000000520200720c */ /* 0x040fe20003fa4070 */
[----:B------:R-:W-:-:S02]  /*2070*/  IMAD R86, R2, R3, R7 ;  /* 0x0000000302567224 */ /* 0x000fc400078e0207 */
[----:B------:R-:W-:Y:S01]  /*2080*/  @!P2 IMAD.MOV R74, RZ, RZ, -R74 ;  /* 0x000000ffff4aa224 */ /* 0x000fe200078e0a4a */
[----:B------:R-:W-:Y:S01]  /*2090*/  ISETP.GT.U32.AND P2, PT, R2, R84, PT ;  /* 0x000000540200720c */ /* 0x000fe20003f44070 */
[--C-:B------:R-:W-:Y:S01]  /*20a0*/  @!P6 IMAD.IADD R78, R78, 0x1, -R2.reuse ;  /* 0x000000014e4ee824 */ /* 0x100fe200078e0a02 */
[----:B------:R-:W-:Y:S02]  /*20b0*/  ISETP.GT.U32.AND P6, PT, R2, R86, PT ;  /* 0x000000560200720c */ /* 0x000fe40003fc4070 */
[----:B------:R-:W-:Y:S01]  /*20c0*/  IABS R9, R15 ;  /* 0x0000000f00097213 */ /* 0x000fe20000000000 */
[----:B------:R-:W-:Y:S01]  /*20d0*/  @!P3 IMAD.IADD R80, R80, 0x1, -R2 ;  /* 0x000000015050b824 */ /* 0x000fe200078e0a02 */
[----:B------:R-:W-:Y:S01]  /*20e0*/  ISETP.GE.AND P3, PT, R8, RZ, PT ;  /* 0x000000ff0800720c */ /* 0x000fe20003f66270 */
[----:B------:R-:W-:Y:S01]  /*20f0*/  @!P4 IMAD.MOV R76, RZ, RZ, -R76 ;  /* 0x000000ffff4cc224 */ /* 0x000fe200078e0a4c */
[----:B------:R-:W-:Y:S01]  /*2100*/  ISETP.GE.AND P4, PT, R14, RZ, PT ;  /* 0x000000ff0e00720c */ /* 0x000fe20003f86270 */
[----:B------:R-:W-:Y:S01]  /*2110*/  @!P5 IMAD.IADD R82, R82, 0x1, -R2 ;  /* 0x000000015252d824 */ /* 0x000fe200078e0a02 */
[----:B------:R-:W-:Y:S01]  /*2120*/  LOP3.LUT R8, R5, 0x90, RZ, 0xfc, !PT ;  /* 0x0000009005087812 */ /* 0x000fe200078efcff */
[----:B------:R-:W-:-:S03]  /*2130*/  IMAD.HI.U32 R3, R0, R9, RZ ;  /* 0x0000000900037227 */ /* 0x000fc600078e00ff */
[----:B------:R-:W-:Y:S01]  /*2140*/  IABS R7, R8 ;  /* 0x0000000800077213 */ /* 0x000fe20000000000 */
[--C-:B------:R-:W-:Y:S01]  /*2150*/  @!P2 IMAD.IADD R84, R84, 0x1, -R2.reuse ;  /* 0x000000015454a824 */ /* 0x100fe200078e0a02 */
[----:B------:R-:W-:Y:S01]  /*2160*/  ISETP.GT.U32.AND P2, PT, R2, R82, PT ;  /* 0x000000520200720c */ /* 0x000fe20003f44070 */
[----:B------:R-:W-:Y:S02]  /*2170*/  @!P6 IMAD.IADD R86, R86, 0x1, -R2 ;  /* 0x000000015656e824 */ /* 0x000fe400078e0a02 */
[----:B------:R-:W-:Y:S01]  /*2180*/  IMAD.MOV R3, RZ, RZ, -R3 ;  /* 0x000000ffff037224 */ /* 0x000fe200078e0a03 */
[----:B------:R-:W-:Y:S02]  /*2190*/  LOP3.LUT R10, R5, 0x98, RZ, 0xfc, !PT ;  /* 0x00000098050a7812 */ /* 0x000fe400078efcff */
[C---:B------:R-:W-:Y:S01]  /*21a0*/  ISETP.GT.U32.AND P6, PT, R2.reuse, R86, PT ;  /* 0x000000560200720c */ /* 0x040fe20003fc4070 */
[----:B------:R-:W-:Y:S02]  /*21b0*/  IMAD R88, R2, R3, R9 ;  /* 0x0000000302587224 */ /* 0x000fe400078e0209 */
[----:B------:R-:W-:Y:S01]  /*21c0*/  IMAD.HI.U32 R3, R0, R7, RZ ;  /* 0x0000000700037227 */ /* 0x000fe200078e00ff */
[----:B------:R-:W-:-:S03]  /*21d0*/  IABS R9, R10 ;  /* 0x0000000a00097213 */ /* 0x000fc60000000000 */
[----:B------:R-:W-:Y:S01]  /*21e0*/  @!P4 IMAD.MOV R78, RZ, RZ, -R78 ;  /* 0x000000ffff4ec224 */ /* 0x000fe200078e0a4e */
[----:B------:R-:W-:Y:S01]  /*21f0*/  ISETP.GT.U32.AND P4, PT, R2, R84, PT ;  /* 0x000000540200720c */ /* 0x000fe20003f84070 */
[----:B------:R-:W-:Y:S02]  /*2200*/  IMAD.MOV R90, RZ, RZ, -R3 ;  /* 0x000000ffff5a7224 */ /* 0x000fe400078e0a03 */
[----:B------:R-:W-:Y:S01]  /*2210*/  @!P2 IMAD.IADD R82, R82, 0x1, -R2 ;  /* 0x000000015252a824 */ /* 0x000fe200078e0a02 */
[----:B------:R-:W-:Y:S01]  /*2220*/  ISETP.GE.AND P2, PT, R6, RZ, PT ;  /* 0x000000ff0600720c */ /* 0x000fe20003f46270 */
[----:B------:R-:W-:Y:S02]  /*2230*/  IMAD R90, R2, R90, R7 ;  /* 0x0000005a025a7224 */ /* 0x000fe400078e0207 */
[----:B------:R-:W-:-:S04]  /*2240*/  IMAD.HI.U32 R3, R0, R9, RZ ;  /* 0x0000000900037227 */ /* 0x000fc800078e00ff */
[--C-:B------:R-:W-:Y:S01]  /*2250*/  @!P6 IMAD.IADD R86, R86, 0x1, -R2.reuse ;  /* 0x000000015656e824 */ /* 0x100fe200078e0a02 */
[----:B------:R-:W-:Y:S01]  /*2260*/  ISETP.GT.U32.AND P6, PT, R2, R90, PT ;  /* 0x0000005a0200720c */ /* 0x000fe20003fc4070 */
[----:B------:R-:W-:Y:S02]  /*2270*/  IMAD.MOV R3, RZ, RZ, -R3 ;  /* 0x000000ffff037224 */ /* 0x000fe400078e0a03 */
[----:B------:R-:W-:Y:S02]  /*2280*/  @!P4 IMAD.IADD R84, R84, 0x1, -R2 ;  /* 0x000000015454c824 */ /* 0x000fe400078e0a02 */
[----:B------:R-:W-:Y:S01]  /*2290*/  IMAD R92, R2, R3, R9 ;  /* 0x00000003025c7224 */ /* 0x000fe200078e0209 */
[----:B------:R-:W-:Y:S01]  /*22a0*/  LOP3.LUT R6, R5, 0xa0, RZ, 0xfc, !PT ;  /* 0x000000a005067812 */ /* 0x000fe200078efcff */
[----:B------:R-:W-:-:S03]  /*22b0*/  @!P2 IMAD.MOV R84, RZ, RZ, -R84 ;  /* 0x000000ffff54a224 */ /* 0x000fc600078e0a54 */
[----:B------:R-:W-:Y:S02]  /*22c0*/  ISETP.GT.U32.AND P2, PT, R2, R92, PT ;  /* 0x0000005c0200720c */ /* 0x000fe40003f44070 */
[----:B------:R-:W-:Y:S01]  /*22d0*/  IABS R7, R6 ;  /* 0x0000000600077213 */ /* 0x000fe20000000000 */
[----:B------:R-:W-:Y:S01]  /*22e0*/  @!P6 IMAD.IADD R90, R90, 0x1, -R2 ;  /* 0x000000015a5ae824 */ /* 0x000fe200078e0a02 */
[----:B------:R-:W-:Y:S01]  /*22f0*/  ISETP.GE.AND P5, PT, R12, RZ, PT ;  /* 0x000000ff0c00720c */ /* 0x000fe20003fa6270 */
[----:B------:R-:W-:Y:S01]  /*2300*/  @!P3 IMAD.MOV R80, RZ, RZ, -R80 ;  /* 0x000000ffff50b224 */ /* 0x000fe200078e0a50 */
[----:B------:R-:W-:Y:S01]  /*2310*/  ISETP.GT.U32.AND P3, PT, R2, R88, PT ;  /* 0x000000580200720c */ /* 0x000fe20003f64070 */
[----:B------:R-:W-:Y:S01]  /*2320*/  IMAD.HI.U32 R3, R0, R7, RZ ;  /* 0x0000000700037227 */ /* 0x000fe200078e00ff */
[----:B------:R-:W-:Y:S02]  /*2330*/  ISETP.GT.U32.AND P6, PT, R2, R90, PT ;  /* 0x0000005a0200720c */ /* 0x000fe40003fc4070 */
[----:B------:R-:W-:-:S02]  /*2340*/  ISETP.GE.AND P4, PT, R13, RZ, PT ;  /* 0x000000ff0d00720c */ /* 0x000fc40003f86270 */
[C---:B------:R-:W-:Y:S02]  /*2350*/  LOP3.LUT R12, R5.reuse, 0xa8, RZ, 0xfc, !PT ;  /* 0x000000a8050c7812 */ /* 0x040fe400078efcff */
[C---:B------:R-:W-:Y:S02]  /*2360*/  LOP3.LUT R14, R5.reuse, 0xb8, RZ, 0xfc, !PT ;  /* 0x000000b8050e7812 */ /* 0x040fe400078efcff */
[----:B------:R-:W-:Y:S01]  /*2370*/  LOP3.LUT R13, R5, 0xb0, RZ, 0xfc, !PT ;  /* 0x000000b0050d7812 */ /* 0x000fe200078efcff */
[----:B------:R-:W-:Y:S01]  /*2380*/  IMAD.MOV R3, RZ, RZ, -R3 ;  /* 0x000000ffff037224 */ /* 0x000fe200078e0a03 */
[----:B------:R-:W-:Y:S01]  /*2390*/  IABS R9, R12 ;  /* 0x0000000c00097213 */ /* 0x000fe20000000000 */
[----:B------:R-:W-:Y:S01]  /*23a0*/  @!P2 IMAD.IADD R92, R92, 0x1, -R2 ;  /* 0x000000015c5ca824 */ /* 0x000fe200078e0a02 */
[----:B------:R-:W-:Y:S02]  /*23b0*/  IABS R4, R14 ;  /* 0x0000000e00047213 */ /* 0x000fe40000000000 */
[----:B------:R-:W-:Y:S01]  /*23c0*/  IABS R11, R13 ;  /* 0x0000000d000b7213 */ /* 0x000fe20000000000 */
[C---:B------:R-:W-:Y:S01]  /*23d0*/  IMAD R94, R2.reuse, R3, R7 ;  /* 0x00000003025e7224 */ /* 0x040fe200078e0207 */
[----:B------:R-:W-:Y:S01]  /*23e0*/  ISETP.GT.U32.AND P2, PT, R2, R92, PT ;  /* 0x0000005c0200720c */ /* 0x000fe20003f44070 */
[----:B------:R-:W-:-:S02]  /*23f0*/  IMAD.MOV.U32 R7, RZ, RZ, R4 ;  /* 0x000000ffff077224 */ /* 0x000fc400078e0004 */
[----:B------:R-:W-:-:S04]  /*2400*/  IMAD.HI.U32 R3, R0, R9, RZ ;  /* 0x0000000900037227 */ /* 0x000fc800078e00ff */
[----:B------:R-:W-:-:S04]  /*2410*/  IMAD.HI.U32 R4, R0, R11, RZ ;  /* 0x0000000b00047227 */ /* 0x000fc800078e00ff */
[--C-:B------:R-:W-:Y:S02]  /*2420*/  @!P3 IMAD.IADD R88, R88, 0x1, -R2.reuse ;  /* 0x000000015858b824 */ /* 0x100fe400078e0a02 */
[----:B------:R-:W-:Y:S01]  /*2430*/  @!P6 IMAD.IADD R90, R90, 0x1, -R2 ;  /* 0x000000015a5ae824 */ /* 0x000fe200078e0a02 */
[----:B------:R-:W-:Y:S01]  /*2440*/  ISETP.GE.AND P6, PT, R10, RZ, PT ;  /* 0x000000ff0a00720c */ /* 0x000fe20003fc6270 */
[----:B------:R-:W-:Y:S02]  /*2450*/  IMAD.MOV R96, RZ, RZ, -R3 ;  /* 0x000000ffff607224 */ /* 0x000fe400078e0a03 */
[----:B------:R-:W-:-:S04]  /*2460*/  IMAD.HI.U32 R3, R0, R7, RZ ;  /* 0x0000000700037227 */ /* 0x000fc800078e00ff */
[----:B------:R-:W-:Y:S02]  /*2470*/  IMAD.MOV R4, RZ, RZ, -R4 ;  /* 0x000000ffff047224 */ /* 0x000fe400078e0a04 */
[----:B------:R-:W-:Y:S01]  /*2480*/  @!P5 IMAD.MOV R82, RZ, RZ, -R82 ;  /* 0x000000ffff52d224 */ /* 0x000fe200078e0a52 */
[----:B------:R-:W-:Y:S01]  /*2490*/  ISETP.GT.U32.AND P5, PT, R2, R88, PT ;  /* 0x000000580200720c */ /* 0x000fe20003fa4070 */
[----:B------:R-:W-:Y:S01]  /*24a0*/  @!P4 IMAD.MOV R86, RZ, RZ, -R86 ;  /* 0x000000ffff56c224 */ /* 0x000fe200078e0a56 */
[----:B------:R-:W-:Y:S01]  /*24b0*/  ISETP.GE.AND P4, PT, R8, RZ, PT ;  /* 0x000000ff0800720c */ /* 0x000fe20003f86270 */
[----:B------:R-:W-:Y:S02]  /*24c0*/  IMAD.MOV R3, RZ, RZ, -R3 ;  /* 0x000000ffff037224 */ /* 0x000fe400078e0a03 */
[C---:B------:R-:W-:Y:S02]  /*24d0*/  IMAD R40, R2.reuse, R4, R11 ;  /* 0x0000000402287224 */ /* 0x040fe400078e020b */
[----:B------:R-:W-:-:S02]  /*24e0*/  IMAD R34, R2, R3, R7 ;  /* 0x0000000302227224 */ /* 0x000fc400078e0207 */
[----:B------:R-:W-:Y:S01]  /*24f0*/  @!P2 IMAD.IADD R92, R92, 0x1, -R2 ;  /* 0x000000015c5ca824 */ /* 0x000fe200078e0a02 */
[C---:B------:R-:W-:Y:S02]  /*2500*/  ISETP.GT.U32.AND P2, PT, R2.reuse, R40, PT ;  /* 0x000000280200720c */ /* 0x040fe40003f44070 */
[----:B------:R-:W-:Y:S01]  /*2510*/  LOP3.LUT R8, R5, 0xc0, RZ, 0xfc, !PT ;  /* 0x000000c005087812 */ /* 0x000fe200078efcff */
[----:B------:R-:W-:Y:S01]  /*2520*/  @!P6 IMAD.MOV R92, RZ, RZ, -R92 ;  /* 0x000000ffff5ce224 */ /* 0x000fe200078e0a5c */
[----:B------:R-:W-:Y:S02]  /*2530*/  ISETP.GT.U32.AND P6, PT, R2, R34, PT ;  /* 0x000000220200720c */ /* 0x000fe40003fc4070 */
[----:B------:R-:W-:Y:S01]  /*2540*/  IABS R45, R8 ;  /* 0x00000008002d7213 */ /* 0x000fe20000000000 */
[----:B------:R-:W-:Y:S01]  /*2550*/  @!P5 IMAD.IADD R88, R88, 0x1, -R2 ;  /* 0x000000015858d824 */ /* 0x000fe200078e0a02 */
[----:B------:R-:W-:Y:S01]  /*2560*/  ISETP.GE.AND P3, PT, R15, RZ, PT ;  /* 0x000000ff0f00720c */ /* 0x000fe20003f66270 */
[----:B------:R-:W-:Y:S01]  /*2570*/  @!P4 IMAD.MOV R90, RZ, RZ, -R90 ;  /* 0x000000ffff5ac224 */ /* 0x000fe200078e0a5a */
[----:B------:R-:W-:Y:S01]  /*2580*/  ISETP.GT.U32.AND P5, PT, R2, R94, PT ;  /* 0x0000005e0200720c */ /* 0x000fe20003fa4070 */
[----:B------:R-:W-:Y:S01]  /*2590*/  IMAD.HI.U32 R3, R0, R45, RZ ;  /* 0x0000002d00037227 */ /* 0x000fe200078e00ff */
[----:B------:R-:W-:-:S02]  /*25a0*/  ISETP.GE.AND P4, PT, R6, RZ, PT ;  /* 0x000000ff0600720c */ /* 0x000fc40003f86270 */
[----:B------:R-:W-:Y:S01]  /*25b0*/  LOP3.LUT R6, R5, 0xc8, RZ, 0xfc, !PT ;  /* 0x000000c805067812 */ /* 0x000fe200078efcff */
[--C-:B------:R-:W-:Y:S02]  /*25c0*/  @!P2 IMAD.IADD R40, R40, 0x1, -R2.reuse ;  /* 0x000000012828a824 */ /* 0x100fe400078e0a02 */
[----:B------:R-:W-:Y:S01]  /*25d0*/  IMAD.MOV R3, RZ, RZ, -R3 ;  /* 0x000000ffff037224 */ /* 0x000fe200078e0a03 */
[----:B------:R-:W-:Y:S01]  /*25e0*/  IABS R7, R6 ;  /* 0x0000000600077213 */ /* 0x000fe20000000000 */
[----:B------:R-:W-:Y:S02]  /*25f0*/  IMAD R96, R2, R96, R9 ;  /* 0x0000006002607224 */ /* 0x000fe400078e0209 */
[----:B------:R-:W-:Y:S01]  /*2600*/  @!P6 IMAD.IADD R34, R34, 0x1, -R2 ;  /* 0x000000012222e824 */ /* 0x000fe200078e0a02 */
[C---:B------:R-:W-:Y:S01]  /*2610*/  ISETP.GT.U32.AND P6, PT, R2.reuse, R40, PT ;  /* 0x000000280200720c */ /* 0x040fe20003fc4070 */
[C---:B------:R-:W-:Y:S02]  /*2620*/  IMAD R45, R2.reuse, R3, R45 ;  /* 0x00000003022d7224 */ /* 0x040fe400078e022d */
[----:B------:R-:W-:Y:S01]  /*2630*/  @!P3 IMAD.MOV R88, RZ, RZ, -R88 ;  /* 0x000000ffff58b224 */ /* 0x000fe200078e0a58 */
[----:B------:R-:W-:Y:S01]  /*2640*/  ISETP.GT.U32.AND P3, PT, R2, R96, PT ;  /* 0x000000600200720c */ /* 0x000fe20003f64070 */
[----:B------:R-:W-:-:S04]  /*2650*/  IMAD.HI.U32 R3, R0, R7, RZ ;  /* 0x0000000700037227 */ /* 0x000fc800078e00ff */
[----:B------:R-:W-:Y:S02]  /*2660*/  @!P5 IMAD.IADD R94, R94, 0x1, -R2 ;  /* 0x000000015e5ed824 */ /* 0x000fe400078e0a02 */
[----:B------:R-:W-:-:S03]  /*2670*/  IMAD.MOV R3, RZ, RZ, -R3 ;  /* 0x000000ffff037224 */ /* 0x000fc600078e0a03 */
[C---:B------:R-:W-:Y:S01]  /*2680*/  ISETP.GT.U32.AND P5, PT, R2.reuse, R94, PT ;  /* 0x0000005e0200720c */ /* 0x040fe20003fa4070 */
[----:B------:R-:W-:Y:S02]  /*2690*/  IMAD R36, R2, R3, R7 ;  /* 0x0000000302247224 */ /* 0x000fe400078e0207 */
[--C-:B------:R-:W-:Y:S02]  /*26a0*/  @!P6 IMAD.IADD R40, R40, 0x1, -R2.reuse ;  /* 0x000000012828e824 */ /* 0x100fe400078e0a02 */
[----:B------:R-:W-:Y:S01]  /*26b0*/  @!P3 IMAD.IADD R96, R96, 0x1, -R2 ;  /* 0x000000016060b824 */ /* 0x000fe200078e0a02 */
[----:B------:R-:W-:-:S04]  /*26c0*/  ISETP.GT.U32.AND P6, PT, R2, R36, PT ;  /* 0x000000240200720c */ /* 0x000fc80003fc4070 */
[----:B------:R-:W-:-:S03]  /*26d0*/  ISETP.GT.U32.AND P2, PT, R2, R96, PT ;  /* 0x000000600200720c */ /* 0x000fc60003f44070 */
[----:B------:R-:W-:Y:S01]  /*26e0*/  @!P5 IMAD.IADD R94, R94, 0x1, -R2 ;  /* 0x000000015e5ed824 */ /* 0x000fe200078e0a02 */
[----:B------:R-:W-:Y:S02]  /*26f0*/  ISETP.GE.AND P5, PT, R12, RZ, PT ;  /* 0x000000ff0c00720c */ /* 0x000fe40003fa6270 */
[C---:B------:R-:W-:Y:S01]  /*2700*/  LOP3.LUT R12, R5.reuse, 0xe0, RZ, 0xfc, !PT ;  /* 0x000000e0050c7812 */ /* 0x040fe200078efcff */
[----:B------:R-:W-:Y:S01]  /*2710*/  @!P4 IMAD.MOV R94, RZ, RZ, -R94 ;  /* 0x000000ffff5ec224 */ /* 0x000fe200078e0a5e */
[----:B------:R-:W-:Y:S01]  /*2720*/  ISETP.GT.U32.AND P4, PT, R2, R34, PT ;  /* 0x000000220200720c */ /* 0x000fe20003f84070 */
[--C-:B------:R-:W-:Y:S01]  /*2730*/  @!P6 IMAD.IADD R36, R36, 0x1, -R2.reuse ;  /* 0x000000012424e824 */ /* 0x100fe200078e0a02 */
[C---:B------:R-:W-:Y:S02]  /*2740*/  LOP3.LUT R10, R5.reuse, 0xd0, RZ, 0xfc, !PT ;  /* 0x000000d0050a7812 */ /* 0x040fe400078efcff */
[----:B------:R-:W-:Y:S02]  /*2750*/  IABS R7, R12 ;  /* 0x0000000c00077213 */ /* 0x000fe40000000000 */
[----:B------:R-:W-:Y:S01]  /*2760*/  IABS R9, R10 ;  /* 0x0000000a00097213 */ /* 0x000fe20000000000 */
[----:B------:R-:W-:Y:S01]  /*2770*/  @!P2 IMAD.IADD R96, R96, 0x1, -R2 ;  /* 0x000000016060a824 */ /* 0x000fe200078e0a02 */
[----:B------:R-:W-:Y:S01]  /*2780*/  LOP3.LUT R11, R5, 0xd8, RZ, 0xfc, !PT ;  /* 0x000000d8050b7812 */ /* 0x000fe200078efcff */
[----:B------:R-:W-:Y:S01]  /*2790*/  IMAD.HI.U32 R4, R0, R7, RZ ;  /* 0x0000000700047227 */ /* 0x000fe200078e00ff */
[----:B------:R-:W-:-:S02]  /*27a0*/  ISETP.GT.U32.AND P6, PT, R2, R36, PT ;  /* 0x000000240200720c */ /* 0x000fc40003fc4070 */
[----:B------:R-:W-:Y:S01]  /*27b0*/  ISETP.GT.U32.AND P2, PT, R2, R45, PT ;  /* 0x0000002d0200720c */ /* 0x000fe20003f44070 */
[----:B------:R-:W-:Y:S01]  /*27c0*/  IMAD.HI.U32 R3, R0, R9, RZ ;  /* 0x0000000900037227 */ /* 0x000fe200078e00ff */
[----:B------:R-:W-:Y:S02]  /*27d0*/  IABS R41, R11 ;  /* 0x0000000b00297213 */ /* 0x000fe40000000000 */
[----:B------:R-:W-:Y:S01]  /*27e0*/  ISETP.GE.AND P3, PT, R13, RZ, PT ;  /* 0x000000ff0d00720c */ /* 0x000fe20003f66270 */
[----:B------:R-:W-:Y:S02]  /*27f0*/  IMAD.MOV R4, RZ, RZ, -R4 ;  /* 0x000000ffff047224 */ /* 0x000fe400078e0a04 */
[----:B------:R-:W-:Y:S01]  /*2800*/  @!P4 IMAD.IADD R34, R34, 0x1, -R2 ;  /* 0x000000012222c824 */ /* 0x000fe200078e0a02 */
[----:B------:R-:W-:Y:S01]  /*2810*/  ISETP.GE.AND P4, PT, R14, RZ, PT ;  /* 0x000000ff0e00720c */ /* 0x000fe20003f86270 */
[----:B------:R-:W-:Y:S02]  /*2820*/  IMAD.MOV R42, RZ, RZ, -R3 ;  /* 0x000000ffff2a7224 */ /* 0x000fe400078e0a03 */
[----:B------:R-:W-:-:S04]  /*2830*/  IMAD.HI.U32 R3, R0, R41, RZ ;  /* 0x0000002900037227 */ /* 0x000fc800078e00ff */
[----:B------:R-:W-:Y:S02]  /*2840*/  IMAD R38, R2, R4, R7 ;  /* 0x0000000402267224 */ /* 0x000fe400078e0207 */
[----:B------:R-:W-:Y:S02]  /*2850*/  IMAD.MOV R3, RZ, RZ, -R3 ;  /* 0x000000ffff037224 */ /* 0x000fe400078e0a03 */
[--C-:B------:R-:W-:Y:S01]  /*2860*/  @!P6 IMAD.IADD R36, R36, 0x1, -R2.reuse ;  /* 0x000000012424e824 */ /* 0x100fe200078e0a02 */
[C---:B------:R-:W-:Y:S01]  /*2870*/  ISETP.GT.U32.AND P6, PT, R2.reuse, R38, PT ;  /* 0x000000260200720c */ /* 0x040fe20003fc4070 */
[----:B------:R-:W-:Y:S02]  /*2880*/  @!P2 IMAD.IADD R45, R45, 0x1, -R2 ;  /* 0x000000012d2da824 */ /* 0x000fe400078e0a02 */
[----:B------:R-:W-:Y:S01]  /*2890*/  IMAD R42, R2, R42, R9 ;  /* 0x0000002a022a7224 */ /* 0x000fe200078e0209 */
[----:B------:R-:W-:Y:S01]  /*28a0*/  ISETP.GE.AND P2, PT, R8, RZ, PT ;  /* 0x000000ff0800720c */ /* 0x000fe20003f46270 */
[C---:B------:R-:W-:Y:S01]  /*28b0*/  IMAD R41, R2.reuse, R3, R41 ;  /* 0x0000000302297224 */ /* 0x040fe200078e0229 */
[----:B------:R-:W-:Y:S01]  /*28c0*/  LOP3.LUT R8, R5, 0xe8, RZ, 0xfc, !PT ;  /* 0x000000e805087812 */ /* 0x000fe200078efcff */
[----:B------:R-:W-:Y:S01]  /*28d0*/  @!P5 IMAD.MOV R96, RZ, RZ, -R96 ;  /* 0x000000ffff60d224 */ /* 0x000fe200078e0a60 */
[C---:B------:R-:W-:Y:S01]  /*28e0*/  ISETP.GT.U32.AND P5, PT, R2.reuse, R45, PT ;  /* 0x0000002d0200720c */ /* 0x040fe20003fa4070 */
[----:B------:R-:W-:Y:S01]  /*28f0*/  @!P3 IMAD.MOV R40, RZ, RZ, -R40 ;  /* 0x000000ffff28b224 */ /* 0x000fe200078e0a28 */
[C---:B------:R-:W-:Y:S01]  /*2900*/  ISETP.GT.U32.AND P3, PT, R2.reuse, R42, PT ;  /* 0x0000002a0200720c */ /* 0x040fe20003f64070 */
[----:B------:R-:W-:Y:S01]  /*2910*/  @!P4 IMAD.MOV R34, RZ, RZ, -R34 ;  /* 0x000000ffff22c224 */ /* 0x000fe200078e0a22 */
[----:B------:R-:W-:-:S02]  /*2920*/  ISETP.GT.U32.AND P4, PT, R2, R41, PT ;  /* 0x000000290200720c */ /* 0x000fc40003f84070 */
[----:B------:R-:W-:Y:S02]  /*2930*/  IABS R47, R8 ;  /* 0x00000008002f7213 */ /* 0x000fe40000000000 */
[----:B------:R-:W-:Y:S01]  /*2940*/  LOP3.LUT R13, R5, 0xf0, RZ, 0xfc, !PT ;  /* 0x000000f0050d7812 */ /* 0x000fe200078efcff */
[--C-:B------:R-:W-:Y:S02]  /*2950*/  @!P6 IMAD.IADD R38, R38, 0x1, -R2.reuse ;  /* 0x000000012626e824 */ /* 0x100fe400078e0a02 */
[----:B------:R-:W-:Y:S01]  /*2960*/  IMAD.HI.U32 R3, R0, R47, RZ ;  /* 0x0000002f00037227 */ /* 0x000fe200078e00ff */
[----:B------:R-:W-:Y:S02]  /*2970*/  IABS R43, R13 ;  /* 0x0000000d002b7213 */ /* 0x000fe40000000000 */
[----:B------:R-:W-:Y:S01]  /*2980*/  ISETP.GT.U32.AND P6, PT, R2, R38, PT ;  /* 0x000000260200720c */ /* 0x000fe20003fc4070 */
[----:B------:R-:W-:Y:S02]  /*2990*/  IMAD.MOV R4, RZ, RZ, -R3 ;  /* 0x000000ffff047224 */ /* 0x000fe400078e0a03 */
[----:B------:R-:W-:-:S02]  /*29a0*/  @!P5 IMAD.IADD R45, R45, 0x1, -R2 ;  /* 0x000000012d2dd824 */ /* 0x000fc400078e0a02 */
[----:B------:R-:W-:Y:S02]  /*29b0*/  @!P3 IMAD.IADD R42, R42, 0x1, -R2 ;  /* 0x000000012a2ab824 */ /* 0x000fe400078e0a02 */
[----:B------:R-:W-:-:S04]  /*29c0*/  IMAD.HI.U32 R3, R0, R43, RZ ;  /* 0x0000002b00037227 */ /* 0x000fc800078e00ff */
[--C-:B------:R-:W-:Y:S02]  /*29d0*/  @!P4 IMAD.IADD R41, R41, 0x1, -R2.reuse ;  /* 0x000000012929c824 */ /* 0x100fe400078e0a02 */
[----:B------:R-:W-:Y:S01]  /*29e0*/  @!P2 IMAD.MOV R45, RZ, RZ, -R45 ;  /* 0x000000ffff2da224 */ /* 0x000fe200078e0a2d */
[C---:B------:R-:W-:Y:S01]  /*29f0*/  ISETP.GT.U32.AND P2, PT, R2.reuse, R42, PT ;  /* 0x0000002a0200720c */ /* 0x040fe20003f44070 */
[----:B------:R-:W-:Y:S01]  /*2a00*/  IMAD.MOV R3, RZ, RZ, -R3 ;  /* 0x000000ffff037224 */ /* 0x000fe200078e0a03 */
[----:B------:R-:W-:Y:S02]  /*2a10*/  ISETP.GT.U32.AND P4, PT, R2, R41, PT ;  /* 0x000000290200720c */ /* 0x000fe40003f84070 */
[----:B------:R-:W-:Y:S01]  /*2a20*/  ISETP.GE.AND P5, PT, R6, RZ, PT ;  /* 0x000000ff0600720c */ /* 0x000fe20003fa6270 */
[----:B------:R-:W-:Y:S01]  /*2a30*/  IMAD R43, R2, R3, R43 ;  /* 0x00000003022b7224 */ /* 0x000fe200078e022b */
[----:B------:R-:W-:Y:S01]  /*2a40*/  LOP3.LUT R6, R5, 0xf8, RZ, 0xfc, !PT ;  /* 0x000000f805067812 */ /* 0x000fe200078efcff */
[----:B------:R-:W-:-:S02]  /*2a50*/  @!P6 IMAD.IADD R38, R38, 0x1, -R2 ;  /* 0x000000012626e824 */ /* 0x000fc400078e0a02 */
[C---:B------:R-:W-:Y:S01]  /*2a60*/  IMAD R47, R2.reuse, R4, R47 ;  /* 0x00000004022f7224 */ /* 0x040fe200078e022f */
[----:B------:R-:W-:Y:S02]  /*2a70*/  ISETP.GT.U32.AND P6, PT, R2, R43, PT ;  /* 0x0000002b0200720c */ /* 0x000fe40003fc4070 */
[----:B------:R-:W-:Y:S01]  /*2a80*/  IABS R7, R6 ;  /* 0x0000000600077213 */ /* 0x000fe20000000000 */
[--C-:B------:R-:W-:Y:S01]  /*2a90*/  @!P2 IMAD.IADD R42, R42, 0x1, -R2.reuse ;  /* 0x000000012a2aa824 */ /* 0x100fe200078e0a02 */
[----:B------:R-:W-:Y:S01]  /*2aa0*/  ISETP.GT.U32.AND P2, PT, R2, R47, PT ;  /* 0x0000002f0200720c */ /* 0x000fe20003f44070 */
[----:B------:R-:W-:Y:S01]  /*2ab0*/  @!P4 IMAD.IADD R41, R41, 0x1, -R2 ;  /* 0x000000012929c824 */ /* 0x000fe200078e0a02 */
[----:B------:R-:W-:Y:S01]  /*2ac0*/  ISETP.GE.AND P4, PT, R12, RZ, PT ;  /* 0x000000ff0c00720c */ /* 0x000fe20003f86270 */
[----:B------:R-:W-:Y:S01]  /*2ad0*/  @!P5 IMAD.MOV R36, RZ, RZ, -R36 ;  /* 0x000000ffff24d224 */ /* 0x000fe200078e0a24 */
[----:B------:R-:W-:Y:S01]  /*2ae0*/  ISETP.GE.AND P5, PT, R11, RZ, PT ;  /* 0x000000ff0b00720c */ /* 0x000fe20003fa6270 */
[----:B------:R-:W-:Y:S01]  /*2af0*/  IMAD.HI.U32 R3, R0, R7, RZ ;  /* 0x0000000700037227 */ /* 0x000fe200078e00ff */
[----:B------:R-:W-:-:S02]  /*2b00*/  LOP3.LUT R12, R5, 0x110, RZ, 0xfc, !PT ;  /* 0x00000110050c7812 */ /* 0x000fc400078efcff */
[----:B------:R-:W-:Y:S02]  /*2b10*/  ISETP.GE.AND P3, PT, R10, RZ, PT ;  /* 0x000000ff0a00720c */ /* 0x000fe40003f66270 */
[----:B------:R-:W-:Y:S01]  /*2b20*/  LOP3.LUT R11, R5, 0x108, RZ, 0xfc, !PT ;  /* 0x00000108050b7812 */ /* 0x000fe200078efcff */
[----:B------:R-:W-:Y:S01]  /*2b30*/  IMAD.MOV R3, RZ, RZ, -R3 ;  /* 0x000000ffff037224 */ /* 0x000fe200078e0a03 */
[----:B------:R-:W-:Y:S01]  /*2b40*/  IABS R4, R12 ;  /* 0x0000000c00047213 */ /* 0x000fe20000000000 */
[----:B------:R-:W-:Y:S01]  /*2b50*/  @!P6 IMAD.IADD R43, R43, 0x1, -R2 ;  /* 0x000000012b2be824 */ /* 0x000fe200078e0a02 */
[----:B------:R-:W-:Y:S01]  /*2b60*/  IABS R55, R11 ;  /* 0x0000000b00377213 */ /* 0x000fe20000000000 */
[C---:B------:R-:W-:Y:S01]  /*2b70*/  IMAD R46, R2.reuse, R3, R7 ;  /* 0x00000003022e7224 */ /* 0x040fe200078e0207 */
[----:B------:R-:W-:Y:S01]  /*2b80*/  LOP3.LUT R10, R5, 0x100, RZ, 0xfc, !PT ;  /* 0x00000100050a7812 */ /* 0x000fe200078efcff */
[----:B------:R-:W-:Y:S01]  /*2b90*/  IMAD.MOV.U32 R7, RZ, RZ, R4 ;  /* 0x000000ffff077224 */ /* 0x000fe200078e0004 */
[----:B------:R-:W-:Y:S01]  /*2ba0*/  ISETP.GT.U32.AND P6, PT, R2, R43, PT ;  /* 0x0000002b0200720c */ /* 0x000fe20003fc4070 */
[----:B------:R-:W-:Y:S01]  /*2bb0*/  @!P2 IMAD.IADD R47, R47, 0x1, -R2 ;  /* 0x000000012f2fa824 */ /* 0x000fe200078e0a02 */
[----:B------:R-:W-:Y:S01]  /*2bc0*/  IABS R9, R10 ;  /* 0x0000000a00097213 */ /* 0x000fe20000000000 */
[----:B------:R-:W-:-:S04]  /*2bd0*/  IMAD.HI.U32 R4, R0, R55, RZ ;  /* 0x0000003700047227 */ /* 0x000fc800078e00ff */
[----:B------:R-:W-:Y:S01]  /*2be0*/  @!P3 IMAD.MOV R42, RZ, RZ, -R42 ;  /* 0x000000ffff2ab224 */ /* 0x000fe200078e0a2a */
[----:B------:R-:W-:Y:S01]  /*2bf0*/  ISETP.GT.U32.AND P3, PT, R2, R47, PT ;  /* 0x0000002f0200720c */ /* 0x000fe20003f64070 */
[----:B------:R-:W-:Y:S02]  /*2c00*/  IMAD.MOV R4, RZ, RZ, -R4 ;  /* 0x000000ffff047224 */ /* 0x000fe400078e0a04 */
[----:B------:R-:W-:-:S04]  /*2c10*/  IMAD.HI.U32 R3, R0, R9, RZ ;  /* 0x0000000900037227 */ /* 0x000fc800078e00ff */
[C---:B------:R-:W-:Y:S02]  /*2c20*/  IMAD R55, R2.reuse, R4, R55 ;  /* 0x0000000402377224 */ /* 0x040fe400078e0237 */
[----:B------:R-:W-:Y:S02]  /*2c30*/  IMAD.MOV R3, RZ, RZ, -R3 ;  /* 0x000000ffff037224 */ /* 0x000fe400078e0a03 */
[--C-:B------:R-:W-:Y:S01]  /*2c40*/  @!P6 IMAD.IADD R43, R43, 0x1, -R2.reuse ;  /* 0x000000012b2be824 */ /* 0x100fe200078e0a02 */
[C---:B------:R-:W-:Y:S01]  /*2c50*/  ISETP.GT.U32.AND P6, PT, R2.reuse, R55, PT ;  /* 0x000000370200720c */ /* 0x040fe20003fc4070 */
[----:B------:R-:W-:Y:S02]  /*2c60*/  IMAD R44, R2, R3, R9 ;  /* 0x00000003022c7224 */ /* 0x000fe400078e0209 */
[----:B------:R-:W-:-:S03]  /*2c70*/  @!P3 IMAD.IADD R47, R47, 0x1, -R2 ;  /* 0x000000012f2fb824 */ /* 0x000fc600078e0a02 */
[----:B------:R-:W-:Y:S01]  /*2c80*/  ISETP.GT.U32.AND P3, PT, R2, R44, PT ;  /* 0x0000002c0200720c */ /* 0x000fe20003f64070 */
[----:B------:R-:W-:Y:S01]  /*2c90*/  @!P5 IMAD.MOV R41, RZ, RZ, -R41 ;  /* 0x000000ffff29d224 */ /* 0x000fe200078e0a29 */
[----:B------:R-:W-:Y:S01]  /*2ca0*/  ISETP.GE.AND P2, PT, R8, RZ, PT ;  /* 0x000000ff0800720c */ /* 0x000fe20003f46270 */
[----:B------:R-:W-:Y:S01]  /*2cb0*/  IMAD.HI.U32 R3, R0, R7, RZ ;  /* 0x0000000700037227 */ /* 0x000fe200078e00ff */
[----:B------:R-:W-:Y:S02]  /*2cc0*/  LOP3.LUT R8, R5, 0x118, RZ, 0xfc, !PT ;  /* 0x0000011805087812 */ /* 0x000fe400078efcff */
[----:B------:R-:W-:Y:S01]  /*2cd0*/  ISETP.GT.U32.AND P5, PT, R2, R46, PT ;  /* 0x0000002e0200720c */ /* 0x000fe20003fa4070 */
[----:B------:R-:W-:Y:S01]  /*2ce0*/  @!P4 IMAD.MOV R38, RZ, RZ, -R38 ;  /* 0x000000ffff26c224 */ /* 0x000fe200078e0a26 */
[----:B------:R-:W-:Y:S01]  /*2cf0*/  ISETP.GE.AND P4, PT, R13, RZ, PT ;  /* 0x000000ff0d00720c */ /* 0x000fe20003f86270 */
[----:B------:R-:W-:Y:S01]  /*2d00*/  @!P6 IMAD.IADD R55, R55, 0x1, -R2 ;  /* 0x000000013737e824 */ /* 0x000fe200078e0a02 */
[----:B------:R-:W-:Y:S01]  /*2d10*/  IABS R49, R8 ;  /* 0x0000000800317213 */ /* 0x000fe20000000000 */
[----:B------:R-:W-:-:S02]  /*2d20*/  IMAD.MOV R3, RZ, RZ, -R3 ;  /* 0x000000ffff037224 */ /* 0x000fc400078e0a03 */
[----:B------:R-:W-:Y:S01]  /*2d30*/  @!P3 IMAD.IADD R44, R44, 0x1, -R2 ;  /* 0x000000012c2cb824 */ /* 0x000fe200078e0a02 */
[C---:B------:R-:W-:Y:S01]  /*2d40*/  ISETP.GT.U32.AND P6, PT, R2.reuse, R55, PT ;  /* 0x000000370200720c */ /* 0x040fe20003fc4070 */
[----:B------:R-:W-:Y:S02]  /*2d50*/  IMAD R50, R2, R3, R7 ;  /* 0x0000000302327224 */ /* 0x000fe400078e0207 */
[----:B------:R-:W-:-:S04]  /*2d60*/  IMAD.HI.U32 R3, R0, R49, RZ ;  /* 0x0000003100037227 */ /* 0x000fc800078e00ff */
[----:B------:R-:W-:Y:S01]  /*2d70*/  @!P2 IMAD.MOV R47, RZ, RZ, -R47 ;  /* 0x000000ffff2fa224 */ /* 0x000fe200078e0a2f */
[----:B------:R-:W-:Y:S01]  /*2d80*/  ISETP.GT.U32.AND P2, PT, R2, R44, PT ;  /* 0x0000002c0200720c */ /* 0x000fe20003f44070 */
[----:B------:R-:W-:Y:S02]  /*2d90*/  IMAD.MOV R3, RZ, RZ, -R3 ;  /* 0x000000ffff037224 */ /* 0x000fe400078e0a03 */
[--C-:B------:R-:W-:Y:S02]  /*2da0*/  @!P5 IMAD.IADD R46, R46, 0x1, -R2.reuse ;  /* 0x000000012e2ed824 */ /* 0x100fe400078e0a02 */
[----:B------:R-:W-:Y:S01]  /*2db0*/  @!P4 IMAD.MOV R43, RZ, RZ, -R43 ;  /* 0x000000ffff2bc224 */ /* 0x000fe200078e0a2b */
[C---:B------:R-:W-:Y:S01]  /*2dc0*/  ISETP.GT.U32.AND P4, PT, R2.reuse, R50, PT ;  /* 0x000000320200720c */ /* 0x040fe20003f84070 */
[C---:B------:R-:W-:Y:S01]  /*2dd0*/  IMAD R49, R2.reuse, R3, R49 ;  /* 0x0000000302317224 */ /* 0x040fe200078e0231 */
[----:B------:R-:W-:Y:S01]  /*2de0*/  ISETP.GT.U32.AND P3, PT, R2, R46, PT ;  /* 0x0000002e0200720c */ /* 0x000fe20003f64070 */
[----:B------:R-:W-:Y:S01]  /*2df0*/  @!P6 IMAD.IADD R55, R55, 0x1, -R2 ;  /* 0x000000013737e824 */ /* 0x000fe200078e0a02 */
[----:B------:R-:W-:-:S02]  /*2e00*/  LOP3.LUT R14, R5, 0x128, RZ, 0xfc, !PT ;  /* 0x00000128050e7812 */ /* 0x000fc400078efcff */
[----:B------:R-:W-:Y:S02]  /*2e10*/  ISETP.GT.U32.AND P6, PT, R2, R49, PT ;  /* 0x000000310200720c */ /* 0x000fe40003fc4070 */
[----:B------:R-:W-:Y:S02]  /*2e20*/  IABS R7, R14 ;  /* 0x0000000e00077213 */ /* 0x000fe40000000000 */
[----:B------:R-:W-:Y:S01]  /*2e30*/  LOP3.LUT R13, R5, 0x120, RZ, 0xfc, !PT ;  /* 0x00000120050d7812 */ /* 0x000fe200078efcff */
[--C-:B------:R-:W-:Y:S01]  /*2e40*/  @!P2 IMAD.IADD R44, R44, 0x1, -R2.reuse ;  /* 0x000000012c2ca824 */ /* 0x100fe200078e0a02 */
[----:B------:R-:W-:Y:S01]  /*2e50*/  ISETP.GE.AND P2, PT, R11, RZ, PT ;  /* 0x000000ff0b00720c */ /* 0x000fe20003f46270 */
[----:B------:R-:W-:Y:S01]  /*2e60*/  IMAD.HI.U32 R4, R0, R7, RZ ;  /* 0x0000000700047227 */ /* 0x000fe200078e00ff */
[----:B------:R-:W-:Y:S02]  /*2e70*/  IABS R61, R13 ;  /* 0x0000000d003d7213 */ /* 0x000fe40000000000 */
[----:B------:R-:W-:Y:S01]  /*2e80*/  ISETP.GE.AND P5, PT, R6, RZ, PT ;  /* 0x000000ff0600720c */ /* 0x000fe20003fa6270 */
[----:B------:R-:W-:-:S02]  /*2e90*/  @!P4 IMAD.IADD R50, R50, 0x1, -R2 ;  /* 0x000000013232c824 */ /* 0x000fc400078e0a02 */
[----:B------:R-:W-:Y:S01]  /*2ea0*/  @!P3 IMAD.IADD R46, R46, 0x1, -R2 ;  /* 0x000000012e2eb824 */ /* 0x000fe200078e0a02 */
[----:B------:R-:W-:Y:S01]  /*2eb0*/  ISETP.GE.AND P3, PT, R10, RZ, PT ;  /* 0x000000ff0a00720c */ /* 0x000fe20003f66270 */
[----:B------:R-:W-:Y:S01]  /*2ec0*/  IMAD.MOV R4, RZ, RZ, -R4 ;  /* 0x000000ffff047224 */ /* 0x000fe200078e0a04 */
[----:B------:R-:W-:Y:S01]  /*2ed0*/  LOP3.LUT R10, R5, 0x130, RZ, 0xfc, !PT ;  /* 0x00000130050a7812 */ /* 0x000fe200078efcff */
[----:B------:R-:W-:-:S04]  /*2ee0*/  IMAD.HI.U32 R3, R0, R61, RZ ;  /* 0x0000003d00037227 */ /* 0x000fc800078e00ff */
[----:B------:R-:W-:Y:S01]  /*2ef0*/  @!P6 IMAD.IADD R49, R49, 0x1, -R2 ;  /* 0x000000013131e824 */ /* 0x000fe200078e0a02 */
[C---:B------:R-:W-:Y:S01]  /*2f00*/  ISETP.GT.U32.AND P6, PT, R2.reuse, R50, PT ;  /* 0x000000320200720c */ /* 0x040fe20003fc4070 */
[C---:B------:R-:W-:Y:S01]  /*2f10*/  IMAD R58, R2.reuse, R4, R7 ;  /* 0x00000004023a7224 */ /* 0x040fe200078e0207 */
[----:B------:R-:W-:Y:S01]  /*2f20*/  IABS R7, R10 ;  /* 0x0000000a00077213 */ /* 0x000fe20000000000 */
[----:B------:R-:W-:Y:S02]  /*2f30*/  IMAD.MOV R3, RZ, RZ, -R3 ;  /* 0x000000ffff037224 */ /* 0x000fe400078e0a03 */
[----:B------:R-:W-:Y:S01]  /*2f40*/  @!P2 IMAD.MOV R55, RZ, RZ, -R55 ;  /* 0x000000ffff37a224 */ /* 0x000fe200078e0a37 */
[C---:B------:R-:W-:Y:S01]  /*2f50*/  ISETP.GT.U32.AND P2, PT, R2.reuse, R58, PT ;  /* 0x0000003a0200720c */ /* 0x040fe20003f44070 */
[C---:B------:R-:W-:Y:S01]  /*2f60*/  IMAD R61, R2.reuse, R3, R61 ;  /* 0x00000003023d7224 */ /* 0x040fe200078e023d */
[----:B------:R-:W-:Y:S01]  /*2f70*/  LOP3.LUT R11, R5, 0x138, RZ, 0xfc, !PT ;  /* 0x00000138050b7812 */ /* 0x000fe200078efcff */
[----:B------:R-:W-:Y:S01]  /*2f80*/  @!P5 IMAD.MOV R46, RZ, RZ, -R46 ;  /* 0x000000ffff2ed224 */ /* 0x000fe200078e0a2e */
[----:B------:R-:W-:Y:S01]  /*2f90*/  ISETP.GT.U32.AND P5, PT, R2, R49, PT ;  /* 0x000000310200720c */ /* 0x000fe20003fa4070 */
[----:B------:R-:W-:Y:S01]  /*2fa0*/  IMAD.HI.U32 R3, R0, R7, RZ ;  /* 0x0000000700037227 */ /* 0x000fe200078e00ff */
[----:B------:R-:W-:-:S02]  /*2fb0*/  ISETP.GE.AND P4, PT, R12, RZ, PT ;  /* 0x000000ff0c00720c */ /* 0x000fc40003f86270 */
[----:B------:R-:W-:Y:S01]  /*2fc0*/  IABS R9, R11 ;  /* 0x0000000b00097213 */ /* 0x000fe20000000000 */
[----:B------:R-:W-:Y:S02]  /*2fd0*/  IMAD.MOV R3, RZ, RZ, -R3 ;  /* 0x000000ffff037224 */ /* 0x000fe400078e0a03 */
[----:B------:R-:W-:Y:S01]  /*2fe0*/  @!P6 IMAD.IADD R50, R50, 0x1, -R2 ;  /* 0x000000013232e824 */ /* 0x000fe200078e0a02 */
[----:B------:R-:W-:Y:S01]  /*2ff0*/  ISETP.GE.AND P6, PT, R8, RZ, PT ;  /* 0x000000ff0800720c */ /* 0x000fe20003fc6270 */
[----:B------:R-:W-:Y:S01]  /*3000*/  IMAD R6, R2, R3, R7 ;  /* 0x0000000302067224 */ /* 0x000fe200078e0207 */
[----:B------:R-:W-:Y:S01]  /*3010*/  LOP3.LUT R16, R5, 0x148, RZ, 0xfc, !PT ;  /* 0x0000014805107812 */ /* 0x000fe200078efcff */
[----:B------:R-:W-:-:S03]  /*3020*/  IMAD.HI.U32 R3, R0, R9, RZ ;  /* 0x0000000900037227 */ /* 0x000fc600078e00ff */
[----:B------:R-:W-:Y:S01]  /*3030*/  IABS R8, R16 ;  /* 0x0000001000087213 */ /* 0x000fe20000000000 */
[--C-:B------:R-:W-:Y:S02]  /*3040*/  @!P2 IMAD.IADD R58, R58, 0x1, -R2.reuse ;  /* 0x000000013a3aa824 */ /* 0x100fe400078e0a02 */
[----:B------:R-:W-:Y:S02]  /*3050*/  IMAD.MOV R3, RZ, RZ, -R3 ;  /* 0x000000ffff037224 */ /* 0x000fe400078e0a03 */
[----:B------:R-:W-:Y:S01]  /*3060*/  @!P5 IMAD.IADD R49, R49, 0x1, -R2 ;  /* 0x000000013131d824 */ /* 0x000fe200078e0a02 */
[C---:B------:R-:W-:Y:S01]  /*3070*/  ISETP.GT.U32.AND P5, PT, R2.reuse, R6, PT ;  /* 0x000000060200720c */ /* 0x040fe20003fa4070 */
[----:B------:R-:W-:Y:S01]  /*3080*/  @!P3 IMAD.MOV R44, RZ, RZ, -R44 ;  /* 0x000000ffff2cb224 */ /* 0x000fe200078e0a2c */
[C---:B------:R-:W-:Y:S01]  /*3090*/  ISETP.GT.U32.AND P3, PT, R2.reuse, R61, PT ;  /* 0x0000003d0200720c */ /* 0x040fe20003f64070 */
[----:B------:R-:W-:Y:S01]  /*30a0*/  @!P4 IMAD.MOV R50, RZ, RZ, -R50 ;  /* 0x000000ffff32c224 */ /* 0x000fe200078e0a32 */
[C---:B------:R-:W-:Y:S01]  /*30b0*/  ISETP.GT.U32.AND P4, PT, R2.reuse, R58, PT ;  /* 0x0000003a0200720c */ /* 0x040fe20003f84070 */
[----:B------:R-:W-:-:S02]  /*30c0*/  IMAD R7, R2, R3, R9 ;  /* 0x0000000302077224 */ /* 0x000fc400078e0209 */
[----:B------:R-:W-:Y:S02]  /*30d0*/  IMAD.MOV.U32 R9, RZ, RZ, R8 ;  /* 0x000000ffff097224 */ /* 0x000fe400078e0008 */
[----:B------:R-:W-:Y:S01]  /*30e0*/  @!P6 IMAD.MOV R49, RZ, RZ, -R49 ;  /* 0x000000ffff31e224 */ /* 0x000fe200078e0a31 */
[----:B------:R-:W-:Y:S01]  /*30f0*/  ISETP.GE.AND P6, PT, R14, RZ, PT ;  /* 0x000000ff0e00720c */ /* 0x000fe20003fc6270 */
[----:B------:R-:W-:-:S04]  /*3100*/  IMAD.HI.U32 R3, R0, R9, RZ ;  /* 0x0000000900037227 */ /* 0x000fc800078e00ff */
[----:B------:R-:W-:Y:S02]  /*3110*/  IMAD.MOV R3, RZ, RZ, -R3 ;  /* 0x000000ffff037224 */ /* 0x000fe400078e0a03 */
[--C-:B------:R-:W-:Y:S02]  /*3120*/  @!P5 IMAD.IADD R6, R6, 0x1, -R2.reuse ;  /* 0x000000010606d824 */ /* 0x100fe400078e0a02 */
[--C-:B------:R-:W-:Y:S02]  /*3130*/  @!P3 IMAD.IADD R61, R61, 0x1, -R2.reuse ;  /* 0x000000013d3db824 */ /* 0x100fe400078e0a02 */
[----:B------:R-:W-:Y:S02]  /*3140*/  @!P4 IMAD.IADD R58, R58, 0x1, -R2 ;  /* 0x000000013a3ac824 */ /* 0x000fe400078e0a02 */
[C---:B------:R-:W-:Y:S01]  /*3150*/  IMAD R9, R2.reuse, R3, R9 ;  /* 0x0000000302097224 */ /* 0x040fe200078e0209 */
[C---:B------:R-:W-:Y:S01]  /*3160*/  ISETP.GT.U32.AND P5, PT, R2.reuse, R6, PT ;  /* 0x000000060200720c */ /* 0x040fe20003fa4070 */
[----:B------:R-:W-:Y:S01]  /*3170*/  @!P6 IMAD.MOV R58, RZ, RZ, -R58 ;  /* 0x000000ffff3ae224 */ /* 0x000fe200078e0a3a */
[----:B------:R-:W-:-:S02]  /*3180*/  ISETP.GT.U32.AND P3, PT, R2, R61, PT ;  /* 0x0000003d0200720c */ /* 0x000fc40003f64070 */
[----:B------:R-:W-:Y:S02]  /*3190*/  ISETP.GT.U32.AND P6, PT, R2, R9, PT ;  /* 0x000000090200720c */ /* 0x000fe40003fc4070 */
[----:B------:R-:W-:-:S04]  /*31a0*/  LOP3.LUT R12, R5, 0x140, RZ, 0xfc, !PT ;  /* 0x00000140050c7812 */ /* 0x000fc800078efcff */
[----:B------:R-:W-:Y:S02]  /*31b0*/  IABS R33, R12 ;  /* 0x0000000c00217213 */ /* 0x000fe40000000000 */
[C---:B------:R-:W-:Y:S01]  /*31c0*/  LOP3.LUT R8, R5.reuse, 0x150, RZ, 0xfc, !PT ;  /* 0x0000015005087812 */ /* 0x040fe200078efcff */
[--C-:B------:R-:W-:Y:S01]  /*31d0*/  @!P5 IMAD.IADD R6, R6, 0x1, -R2.reuse ;  /* 0x000000010606d824 */ /* 0x100fe200078e0a02 */
[----:B------:R-:W-:Y:S01]  /*31e0*/  LOP3.LUT R14, R5, 0x158, RZ, 0xfc, !PT ;  /* 0x00000158050e7812 */ /* 0x000fe200078efcff */
[----:B------:R-:W-:Y:S01]  /*31f0*/  IMAD.HI.U32 R4, R0, R33, RZ ;  /* 0x0000002100047227 */ /* 0x000fe200078e00ff */
[----:B------:R-:W-:Y:S02]  /*3200*/  ISETP.GE.AND P5, PT, R11, RZ, PT ;  /* 0x000000ff0b00720c */ /* 0x000fe40003fa6270 */
[----:B------:R-:W-:Y:S01]  /*3210*/  ISETP.GE.AND P2, PT, R13, RZ, PT ;  /* 0x000000ff0d00720c */ /* 0x000fe20003f46270 */
[--C-:B------:R-:W-:Y:S01]  /*3220*/  @!P3 IMAD.IADD R61, R61, 0x1, -R2.reuse ;  /* 0x000000013d3db824 */ /* 0x100fe200078e0a02 */
[----:B------:R-:W-:Y:S01]  /*3230*/  IABS R11, R8 ;  /* 0x00000008000b7213 */ /* 0x000fe20000000000 */
[----:B------:R-:W-:Y:S01]  /*3240*/  @!P6 IMAD.IADD R9, R9, 0x1, -R2 ;  /* 0x000000010909e824 */ /* 0x000fe200078e0a02 */
[----:B------:R-:W-:Y:S01]  /*3250*/  ISETP.GT.U32.AND P3, PT, R2, R7, PT ;  /* 0x000000070200720c */ /* 0x000fe20003f64070 */
[----:B------:R-:W-:Y:S01]  /*3260*/  IMAD.MOV R4, RZ, RZ, -R4 ;  /* 0x000000ffff047224 */ /* 0x000fe200078e0a04 */
[----:B------:R-:W-:Y:S01]  /*3270*/  IABS R13, R14 ;  /* 0x0000000e000d7213 */ /* 0x000fe20000000000 */
[----:B------:R-:W-:Y:S01]  /*3280*/  IMAD.HI.U32 R3, R0, R11, RZ ;  /* 0x0000000b00037227 */ /* 0x000fe200078e00ff */
[----:B------:R-:W-:-:S03]  /*3290*/  ISETP.GT.U32.AND P6, PT, R2, R9, PT ;  /* 0x000000090200720c */ /* 0x000fc60003fc4070 */
[----:B------:R-:W-:Y:S02]  /*32a0*/  IMAD R33, R2, R4, R33 ;  /* 0x0000000402217224 */ /* 0x000fe400078e0221 */
[----:B------:R-:W-:Y:S01]  /*32b0*/  IMAD.HI.U32 R4, R0, R13, RZ ;  /* 0x0000000d00047227 */ /* 0x000fe200078e00ff */
[----:B------:R-:W-:-:S03]  /*32c0*/  ISETP.GE.AND P4, PT, R10, RZ, PT ;  /* 0x000000ff0a00720c */ /* 0x000fc60003f86270 */
[----:B------:R-:W-:Y:S02]  /*32d0*/  IMAD.MOV R10, RZ, RZ, -R3 ;  /* 0x000000ffff0a7224 */ /* 0x000fe400078e0a03 */
[----:B------:R-:W-:Y:S02]  /*32e0*/  IMAD.MOV R4, RZ, RZ, -R4 ;  /* 0x000000ffff047224 */ /* 0x000fe400078e0a04 */
[C---:B------:R-:W-:Y:S01]  /*32f0*/  IMAD R10, R2.reuse, R10, R11 ;  /* 0x0000000a020a7224 */ /* 0x040fe200078e020b */
[----:B------:R-:W-:Y:S01]  /*3300*/  LOP3.LUT R18, R5, 0x160, RZ, 0xfc, !PT ;  /* 0x0000016005127812 */ /* 0x000fe200078efcff */
[----:B------:R-:W-:Y:S01]  /*3310*/  @!P2 IMAD.MOV R61, RZ, RZ, -R61 ;  /* 0x000000ffff3da224 */ /* 0x000fe200078e0a3d */
[C---:B------:R-:W-:Y:S01]  /*3320*/  ISETP.GT.U32.AND P2, PT, R2.reuse, R33, PT ;  /* 0x000000210200720c */ /* 0x040fe20003f44070 */
[--C-:B------:R-:W-:Y:S02]  /*3330*/  @!P3 IMAD.IADD R7, R7, 0x1, -R2.reuse ;  /* 0x000000010707b824 */ /* 0x100fe400078e0a02 */
[C---:B------:R-:W-:Y:S01]  /*3340*/  IMAD R11, R2.reuse, R4, R13 ;  /* 0x00000004020b7224 */ /* 0x040fe200078e020d */
[----:B------:R-:W-:Y:S01]  /*3350*/  IABS R15, R18 ;  /* 0x00000012000f7213 */ /* 0x000fe20000000000 */
[----:B------:R-:W-:Y:S01]  /*3360*/  @!P6 IMAD.IADD R9, R9, 0x1, -R2 ;  /* 0x000000010909e824 */ /* 0x000fe200078e0a02 */
[----:B------:R-:W-:-:S02]  /*3370*/  ISETP.GT.U32.AND P3, PT, R2, R7, PT ;  /* 0x000000070200720c */ /* 0x000fc40003f64070 */
[----:B------:R-:W-:Y:S01]  /*3380*/  ISETP.GT.U32.AND P6, PT, R2, R11, PT ;  /* 0x0000000b0200720c */ /* 0x000fe20003fc4070 */
[----:B------:R-:W-:Y:S01]  /*3390*/  IMAD.HI.U32 R3, R0, R15, RZ ;  /* 0x0000000f00037227 */ /* 0x000fe200078e00ff */
[----:B------:R-:W-:-:S03]  /*33a0*/  LOP3.LUT R20, R5, 0x168, RZ, 0xfc, !PT ;  /* 0x0000016805147812 */ /* 0x000fc600078efcff */
[----:B------:R-:W-:Y:S02]  /*33b0*/  @!P2 IMAD.IADD R33, R33, 0x1, -R2 ;  /* 0x000000012121a824 */ /* 0x000fe400078e0a02 */
[----:B------:R-:W-:Y:S02]  /*33c0*/  IMAD.MOV R3, RZ, RZ, -R3 ;  /* 0x000000ffff037224 */ /* 0x000fe400078e0a03 */
[----:B------:R-:W-:Y:S01]  /*33d0*/  @!P4 IMAD.MOV R6, RZ, RZ, -R6 ;  /* 0x000000ffff06c224 */ /* 0x000fe200078e0a06 */
[----:B------:R-:W-:Y:S01]  /*33e0*/  ISETP.GE.AND P4, PT, R12, RZ, PT ;  /* 0x000000ff0c00720c */ /* 0x000fe20003f86270 */
[--C-:B------:R-:W-:Y:S01]  /*33f0*/  @!P3 IMAD.IADD R7, R7, 0x1, -R2.reuse ;  /* 0x000000010707b824 */ /* 0x100fe200078e0a02 */
[----:B------:R-:W-:Y:S01]  /*3400*/  LOP3.LUT R25, R5, 0x180, RZ, 0xfc, !PT ;  /* 0x0000018005197812 */ /* 0x000fe200078efcff */
[C---:B------:R-:W-:Y:S01]  /*3410*/  IMAD R12, R2.reuse, R3, R15 ;  /* 0x00000003020c7224 */ /* 0x040fe200078e020f */
[----:B------:R-:W-:Y:S01]  /*3420*/  ISETP.GT.U32.AND P2, PT, R2, R33, PT ;  /* 0x000000210200720c */ /* 0x000fe20003f44070 */
[----:B------:R-:W-:Y:S01]  /*3430*/  @!P6 IMAD.IADD R11, R11, 0x1, -R2 ;  /* 0x000000010b0be824 */ /* 0x000fe200078e0a02 */
[----:B------:R-:W-:-:S02]  /*3440*/  ISETP.GE.AND P3, PT, R16, RZ, PT ;  /* 0x000000ff1000720c */ /* 0x000fc40003f66270 */
[----:B------:R-:W-:Y:S02]  /*3450*/  IABS R15, R20 ;  /* 0x00000014000f7213 */ /* 0x000fe40000000000 */
[----:B------:R-:W-:Y:S02]  /*3460*/  IABS R21, R25 ;  /* 0x0000001900157213 */ /* 0x000fe40000000000 */
[----:B------:R-:W-:Y:S01]  /*3470*/  ISETP.GT.U32.AND P6, PT, R2, R11, PT ;  /* 0x0000000b0200720c */ /* 0x000fe20003fc4070 */
[----:B------:R-:W-:-:S04]  /*3480*/  IMAD.HI.U32 R3, R0, R15, RZ ;  /* 0x0000000f00037227 */ /* 0x000fc800078e00ff */
[----:B------:R-:W-:-:S04]  /*3490*/  IMAD.HI.U32 R13, R0, R21, RZ ;  /* 0x00000015000d7227 */ /* 0x000fc800078e00ff */
[----:B------:R-:W-:Y:S02]  /*34a0*/  IMAD.MOV R3, RZ, RZ, -R3 ;  /* 0x000000ffff037224 */ /* 0x000fe400078e0a03 */
[----:B------:R-:W-:Y:S02]  /*34b0*/  IMAD.MOV R16, RZ, RZ, -R13 ;  /* 0x000000ffff107224 */ /* 0x000fe400078e0a0d */
[--C-:B------:R-:W-:Y:S02]  /*34c0*/  @!P2 IMAD.IADD R33, R33, 0x1, -R2.reuse ;  /* 0x000000012121a824 */ /* 0x100fe400078e0a02 */
[----:B------:R-:W-:Y:S01]  /*34d0*/  @!P3 IMAD.MOV R9, RZ, RZ, -R9 ;  /* 0x000000ffff09b224 */ /* 0x000fe200078e0a09 */
[C---:B------:R-:W-:Y:S01]  /*34e0*/  ISETP.GT.U32.AND P3, PT, R2.reuse, R12, PT ;  /* 0x0000000c0200720c */ /* 0x040fe20003f64070 */
[C---:B------:R-:W-:Y:S01]  /*34f0*/  IMAD R13, R2.reuse, R3, R15 ;  /* 0x00000003020d7224 */ /* 0x040fe200078e020f */
[----:B------:R-:W-:Y:S01]  /*3500*/  LOP3.LUT R22, R5, 0x170, RZ, 0xfc, !PT ;  /* 0x0000017005167812 */ /* 0x000fe200078efcff */
[----:B------:R-:W-:Y:S01]  /*3510*/  @!P4 IMAD.MOV R33, RZ, RZ, -R33 ;  /* 0x000000ffff21c224 */ /* 0x000fe200078e0a21 */
[C---:B------:R-:W-:Y:S01]  /*3520*/  ISETP.GT.U32.AND P4, PT, R2.reuse, R10, PT ;  /* 0x0000000a0200720c */ /* 0x040fe20003f84070 */
[----:B------:R-:W-:Y:S01]  /*3530*/  @!P6 IMAD.IADD R11, R11, 0x1, -R2 ;  /* 0x000000010b0be824 */ /* 0x000fe200078e0a02 */
[----:B------:R-:W-:-:S02]  /*3540*/  ISETP.GT.U32.AND P6, PT, R2, R13, PT ;  /* 0x0000000d0200720c */ /* 0x000fc40003fc4070 */
[----:B------:R-:W-:Y:S02]  /*3550*/  LOP3.LUT R24, R5, 0x178, RZ, 0xfc, !PT ;  /* 0x0000017805187812 */ /* 0x000fe400078efcff */
[----:B------:R-:W-:Y:S02]  /*3560*/  IABS R17, R22 ;  /* 0x0000001600117213 */ /* 0x000fe40000000000 */
[----:B------:R-:W-:Y:S01]  /*3570*/  IABS R19, R24 ;  /* 0x0000001800137213 */ /* 0x000fe20000000000 */
[----:B------:R-:W-:Y:S02]  /*3580*/  @!P5 IMAD.MOV R7, RZ, RZ, -R7 ;  /* 0x000000ffff07d224 */ /* 0x000fe400078e0a07 */
[----:B------:R-:W-:Y:S01]  /*3590*/  IMAD.HI.U32 R4, R0, R17, RZ ;  /* 0x0000001100047227 */ /* 0x000fe200078e00ff */
[----:B------:R-:W-:Y:S02]  /*35a0*/  ISETP.GE.AND P2, PT, R8, RZ, PT ;  /* 0x000000ff0800720c */ /* 0x000fe40003f46270 */
[----:B------:R-:W-:Y:S01]  /*35b0*/  ISETP.GE.AND P5, PT, R14, RZ, PT ;  /* 0x000000ff0e00720c */ /* 0x000fe20003fa6270 */
[----:B------:R-:W-:-:S02]  /*35c0*/  @!P3 IMAD.IADD R12, R12, 0x1, -R2 ;  /* 0x000000010c0cb824 */ /* 0x000fc400078e0a02 */
[----:B------:R-:W-:-:S04]  /*35d0*/  IMAD.HI.U32 R8, R0, R19, RZ ;  /* 0x0000001300087227 */ /* 0x000fc800078e00ff */
[----:B------:R-:W-:Y:S02]  /*35e0*/  IMAD.MOV R4, RZ, RZ, -R4 ;  /* 0x000000ffff047224 */ /* 0x000fe400078e0a04 */
[--C-:B------:R-:W-:Y:S02]  /*35f0*/  @!P4 IMAD.IADD R10, R10, 0x1, -R2.reuse ;  /* 0x000000010a0ac824 */ /* 0x100fe400078e0a02 */
[----:B------:R-:W-:Y:S01]  /*3600*/  @!P6 IMAD.IADD R13, R13, 0x1, -R2 ;  /* 0x000000010d0de824 */ /* 0x000fe200078e0a02 */
[C---:B------:R-:W-:Y:S01]  /*3610*/  ISETP.GT.U32.AND P6, PT, R2.reuse, R12, PT ;  /* 0x0000000c0200720c */ /* 0x040fe20003fc4070 */
[----:B------:R-:W-:Y:S01]  /*3620*/  IMAD.MOV R8, RZ, RZ, -R8 ;  /* 0x000000ffff087224 */ /* 0x000fe200078e0a08 */
[----:B------:R-:W-:Y:S01]  /*3630*/  LOP3.LUT R27, R5, 0x190, RZ, 0xfc, !PT ;  /* 0x00000190051b7812 */ /* 0x000fe200078efcff */
[C---:B------:R-:W-:Y:S01]  /*3640*/  IMAD R14, R2.reuse, R4, R17 ;  /* 0x00000004020e7224 */ /* 0x040fe200078e0211 */
[C---:B------:R-:W-:Y:S01]  /*3650*/  ISETP.GT.U32.AND P4, PT, R2.reuse, R10, PT ;  /* 0x0000000a0200720c */ /* 0x040fe20003f84070 */
[----:B------:R-:W-:Y:S01]  /*3660*/  IMAD R15, R2, R8, R19 ;  /* 0x00000008020f7224 */ /* 0x000fe200078e0213 */
[----:B------:R-:W-:-:S02]  /*3670*/  IABS R19, R27 ;  /* 0x0000001b00137213 */ /* 0x000fc40000000000 */
[C---:B------:R-:W-:Y:S01]  /*3680*/  ISETP.GT.U32.AND P3, PT, R2.reuse, R14, PT ;  /* 0x0000000e0200720c */ /* 0x040fe20003f64070 */
[C---:B------:R-:W-:Y:S02]  /*3690*/  IMAD R16, R2.reuse, R16, R21 ;  /* 0x0000001002107224 */ /* 0x040fe400078e0215 */
[----:B------:R-:W-:Y:S01]  /*36a0*/  @!P5 IMAD.MOV R11, RZ, RZ, -R11 ;  /* 0x000000ffff0bd224 */ /* 0x000fe200078e0a0b */
[----:B------:R-:W-:Y:S01]  /*36b0*/  ISETP.GT.U32.AND P5, PT, R2, R15, PT ;  /* 0x0000000f0200720c */ /* 0x000fe20003fa4070 */
[----:B------:R-:W-:Y:S01]  /*36c0*/  IMAD.HI.U32 R4, R0, R19, RZ ;  /* 0x0000001300047227 */ /* 0x000fe200078e00ff */
[----:B------:R-:W-:-:S03]  /*36d0*/  LOP3.LUT R26, R5, 0x188, RZ, 0xfc, !PT ;  /* 0x00000188051a7812 */ /* 0x000fc600078efcff */
[----:B------:R-:W-:Y:S01]  /*36e0*/  @!P6 IMAD.IADD R12, R12, 0x1, -R2 ;  /* 0x000000010c0ce824 */ /* 0x000fe200078e0a02 */
[----:B------:R-:W-:Y:S01]  /*36f0*/  ISETP.GT.U32.AND P6, PT, R2, R16, PT ;  /* 0x000000100200720c */ /* 0x000fe20003fc4070 */
[----:B------:R-:W-:Y:S01]  /*3700*/  IMAD.MOV R4, RZ, RZ, -R4 ;  /* 0x000000ffff047224 */ /* 0x000fe200078e0a04 */
[----:B------:R-:W-:Y:S01]  /*3710*/  IABS R17, R26 ;  /* 0x0000001a00117213 */ /* 0x000fe20000000000 */
[--C-:B------:R-:W-:Y:S01]  /*3720*/  @!P4 IMAD.IADD R10, R10, 0x1, -R2.reuse ;  /* 0x000000010a0ac824 */ /* 0x100fe200078e0a02 */
[----:B------:R-:W-:Y:S01]  /*3730*/  ISETP.GE.AND P4, PT, R18, RZ, PT ;  /* 0x000000ff1200720c */ /* 0x000fe20003f86270 */
[----:B------:R-:W-:Y:S01]  /*3740*/  @!P3 IMAD.IADD R14, R14, 0x1, -R2 ;  /* 0x000000010e0eb824 */ /* 0x000fe200078e0a02 */
[C---:B------:R-:W-:Y:S01]  /*3750*/  LOP3.LUT R28, R5.reuse, 0x198, RZ, 0xfc, !PT ;  /* 0x00000198051c7812 */ /* 0x040fe200078efcff */
[C---:B------:R-:W-:Y:S01]  /*3760*/  IMAD R18, R2.reuse, R4, R19 ;  /* 0x0000000402127224 */ /* 0x040fe200078e0213 */
[----:B------:R-:W-:Y:S01]  /*3770*/  ISETP.GT.U32.AND P3, PT, R2, R13, PT ;  /* 0x0000000d0200720c */ /* 0x000fe20003f64070 */
[----:B------:R-:W-:Y:S01]  /*3780*/  IMAD.HI.U32 R3, R0, R17, RZ ;  /* 0x0000001100037227 */ /* 0x000fe200078e00ff */
[----:B------:R-:W-:-:S02]  /*3790*/  LOP3.LUT R29, R5, 0x1a0, RZ, 0xfc, !PT ;  /* 0x000001a0051d7812 */ /* 0x000fc400078efcff */
[----:B------:R-:W-:Y:S01]  /*37a0*/  IABS R21, R28 ;  /* 0x0000001c00157213 */ /* 0x000fe20000000000 */
[----:B------:R-:W-:Y:S01]  /*37b0*/  @!P2 IMAD.MOV R10, RZ, RZ, -R10 ;  /* 0x000000ffff0aa224 */ /* 0x000fe200078e0a0a */
[C---:B------:R-:W-:Y:S01]  /*37c0*/  ISETP.GT.U32.AND P2, PT, R2.reuse, R14, PT ;  /* 0x0000000e0200720c */ /* 0x040fe20003f44070 */
[--C-:B------:R-:W-:Y:S01]  /*37d0*/  @!P5 IMAD.IADD R15, R15, 0x1, -R2.reuse ;  /* 0x000000010f0fd824 */ /* 0x100fe200078e0a02 */
[----:B------:R-:W-:Y:S01]  /*37e0*/  ISETP.GT.U32.AND P5, PT, R2, R18, PT ;  /* 0x000000120200720c */ /* 0x000fe20003fa4070 */
[----:B------:R-:W-:Y:S01]  /*37f0*/  IMAD.MOV R3, RZ, RZ, -R3 ;  /* 0x000000ffff037224 */ /* 0x000fe200078e0a03 */
[----:B------:R-:W-:Y:S01]  /*3800*/  IABS R23, R29 ;  /* 0x0000001d00177213 */ /* 0x000fe20000000000 */
[----:B------:R-:W-:Y:S01]  /*3810*/  @!P6 IMAD.IADD R16, R16, 0x1, -R2 ;  /* 0x000000011010e824 */ /* 0x000fe200078e0a02 */
[----:B------:R-:W-:Y:S01]  /*3820*/  ISETP.GE.AND P6, PT, R22, RZ, PT ;  /* 0x000000ff1600720c */ /* 0x000fe20003fc6270 */
[----:B------:R-:W-:Y:S02]  /*3830*/  IMAD R17, R2, R3, R17 ;  /* 0x0000000302117224 */ /* 0x000fe400078e0211 */
[----:B------:R-:W-:-:S04]  /*3840*/  IMAD.HI.U32 R3, R0, R21, RZ ;  /* 0x0000001500037227 */ /* 0x000fc800078e00ff */
[----:B------:R-:W-:Y:S01]  /*3850*/  @!P4 IMAD.MOV R12, RZ, RZ, -R12 ;  /* 0x000000ffff0cc224 */ /* 0x000fe200078e0a0c */
[----:B------:R-:W-:Y:S01]  /*3860*/  ISETP.GT.U32.AND P4, PT, R2, R16, PT ;  /* 0x000000100200720c */ /* 0x000fe20003f84070 */
[----:B------:R-:W-:-:S04]  /*3870*/  IMAD.HI.U32 R4, R0, R23, RZ ;  /* 0x0000001700047227 */ /* 0x000fc800078e00ff */
[--C-:B------:R-:W-:Y:S01]  /*3880*/  @!P3 IMAD.IADD R13, R13, 0x1, -R2.reuse ;  /* 0x000000010d0db824 */ /* 0x100fe200078e0a02 */
[----:B------:R-:W-:Y:S01]  /*3890*/  ISETP.GT.U32.AND P3, PT, R2, R17, PT ;  /* 0x000000110200720c */ /* 0x000fe20003f64070 */
[----:B------:R-:W-:Y:S02]  /*38a0*/  IMAD.MOV R3, RZ, RZ, -R3 ;  /* 0x000000ffff037224 */ /* 0x000fe400078e0a03 */
[----:B------:R-:W-:Y:S01]  /*38b0*/  @!P2 IMAD.IADD R14, R14, 0x1, -R2 ;  /* 0x000000010e0ea824 */ /* 0x000fe200078e0a02 */
[----:B------:R-:W-:Y:S01]  /*38c0*/  ISETP.GE.AND P2, PT, R20, RZ, PT ;  /* 0x000000ff1400720c */ /* 0x000fe20003f46270 */
[----:B------:R-:W-:Y:S02]  /*38d0*/  IMAD.MOV R4, RZ, RZ, -R4 ;  /* 0x000000ffff047224 */ /* 0x000fe400078e0a04 */
[----:B------:R-:W-:Y:S02]  /*38e0*/  IMAD R19, R2, R3, R21 ;  /* 0x0000000302137224 */ /* 0x000fe400078e0215 */
[----:B------:R-:W-:-:S02]  /*38f0*/  @!P5 IMAD.IADD R18, R18, 0x1, -R2 ;  /* 0x000000011212d824 */ /* 0x000fc400078e0a02 */
[C---:B------:R-:W-:Y:S02]  /*3900*/  IMAD R20, R2.reuse, R4, R23 ;  /* 0x0000000402147224 */ /* 0x040fe400078e0217 */
[----:B------:R-:W-:Y:S01]  /*3910*/  @!P6 IMAD.MOV R14, RZ, RZ, -R14 ;  /* 0x000000ffff0ee224 */ /* 0x000fe200078e0a0e */
[C---:B------:R-:W-:Y:S02]  /*3920*/  ISETP.GT.U32.AND P5, PT, R2.reuse, R18, PT ;  /* 0x000000120200720c */ /* 0x040fe40003fa4070 */
[----:B------:R-:W-:Y:S01]  /*3930*/  ISETP.GT.U32.AND P6, PT, R2, R19, PT ;  /* 0x000000130200720c */ /* 0x000fe20003fc4070 */
[--C-:B------:R-:W-:Y:S01]  /*3940*/  @!P4 IMAD.IADD R16, R16, 0x1, -R2.reuse ;  /* 0x000000011010c824 */ /* 0x100fe200078e0a02 */
[C---:B------:R-:W-:Y:S01]  /*3950*/  ISETP.GT.U32.AND P4, PT, R2.reuse, R20, PT ;  /* 0x000000140200720c */ /* 0x040fe20003f84070 */
[----:B------:R-:W-:Y:S01]  /*3960*/  @!P3 IMAD.IADD R17, R17, 0x1, -R2 ;  /* 0x000000011111b824 */ /* 0x000fe200078e0a02 */
[----:B------:R-:W-:Y:S01]  /*3970*/  LOP3.LUT R22, R5, 0x1a8, RZ, 0xfc, !PT ;  /* 0x000001a805167812 */ /* 0x000fe200078efcff */
[----:B------:R-:W-:Y:S01]  /*3980*/  @!P2 IMAD.MOV R13, RZ, RZ, -R13 ;  /* 0x000000ffff0da224 */ /* 0x000fe200078e0a0d */
[----:B------:R-:W-:-:S02]  /*3990*/  ISETP.GT.U32.AND P3, PT, R2, R15, PT ;  /* 0x0000000f0200720c */ /* 0x000fc40003f64070 */
[----:B------:R-:W-:Y:S02]  /*39a0*/  IABS R21, R22 ;  /* 0x0000001600157213 */ /* 0x000fe40000000000 */
[----:B------:R-:W-:Y:S02]  /*39b0*/  LOP3.LUT R4, R5, 0x1b0, RZ, 0xfc, !PT ;  /* 0x000001b005047812 */ /* 0x000fe400078efcff */
[----:B------:R-:W-:Y:S01]  /*39c0*/  ISETP.GT.U32.AND P2, PT, R2, R17, PT ;  /* 0x000000110200720c */ /* 0x000fe20003f44070 */
[--C-:B------:R-:W-:Y:S01]  /*39d0*/  @!P5 IMAD.IADD R18, R18, 0x1, -R2.reuse ;  /* 0x000000011212d824 */ /* 0x100fe200078e0a02 */
[----:B------:R-:W-:Y:S01]  /*39e0*/  IABS R23, R4 ;  /* 0x0000000400177213 */ /* 0x000fe20000000000 */
[----:B------:R-:W-:Y:S01]  /*39f0*/  @!P6 IMAD.IADD R19, R19, 0x1, -R2 ;  /* 0x000000011313e824 */ /* 0x000fe200078e0a02 */
[----:B------:R-:W-:Y:S01]  /*3a00*/  ISETP.GE.AND P5, PT, R26, RZ, PT ;  /* 0x000000ff1a00720c */ /* 0x000fe20003fa6270 */
[----:B------:R-:W-:-:S04]  /*3a10*/  IMAD.HI.U32 R3, R0, R21, RZ ;  /* 0x0000001500037227 */ /* 0x000fc800078e00ff */
[----:B------:R-:W-:Y:S01]  /*3a20*/  @!P4 IMAD.IADD R20, R20, 0x1, -R2 ;  /* 0x000000011414c824 */ /* 0x000fe200078e0a02 */
[----:B------:R-:W-:Y:S01]  /*3a30*/  ISETP.GT.U32.AND P4, PT, R2, R19, PT ;  /* 0x000000130200720c */ /* 0x000fe20003f84070 */
[----:B------:R-:W-:Y:S02]  /*3a40*/  IMAD.MOV R8, RZ, RZ, -R3 ;  /* 0x000000ffff087224 */ /* 0x000fe400078e0a03 */
[----:B------:R-:W-:-:S04]  /*3a50*/  IMAD.HI.U32 R3, R0, R23, RZ ;  /* 0x0000001700037227 */ /* 0x000fc800078e00ff */
[--C-:B------:R-:W-:Y:S01]  /*3a60*/  @!P3 IMAD.IADD R15, R15, 0x1, -R2.reuse ;  /* 0x000000010f0fb824 */ /* 0x100fe200078e0a02 */
[----:B------:R-:W-:Y:S01]  /*3a70*/  ISETP.GE.AND P3, PT, R24, RZ, PT ;  /* 0x000000ff1800720c */ /* 0x000fe20003f66270 */
[--C-:B------:R-:W-:Y:S02]  /*3a80*/  @!P2 IMAD.IADD R17, R17, 0x1, -R2.reuse ;  /* 0x000000011111a824 */ /* 0x100fe400078e0a02 */
[C---:B------:R-:W-:Y:S02]  /*3a90*/  IMAD R8, R2.reuse, R8, R21 ;  /* 0x0000000802087224 */ /* 0x040fe400078e0215 */
[----:B------:R-:W-:Y:S02]  /*3aa0*/  IMAD.MOV R3, RZ, RZ, -R3 ;  /* 0x000000ffff037224 */ /* 0x000fe400078e0a03 */
[----:B------:R-:W-:Y:S01]  /*3ab0*/  @!P5 IMAD.MOV R17, RZ, RZ, -R17 ;  /* 0x000000ffff11d224 */ /* 0x000fe200078e0a11 */
[C---:B------:R-:W-:Y:S01]  /*3ac0*/  ISETP.GT.U32.AND P5, PT, R2.reuse, R8, PT ;  /* 0x000000080200720c */ /* 0x040fe20003fa4070 */
[----:B------:R-:W-:Y:S01]  /*3ad0*/  IMAD R21, R2, R3, R23 ;  /* 0x0000000302157224 */ /* 0x000fe200078e0217 */
[----:B------:R-:W-:Y:S01]  /*3ae0*/  ISETP.GE.AND P2, PT, R25, RZ, PT ;  /* 0x000000ff1900720c */ /* 0x000fe20003f46270 */
[----:B------:R-:W-:-:S03]  /*3af0*/  @!P4 IMAD.IADD R19, R19, 0x1, -R2 ;  /* 0x000000011313c824 */ /* 0x000fc600078e0a02 */
[C---:B------:R-:W-:Y:S01]  /*3b00*/  ISETP.GT.U32.AND P4, PT, R2.reuse, R21, PT ;  /* 0x000000150200720c */ /* 0x040fe20003f84070 */
[----:B------:R-:W-:Y:S01]  /*3b10*/  @!P3 IMAD.MOV R15, RZ, RZ, -R15 ;  /* 0x000000ffff0fb224 */ /* 0x000fe200078e0a0f */
[----:B------:R-:W-:Y:S02]  /*3b20*/  ISETP.GT.U32.AND P3, PT, R2, R20, PT ;  /* 0x000000140200720c */ /* 0x000fe40003f64070 */
[----:B------:R-:W-:-:S03]  /*3b30*/  LOP3.LUT R24, R5, 0x1b8, RZ, 0xfc, !PT ;  /* 0x000001b805187812 */ /* 0x000fc600078efcff */
[----:B------:R-:W-:Y:S01]  /*3b40*/  @!P5 IMAD.IADD R8, R8, 0x1, -R2 ;  /* 0x000000010808d824 */ /* 0x000fe200078e0a02 */
[----:B------:R-:W-:Y:S01]  /*3b50*/  IABS R23, R24 ;  /* 0x0000001800177213 */ /* 0x000fe20000000000 */
[----:B------:R-:W-:Y:S01]  /*3b60*/  @!P2 IMAD.MOV R16, RZ, RZ, -R16 ;  /* 0x000000ffff10a224 */ /* 0x000fe200078e0a10 */
[----:B------:R-:W-:Y:S02]  /*3b70*/  ISETP.GE.AND P6, PT, R27, RZ, PT ;  /* 0x000000ff1b00720c */ /* 0x000fe40003fc6270 */
[----:B------:R-:W-:Y:S01]  /*3b80*/  ISETP.GE.AND P2, PT, R28, RZ, PT ;  /* 0x000000ff1c00720c */ /* 0x000fe20003f46270 */
[----:B------:R-:W-:Y:S01]  /*3b90*/  @!P4 IMAD.IADD R21, R21, 0x1, -R2 ;  /* 0x000000011515c824 */ /* 0x000fe200078e0a02 */
[----:B------:R-:W-:Y:S01]  /*3ba0*/  ISETP.GT.U32.AND P4, PT, R2, R8, PT ;  /* 0x000000080200720c */ /* 0x000fe20003f84070 */
[----:B------:R-:W-:Y:S01]  /*3bb0*/  IMAD.HI.U32 R3, R0, R23, RZ ;  /* 0x0000001700037227 */ /* 0x000fe200078e00ff */
[----:B------:R-:W-:-:S03]  /*3bc0*/  LOP3.LUT R26, R5, 0x1c0, RZ, 0xfc, !PT ;  /* 0x000001c0051a7812 */ /* 0x000fc600078efcff */
[----:B------:R-:W-:Y:S01]  /*3bd0*/  @!P3 IMAD.IADD R20, R20, 0x1, -R2 ;  /* 0x000000011414b824 */ /* 0x000fe200078e0a02 */
[----:B------:R-:W-:Y:S01]  /*3be0*/  ISETP.GE.AND P3, PT, R22, RZ, PT ;  /* 0x000000ff1600720c */ /* 0x000fe20003f66270 */
[----:B------:R-:W-:Y:S01]  /*3bf0*/  IMAD.MOV R22, RZ, RZ, -R3 ;  /* 0x000000ffff167224 */ /* 0x000fe200078e0a03 */
[----:B------:R-:W-:Y:S01]  /*3c00*/  IABS R25, R26 ;  /* 0x0000001a00197213 */ /* 0x000fe20000000000 */
[----:B------:R-:W-:Y:S01]  /*3c10*/  @!P6 IMAD.MOV R18, RZ, RZ, -R18 ;  /* 0x000000ffff12e224 */ /* 0x000fe200078e0a12 */
[----:B------:R-:W-:Y:S01]  /*3c20*/  LOP3.LUT R30, R5, 0x1c8, RZ, 0xfc, !PT ;  /* 0x000001c8051e7812 */ /* 0x000fe200078efcff */
[----:B------:R-:W-:Y:S01]  /*3c30*/  IMAD R22, R2, R22, R23 ;  /* 0x0000001602167224 */ /* 0x000fe200078e0217 */
[----:B------:R-:W-:Y:S01]  /*3c40*/  ISETP.GE.AND P6, PT, R29, RZ, PT ;  /* 0x000000ff1d00720c */ /* 0x000fe20003fc6270 */
[----:B------:R-:W-:Y:S01]  /*3c50*/  @!P2 IMAD.MOV R19, RZ, RZ, -R19 ;  /* 0x000000ffff13a224 */ /* 0x000fe200078e0a13 */
[----:B------:R-:W-:Y:S01]  /*3c60*/  IABS R27, R30 ;  /* 0x0000001e001b7213 */ /* 0x000fe20000000000 */
[----:B------:R-:W-:Y:S01]  /*3c70*/  IMAD.HI.U32 R3, R0, R25, RZ ;  /* 0x0000001900037227 */ /* 0x000fe200078e00ff */
[----:B------:R-:W-:-:S03]  /*3c80*/  ISETP.GT.U32.AND P2, PT, R2, R21, PT ;  /* 0x000000150200720c */ /* 0x000fc60003f44070 */
[----:B------:R-:W-:Y:S01]  /*3c90*/  @!P4 IMAD.IADD R8, R8, 0x1, -R2 ;  /* 0x000000010808c824 */ /* 0x000fe200078e0a02 */
[----:B------:R-:W-:Y:S01]  /*3ca0*/  ISETP.GT.U32.AND P4, PT, R2, R22, PT ;  /* 0x000000160200720c */ /* 0x000fe20003f84070 */
[----:B------:R-:W-:Y:S01]  /*3cb0*/  IMAD.MOV R3, RZ, RZ, -R3 ;  /* 0x000000ffff037224 */ /* 0x000fe200078e0a03 */
[----:B------:R-:W-:Y:S01]  /*3cc0*/  ISETP.GE.AND P5, PT, R4, RZ, PT ;  /* 0x000000ff0400720c */ /* 0x000fe20003fa6270 */
[----:B------:R-:W-:Y:S01]  /*3cd0*/  IMAD.HI.U32 R4, R0, R27, RZ ;  /* 0x0000001b00047227 */ /* 0x000fe200078e00ff */
[----:B------:R-:W-:-:S03]  /*3ce0*/  LOP3.LUT R37, R5, 0x1d8, RZ, 0xfc, !PT ;  /* 0x000001d805257812 */ /* 0x000fc600078efcff */
[----:B------:R-:W-:Y:S01]  /*3cf0*/  IMAD R23, R2, R3, R25 ;  /* 0x0000000302177224 */ /* 0x000fe200078e0219 */
[----:B------:R-:W-:Y:S01]  /*3d00*/  IABS R3, R37 ;  /* 0x0000002500037213 */ /* 0x000fe20000000000 */
[----:B------:R-:W-:Y:S01]  /*3d10*/  IMAD.MOV R4, RZ, RZ, -R4 ;  /* 0x000000ffff047224 */ /* 0x000fe200078e0a04 */
[----:B------:R-:W-:Y:S01]  /*3d20*/  LOP3.LUT R35, R5, 0x1d0, RZ, 0xfc, !PT ;  /* 0x000001d005237812 */ /* 0x000fe200078efcff */
[----:B------:R-:W-:Y:S01]  /*3d30*/  @!P6 IMAD.MOV R20, RZ, RZ, -R20 ;  /* 0x000000ffff14e224 */ /* 0x000fe200078e0a14 */
[----:B------:R-:W-:Y:S01]  /*3d40*/  ISETP.GE.AND P6, PT, R24, RZ, PT ;  /* 0x000000ff1800720c */ /* 0x000fe20003fc6270 */
[----:B------:R-:W-:Y:S01]  /*3d50*/  @!P3 IMAD.MOV R8, RZ, RZ, -R8 ;  /* 0x000000ffff08b224 */ /* 0x000fe200078e0a08 */
[C---:B------:R-:W-:Y:S01]  /*3d60*/  ISETP.GT.U32.AND P3, PT, R2.reuse, R23, PT ;  /* 0x000000170200720c */ /* 0x040fe20003f64070 */
[----:B------:R-:W-:Y:S01]  /*3d70*/  @!P2 IMAD.IADD R21, R21, 0x1, -R2 ;  /* 0x000000011515a824 */ /* 0x000fe200078e0a02 */
[----:B------:R-:W-:Y:S01]  /*3d80*/  IABS R25, R35 ;  /* 0x0000002300197213 */ /* 0x000fe20000000000 */
[----:B------:R-:W-:-:S02]  /*3d90*/  IMAD R24, R2, R4, R27 ;  /* 0x0000000402187224 */ /* 0x000fc400078e021b */
[----:B------:R-:W-:Y:S02]  /*3da0*/  @!P4 IMAD.IADD R22, R22, 0x1, -R2 ;  /* 0x000000011616c824 */ /* 0x000fe400078e0a02 */
[----:B------:R-:W-:Y:S01]  /*3db0*/  IMAD.MOV.U32 R27, RZ, RZ, R3 ;  /* 0x000000ffff1b7224 */ /* 0x000fe200078e0003 */
[----:B------:R-:W-:Y:S01]  /*3dc0*/  LOP3.LUT R51, R5, 0x1e0, RZ, 0xfc, !PT ;  /* 0x000001e005337812 */ /* 0x000fe200078efcff */
[----:B------:R-:W-:Y:S01]  /*3dd0*/  @!P5 IMAD.MOV R21, RZ, RZ, -R21 ;  /* 0x000000ffff15d224 */ /* 0x000fe200078e0a15 */
[----:B------:R-:W-:Y:S01]  /*3de0*/  ISETP.GT.U32.AND P4, PT, R2, R22, PT ;  /* 0x000000160200720c */ /* 0x000fe20003f84070 */
[----:B------:R-:W-:Y:S01]  /*3df0*/  IMAD.HI.U32 R4, R0, R27, RZ ;  /* 0x0000001b00047227 */ /* 0x000fe200078e00ff */
[----:B------:R-:W-:-:S03]  /*3e00*/  ISETP.GT.U32.AND P5, PT, R2, R24, PT ;  /* 0x000000180200720c */ /* 0x000fc60003fa4070 */
[----:B------:R-:W-:Y:S01]  /*3e10*/  IMAD.HI.U32 R3, R0, R25, RZ ;  /* 0x0000001900037227 */ /* 0x000fe200078e00ff */
[----:B------:R-:W-:-:S03]  /*3e20*/  IABS R28, R51 ;  /* 0x00000033001c7213 */ /* 0x000fc60000000000 */
[----:B------:R-:W-:Y:S02]  /*3e30*/  IMAD.MOV R4, RZ, RZ, -R4 ;  /* 0x000000ffff047224 */ /* 0x000fe400078e0a04 */
[----:B------:R-:W-:Y:S01]  /*3e40*/  IMAD.MOV R3, RZ, RZ, -R3 ;  /* 0x000000ffff037224 */ /* 0x000fe200078e0a03 */
[----:B------:R-:W-:Y:S01]  /*3e50*/  ISETP.GE.AND P2, PT, R26, RZ, PT ;  /* 0x000000ff1a00720c */ /* 0x000fe20003f46270 */
[----:B------:R-:W-:Y:S02]  /*3e60*/  @!P3 IMAD.IADD R23, R23, 0x1, -R2 ;  /* 0x000000011717b824 */ /* 0x000fe400078e0a02 */
[C---:B------:R-:W-:Y:S01]  /*3e70*/  IMAD R26, R2.reuse, R4, R27 ;  /* 0x00000004021a7224 */ /* 0x040fe200078e021b */
[----:B------:R-:W-:Y:S01]  /*3e80*/  LOP3.LUT R52, R5, 0x1e8, RZ, 0xfc, !PT ;  /* 0x000001e805347812 */ /* 0x000fe200078efcff */
[C---:B------:R-:W-:Y:S02]  /*3e90*/  IMAD R25, R2.reuse, R3, R25 ;  /* 0x0000000302197224 */ /* 0x040fe400078e0219 */
[----:B------:R-:W-:Y:S01]  /*3ea0*/  IMAD.MOV.U32 R27, RZ, RZ, R28 ;  /* 0x000000ffff1b7224 */ /* 0x000fe200078e001c */
[----:B------:R-:W-:Y:S01]  /*3eb0*/  ISETP.GT.U32.AND P3, PT, R2, R23, PT ;  /* 0x000000170200720c */ /* 0x000fe20003f64070 */
[----:B------:R-:W-:Y:S01]  /*3ec0*/  @!P4 IMAD.IADD R22, R22, 0x1, -R2 ;  /* 0x000000011616c824 */ /* 0x000fe200078e0a02 */
[----:B------:R-:W-:Y:S01]  /*3ed0*/  IABS R29, R52 ;  /* 0x00000034001d7213 */ /* 0x000fe20000000000 */
[----:B------:R-:W-:Y:S01]  /*3ee0*/  IMAD.HI.U32 R3, R0, R27, RZ ;  /* 0x0000001b00037227 */ /* 0x000fe200078e00ff */
[----:B------:R-:W-:-:S03]  /*3ef0*/  ISETP.GT.U32.AND P4, PT, R2, R25, PT ;  /* 0x000000190200720c */ /* 0x000fc60003f84070 */
[----:B------:R-:W-:Y:S02]  /*3f00*/  @!P5 IMAD.IADD R24, R24, 0x1, -R2 ;  /* 0x000000011818d824 */ /* 0x000fe400078e0a02 */
[----:B------:R-:W-:Y:S02]  /*3f10*/  IMAD.MOV R3, RZ, RZ, -R3 ;  /* 0x000000ffff037224 */ /* 0x000fe400078e0a03 */
[----:B------:R-:W-:Y:S01]  /*3f20*/  @!P6 IMAD.MOV R22, RZ, RZ, -R22 ;  /* 0x000000ffff16e224 */ /* 0x000fe200078e0a16 */
[----:B------:R-:W-:Y:S01]  /*3f30*/  ISETP.GT.U32.AND P5, PT, R2, R24, PT ;  /* 0x000000180200720c */ /* 0x000fe20003fa4070 */
[----:B------:R-:W-:Y:S01]  /*3f40*/  IMAD.HI.U32 R4, R0, R29, RZ ;  /* 0x0000001d00047227 */ /* 0x000fe200078e00ff */
[----:B------:R-:W-:-:S03]  /*3f50*/  ISETP.GT.U32.AND P6, PT, R2, R26, PT ;  /* 0x0000001a0200720c */ /* 0x000fc60003fc4070 */
[C---:B------:R-:W-:Y:S01]  /*3f60*/  IMAD R27, R2.reuse, R3, R27 ;  /* 0x00000003021b7224 */ /* 0x040fe200078e021b */
[----:B------:R-:W-:Y:S01]  /*3f70*/  LOP3.LUT R53, R5, 0x1f0, RZ, 0xfc, !PT ;  /* 0x000001f005357812 */ /* 0x000fe200078efcff */
[----:B------:R-:W-:Y:S02]  /*3f80*/  IMAD.MOV R4, RZ, RZ, -R4 ;  /* 0x000000ffff047224 */ /* 0x000fe400078e0a04 */
[--C-:B------:R-:W-:Y:S01]  /*3f90*/  @!P3 IMAD.IADD R23, R23, 0x1, -R2.reuse ;  /* 0x000000011717b824 */ /* 0x100fe200078e0a02 */
[C---:B------:R-:W-:Y:S01]  /*3fa0*/  ISETP.GT.U32.AND P3, PT, R2.reuse, R27, PT ;  /* 0x0000001b0200720c */ /* 0x040fe20003f64070 */
[--C-:B------:R-:W-:Y:S01]  /*3fb0*/  @!P4 IMAD.IADD R25, R25, 0x1, -R2.reuse ;  /* 0x000000011919c824 */ /* 0x100fe200078e0a02 */
[----:B------:R-:W-:Y:S01]  /*3fc0*/  IABS R39, R53 ;  /* 0x0000003500277213 */ /* 0x000fe20000000000 */
[----:B------:R-:W-:Y:S01]  /*3fd0*/  IMAD R28, R2, R4, R29 ;  /* 0x00000004021c7224 */ /* 0x000fe200078e021d */
[----:B------:R-:W-:Y:S01]  /*3fe0*/  LOP3.LUT R57, R5, 0x1f8, RZ, 0xfc, !PT ;  /* 0x000001f805397812 */ /* 0x000fe200078efcff */
[--C-:B------:R-:W-:Y:S01]  /*3ff0*/  @!P5 IMAD.IADD R24, R24, 0x1, -R2.reuse ;  /* 0x000000011818d824 */ /* 0x100fe200078e0a02 */
[----:B------:R-:W-:Y:S01]  /*4000*/  ISETP.GT.U32.AND P4, PT, R2, R25, PT ;  /* 0x000000190200720c */ /* 0x000fe20003f84070 */
[----:B------:R-:W-:Y:S01]  /*4010*/  @!P6 IMAD.IADD R26, R26, 0x1, -R2 ;  /* 0x000000011a1ae824 */ /* 0x000fe200078e0a02 */
[----:B------:R-:W-:Y:S01]  /*4020*/  ISETP.GT.U32.AND P5, PT, R2, R28, PT ;  /* 0x0000001c0200720c */ /* 0x000fe20003fa4070 */
[----:B------:R-:W-:Y:S01]  /*4030*/  IMAD.HI.U32 R3, R0, R39, RZ ;  /* 0x0000002700037227 */ /* 0x000fe200078e00ff */
[----:B------:R-:W-:-:S02]  /*4040*/  ISETP.GE.AND P6, PT, R30, RZ, PT ;  /* 0x000000ff1e00720c */ /* 0x000fc40003fc6270 */
[----:B------:R-:W-:Y:S01]  /*4050*/  IABS R29, R57 ;  /* 0x00000039001d7213 */ /* 0x000fe20000000000 */
[----:B------:R-:W-:Y:S01]  /*4060*/  @!P2 IMAD.MOV R23, RZ, RZ, -R23 ;  /* 0x000000ffff17a224 */ /* 0x000fe200078e0a17 */
[C---:B------:R-:W-:Y:S01]  /*4070*/  ISETP.GT.U32.AND P2, PT, R2.reuse, R26, PT ;  /* 0x0000001a0200720c */ /* 0x040fe20003f44070 */
[----:B------:R-:W-:Y:S02]  /*4080*/  IMAD.MOV R3, RZ, RZ, -R3 ;  /* 0x000000ffff037224 */ /* 0x000fe400078e0a03 */
[----:B------:R-:W-:Y:S01]  /*4090*/  @!P3 IMAD.IADD R27, R27, 0x1, -R2 ;  /* 0x000000011b1bb824 */ /* 0x000fe200078e0a02 */
[----:B------:R-:W-:Y:S01]  /*40a0*/  ISETP.GE.AND P3, PT, R37, RZ, PT ;  /* 0x000000ff2500720c */ /* 0x000fe20003f66270 */
[----:B------:R-:W-:Y:S02]  /*40b0*/  IMAD R39, R2, R3, R39 ;  /* 0x0000000302277224 */ /* 0x000fe400078e0227 */
[----:B------:R-:W-:Y:S01]  /*40c0*/  IMAD.HI.U32 R3, R0, R29, RZ ;  /* 0x0000001d00037227 */ /* 0x000fe200078e00ff */
[----:B------:R-:W-:-:S03]  /*40d0*/  LOP3.LUT R4, R5, 0x4, RZ, 0xfc, !PT ;  /* 0x0000000405047812 */ /* 0x000fc600078efcff */
[--C-:B------:R-:W-:Y:S01]  /*40e0*/  @!P4 IMAD.IADD R25, R25, 0x1, -R2.reuse ;  /* 0x000000011919c824 */ /* 0x100fe200078e0a02 */
[----:B------:R-:W-:Y:S01]  /*40f0*/  ISETP.GE.AND P4, PT, R35, RZ, PT ;  /* 0x000000ff2300720c */ /* 0x000fe20003f86270 */
[----:B------:R-:W-:Y:S02]  /*4100*/  @!P5 IMAD.IADD R28, R28, 0x1, -R2 ;  /* 0x000000011c1cd824 */ /* 0x000fe400078e0a02 */
[----:B------:R-:W-:Y:S02]  /*4110*/  IMAD.MOV R3, RZ, RZ, -R3 ;  /* 0x000000ffff037224 */ /* 0x000fe400078e0a03 */
[----:B------:R-:W-:Y:S01]  /*4120*/  @!P6 IMAD.MOV R24, RZ, RZ, -R24 ;  /* 0x000000ffff18e224 */ /* 0x000fe200078e0a18 */
[----:B------:R-:W-:Y:S01]  /*4130*/  ISETP.GT.U32.AND P6, PT, R2, R27, PT ;  /* 0x0000001b0200720c */ /* 0x000fe20003fc4070 */
[----:B------:R-:W-:Y:S01]  /*4140*/  @!P2 IMAD.IADD R26, R26, 0x1, -R2 ;  /* 0x000000011a1aa824 */ /* 0x000fe200078e0a02 */
[C---:B------:R-:W-:Y:S01]  /*4150*/  ISETP.GT.U32.AND P5, PT, R2.reuse, R28, PT ;  /* 0x0000001c0200720c */ /* 0x040fe20003fa4070 */
[----:B------:R-:W-:Y:S01]  /*4160*/  IMAD R30, R2, R3, R29 ;  /* 0x00000003021e7224 */ /* 0x000fe200078e021d */
[----:B------:R-:W-:Y:S01]  /*4170*/  IABS R29, R4 ;  /* 0x00000004001d7213 */ /* 0x000fe20000000000 */
[----:B------:R-:W-:Y:S01]  /*4180*/  @!P3 IMAD.MOV R26, RZ, RZ, -R26 ;  /* 0x000000ffff1ab224 */ /* 0x000fe200078e0a1a */
[----:B------:R-:W-:-:S03]  /*4190*/  ISETP.GE.AND P3, PT, R52, RZ, PT ;  /* 0x000000ff3400720c */ /* 0x000fc60003f66270 */
[----:B------:R-:W-:-:S04]  /*41a0*/  IMAD.HI.U32 R3, R0, R29, RZ ;  /* 0x0000001d00037227 */ /* 0x000fc800078e00ff */
[----:B------:R-:W-:Y:S01]  /*41b0*/  @!P4 IMAD.MOV R25, RZ, RZ, -R25 ;  /* 0x000000ffff19c224 */ /* 0x000fe200078e0a19 */
[C---:B------:R-:W-:Y:S01]  /*41c0*/  ISETP.GT.U32.AND P4, PT, R2.reuse, R39, PT ;  /* 0x000000270200720c */ /* 0x040fe20003f84070 */
[----:B------:R-:W-:Y:S02]  /*41d0*/  IMAD.MOV R110, RZ, RZ, -R3 ;  /* 0x000000ffff6e7224 */ /* 0x000fe400078e0a03 */
[--C-:B------:R-:W-:Y:S01]  /*41e0*/  @!P6 IMAD.IADD R27, R27, 0x1, -R2.reuse ;  /* 0x000000011b1be824 */ /* 0x100fe200078e0a02 */
[----:B------:R-:W-:Y:S01]  /*41f0*/  ISETP.GT.U32.AND P6, PT, R2, R30, PT ;  /* 0x0000001e0200720c */ /* 0x000fe20003fc4070 */
[----:B------:R-:W-:Y:S01]  /*4200*/  @!P5 IMAD.IADD R28, R28, 0x1, -R2 ;  /* 0x000000011c1cd824 */ /* 0x000fe200078e0a02 */
[----:B------:R-:W-:Y:S01]  /*4210*/  ISETP.GE.AND P2, PT, R51, RZ, PT ;  /* 0x000000ff3300720c */ /* 0x000fe20003f46270 */
[----:B------:R-:W-:Y:S02]  /*4220*/  IMAD R110, R2, R110, R29 ;  /* 0x0000006e026e7224 */ /* 0x000fe400078e021d */
[----:B------:R-:W-:-:S03]  /*4230*/  @!P3 IMAD.MOV R28, RZ, RZ, -R28 ;  /* 0x000000ffff1cb224 */ /* 0x000fc600078e0a1c */
[----:B------:R-:W-:Y:S01]  /*4240*/  ISETP.GT.U32.AND P3, PT, R2, R110, PT ;  /* 0x0000006e0200720c */ /* 0x000fe20003f64070 */
[----:B------:R-:W-:-:S04]  /*4250*/  @!P4 IMAD.IADD R39, R39, 0x1, -R2 ;  /* 0x000000012727c824 */ /* 0x000fc800078e0a02 */
[--C-:B------:R-:W-:Y:S01]  /*4260*/  @!P6 IMAD.IADD R30, R30, 0x1, -R2.reuse ;  /* 0x000000011e1ee824 */ /* 0x100fe200078e0a02 */
[----:B------:R-:W-:Y:S01]  /*4270*/  ISETP.GE.AND P5, PT, R53, RZ, PT ;  /* 0x000000ff3500720c */ /* 0x000fe20003fa6270 */
[----:B------:R-:W-:Y:S01]  /*4280*/  @!P2 IMAD.MOV R27, RZ, RZ, -R27 ;  /* 0x000000ffff1ba224 */ /* 0x000fe200078e0a1b */
[C---:B------:R-:W-:Y:S02]  /*4290*/  ISETP.GT.U32.AND P2, PT, R2.reuse, R39, PT ;  /* 0x000000270200720c */ /* 0x040fe40003f44070 */
[C---:B------:R-:W-:Y:S02]  /*42a0*/  LOP3.LUT R53, R5.reuse, 0xc, RZ, 0xfc, !PT ;  /* 0x0000000c05357812 */ /* 0x040fe400078efcff */
[----:B------:R-:W-:Y:S01]  /*42b0*/  ISETP.GT.U32.AND P6, PT, R2, R30, PT ;  /* 0x0000001e0200720c */ /* 0x000fe20003fc4070 */
[----:B------:R-:W-:Y:S01]  /*42c0*/  @!P3 IMAD.IADD R110, R110, 0x1, -R2 ;  /* 0x000000016e6eb824 */ /* 0x000fe200078e0a02 */
[----:B------:R-:W-:Y:S02]  /*42d0*/  LOP3.LUT R51, R5, 0x14, RZ, 0xfc, !PT ;  /* 0x0000001405337812 */ /* 0x000fe400078efcff */
[----:B------:R-:W-:-:S02]  /*42e0*/  ISETP.NE.AND P3, PT, R31, RZ, PT ;  /* 0x000000ff1f00720c */ /* 0x000fc40003f65270 */
[----:B------:R-:W-:Y:S02]  /*42f0*/  ISETP.GE.AND P4, PT, R57, RZ, PT ;  /* 0x000000ff3900720c */ /* 0x000fe40003f86270 */
[----:B------:R-:W-:Y:S02]  /*4300*/  IABS R109, R53 ;  /* 0x00000035006d7213 */ /* 0x000fe40000000000 */
[----:B------:R-:W-:Y:S02]  /*4310*/  LOP3.LUT R111, R71, 0x1f, RZ, 0xc0, !PT ;  /* 0x0000001f476f7812 */ /* 0x000fe400078ec0ff */
[----:B------:R-:W-:Y:S02]  /*4320*/  LOP3.LUT R31, RZ, R31, RZ, 0x33, !PT ;  /* 0x0000001fff1f7212 */ /* 0x000fe400078e33ff */
[----:B------:R-:W-:Y:S01]  /*4330*/  IABS R37, R51 ;  /* 0x0000003300257213 */ /* 0x000fe20000000000 */
[----:B------:R-:W-:Y:S01]  /*4340*/  IMAD.HI.U32 R3, R0, R109, RZ ;  /* 0x0000006d00037227 */ /* 0x000fe200078e00ff */
[----:B------:R-:W-:Y:S01]  /*4350*/  SEL R48, R31, R48, !P3 ;  /* 0x000000301f307207 */ /* 0x000fe20005800000 */
[----:B------:R-:W-:Y:S02]  /*4360*/  STL [R1+0x4e0], R7 ;  /* 0x0004e00701007387 */ /* 0x000fe40000100800 */
[----:B------:R-:W-:-:S02]  /*4370*/  IMAD R35, R111, R165, RZ ;  /* 0x000000a56f237224 */ /* 0x000fc400078e02ff */
[----:B------:R-:W-:Y:S01]  /*4380*/  IMAD.HI.U32 R29, R0, R37, RZ ;  /* 0x00000025001d7227 */ /* 0x000fe200078e00ff */
[----:B------:R-:W-:Y:S01]  /*4390*/  STL.64 [R1+0x4b0], R32 ;  /* 0x0004b02001007387 */ /* 0x000fe20000100a00 */
[----:B------:R-:W-:Y:S02]  /*43a0*/  SEL R59, R31, R56, !P3 ;  /* 0x000000381f3b7207 */ /* 0x000fe40005800000 */
[--C-:B------:R-:W-:Y:S01]  /*43b0*/  @!P2 IMAD.IADD R39, R39, 0x1, -R2.reuse ;  /* 0x000000012727a824 */ /* 0x100fe200078e0a02 */
[----:B------:R-:W-:Y:S01]  /*43c0*/  STL [R1+0x4f0], R9 ;  /* 0x0004f00901007387 */ /* 0x000fe20000100800 */
[----:B------:R-:W-:Y:S01]  /*43d0*/  IMAD.MOV R3, RZ, RZ, -R3 ;  /* 0x000000ffff037224 */ /* 0x000fe200078e0a03 */
[----:B------:R-:W-:Y:S01]  /*43e0*/  ISETP.GE.AND P2, PT, R4, RZ, PT ;  /* 0x000000ff0400720c */ /* 0x000fe20003f46270 */
[----:B------:R-:W-:Y:S01]  /*43f0*/  @!P6 IMAD.IADD R30, R30, 0x1, -R2 ;  /* 0x000000011e1ee824 */ /* 0x000fe200078e0a02 */
[----:B------:R-:W-:Y:S01]  /*4400*/  STL.64 [R1+0x4b8], R10 ;  /* 0x0004b80a01007387 */ /* 0x000fe20000100a00 */
[----:B-1----:R-:W-:Y:S01]  /*4410*/  IMAD R48, R48, UR7, RZ ;  /* 0x0000000730307c24 */ /* 0x002fe2000f8e02ff */
[----:B------:R-:W-:Y:S01]  /*4420*/  LEA R4, P6, R35, UR18, 0x1 ;  /* 0x0000001223047c11 */ /* 0x000fe2000f8c08ff */
[----:B------:R-:W-:Y:S01]  /*4430*/  IMAD.MOV R29, RZ, RZ, -R29 ;  /* 0x000000ffff1d7224 */ /* 0x000fe200078e0a1d */
[----:B------:R0:W-:Y:S01]  /*4440*/  STL.64 [R1+0x4c8], R12 ;  /* 0x0004c80c01007387 */ /* 0x0001e20000100a00 */
[----:B------:R-:W-:Y:S01]  /*4450*/  IMAD R109, R2, R3, R109 ;  /* 0x00000003026d7224 */ /* 0x000fe200078e026d */
[----:B------:R-:W-:Y:S01]  /*4460*/  SEL R57, R31, R54, !P3 ;  /* 0x000000361f397207 */ /* 0x000fe20005800000 */
[----:B------:R-:W-:Y:S01]  /*4470*/  @!P4 IMAD.MOV R30, RZ, RZ, -R30 ;  /* 0x000000ffff1ec224 */ /* 0x000fe200078e0a1e */
[----:B------:R-:W-:Y:S01]  /*4480*/  STL.64 [R1+0x4d8], R14 ;  /* 0x0004d80e01007387 */ /* 0x000fe20000100a00 */
[----:B------:R-:W-:Y:S01]  /*4490*/  LEA.HI.X.SX32 R3, R35, UR19, 0x1, P6 ;  /* 0x0000001323037c11 */ /* 0x000fe2000b0f0eff */
[----:B------:R-:W-:Y:S01]  /*44a0*/  IMAD R59, R59, UR7, RZ ;  /* 0x000000073b3b7c24 */ /* 0x000fe2000f8e02ff */
[----:B------:R-:W-:Y:S01]  /*44b0*/  LEA R136, P4, R48, R4, 0x1 ;  /* 0x0000000430887211 */ /* 0x000fe200078808ff */
[----:B------:R-:W-:Y:S01]  /*44c0*/  STL.64 [R1+0x4e8], R16 ;  /* 0x0004e81001007387 */ /* 0x000fe20000100a00 */
[----:B------:R-:W-:-:S03]  /*44d0*/  IMAD R108, R2, R29, R37 ;  /* 0x0000001d026c7224 */ /* 0x000fc600078e0225 */
[----:B------:R-:W-:Y:S01]  /*44e0*/  STL.64 [R1+0x4f8], R18 ;  /* 0x0004f81201007387 */ /* 0x000fe20000100a00 */
[----:B------:R-:W-:-:S03]  /*44f0*/  IMAD.MOV.U32 R29, RZ, RZ, R39 ;  /* 0x000000ffff1d7224 */ /* 0x000fc600078e0027 */
[----:B------:R-:W-:Y:S01]  /*4500*/  STL [R1+0x500], R20 ;  /* 0x0005001401007387 */ /* 0x000fe20000100800 */
[----:B------:R-:W-:Y:S01]  /*4510*/  SEL R60, R31, R60, !P3 ;  /* 0x0000003c1f3c7207 */ /* 0x000fe20005800000 */
[----:B------:R-:W-:Y:S02]  /*4520*/  IMAD R57, R57, UR7, RZ ;  /* 0x0000000739397c24 */ /* 0x000fe4000f8e02ff */
[----:B------:R-:W-:Y:S01]  /*4530*/  STL [R1+0x510], R8 ;  /* 0x0005100801007387 */ /* 0x000fe20000100800 */
[----:B------:R-:W-:-:S03]  /*4540*/  LEA.HI.X.SX32 R137, R48, R3, 0x1, P4 ;  /* 0x0000000330897211 */ /* 0x000fc600020f0eff */
[----:B------:R-:W-:Y:S01]  /*4550*/  STL [R1+0x520], R21 ;  /* 0x0005201501007387 */ /* 0x000fe20000100800 */
[----:B------:R-:W-:Y:S01]  /*4560*/  SEL R62, R31, R62, !P3 ;  /* 0x0000003e1f3e7207 */ /* 0x000fe20005800000 */
[----:B------:R-:W-:Y:S01]  /*4570*/  @!P5 IMAD.MOV R29, RZ, RZ, -R29 ;  /* 0x000000ffff1dd224 */ /* 0x000fe200078e0a1d */
[----:B0-----:R-:W-:Y:S01]  /*4580*/  LEA R12, P4, R59, R4, 0x1 ;  /* 0x000000043b0c7211 */ /* 0x001fe200078808ff */
[----:B------:R-:W-:Y:S04]  /*4590*/  STL.64 [R1+0x508], R22 ;  /* 0x0005081601007387 */ /* 0x000fe80000100a00 */
[----:B------:R-:W-:Y:S01]  /*45a0*/  STL.64 [R1+0x518], R24 ;  /* 0x0005181801007387 */ /* 0x000fe20000100a00 */
[----:B------:R-:W-:-:S03]  /*45b0*/  IMAD R60, R60, UR7, RZ ;  /* 0x000000073c3c7c24 */ /* 0x000fc6000f8e02ff */
[----:B------:R-:W-:Y:S01]  /*45c0*/  STL.64 [R1+0x528], R26 ;  /* 0x0005281a01007387 */ /* 0x000fe20000100a00 */
[----:B------:R-:W-:-:S03]  /*45d0*/  LEA R134, P5, R57, R4, 0x1 ;  /* 0x0000000439867211 */ /* 0x000fc600078a08ff */
[----:B------:R-:W-:Y:S01]  /*45e0*/  STL [R1+0x290], R165 ;  /* 0x000290a501007387 */ /* 0x000fe20000100800 */
[-C--:B------:R-:W-:Y:S01]  /*45f0*/  LEA.HI.X.SX32 R13, R59, R3.reuse, 0x1, P4 ;  /* 0x000000033b0d7211 */ /* 0x080fe200020f0eff */
[----:B------:R-:W-:Y:S02]  /*4600*/  IMAD R62, R62, UR7, RZ ;  /* 0x000000073e3e7c24 */ /* 0x000fe4000f8e02ff */
[----:B------:R-:W-:Y:S04]  /*4610*/  STL [R1+0x2f0], R165 ;  /* 0x0002f0a501007387 */ /* 0x000fe80000100800 */
[----:B------:R-:W-:Y:S01]  /*4620*/  STL.64 [R1+0x328], R164 ;  /* 0x000328a401007387 */ /* 0x000fe20000100a00 */
[----:B------:R-:W-:-:S03]  /*4630*/  LEA.HI.X.SX32 R135, R57, R3, 0x1, P5 ;  /* 0x0000000339877211 */ /* 0x000fc600028f0eff */
[----:B------:R-:W-:Y:S01]  /*4640*/  STL [R1+0x530], R28 ;  /* 0x0005301c01007387 */ /* 0x000fe20000100800 */
[----:B------:R-:W-:-:S03]  /*4650*/  SEL R63, R31, R64, !P3 ;  /* 0x000000401f3f7207 */ /* 0x000fc60005800000 */
[----:B------:R-:W-:Y:S01]  /*4660*/  STL [R1+0x540], R29 ;  /* 0x0005401d01007387 */ /* 0x000fe20000100800 */
[----:B------:R-:W-:-:S03]  /*4670*/  LEA R10, P5, R60, R4, 0x1 ;  /* 0x000000043c0a7211 */ /* 0x000fc600078a08ff */
[----:B------:R-:W-:Y:S01]  /*4680*/  STL [R1+0x550], R30 ;  /* 0x0005501e01007387 */ /* 0x000fe20000100800 */
[----:B------:R-:W-:-:S03]  /*4690*/  SEL R64, R31, R66, !P3 ;  /* 0x000000421f407207 */ /* 0x000fc60005800000 */
[----:B------:R-:W-:Y:S04]  /*46a0*/  STL.64 [R1+0x178], R136 ;  /* 0x0001788801007387 */ /* 0x000fe80000100a00 */
[----:B------:R0:W-:Y:S01]  /*46b0*/  STL.64 [R1+0x158], R12 ;  /* 0x0001580c01007387 */ /* 0x0001e20000100a00 */
[----:B------:R-:W-:Y:S01]  /*46c0*/  LEA.HI.X.SX32 R11, R60, R3, 0x1, P5 ;  /* 0x000000033c0b7211 */ /* 0x000fe200028f0eff */
[----:B------:R-:W-:Y:S02]  /*46d0*/  IMAD R63, R63, UR7, RZ ;  /* 0x000000073f3f7c24 */ /* 0x000fe4000f8e02ff */
[----:B------:R-:W-:Y:S01]  /*46e0*/  IMAD R64, R64, UR7, RZ ;  /* 0x0000000740407c24 */ /* 0x000fe2000f8e02ff */
[----:B------:R-:W-:Y:S01]  /*46f0*/  STL.64 [R1+0x168], R134 ;  /* 0x0001688601007387 */ /* 0x000fe20000100a00 */
[----:B0-----:R-:W-:-:S04]  /*4700*/  LEA R12, P4, R62, R4, 0x1 ;  /* 0x000000043e0c7211 */ /* 0x001fc800078808ff */
[----:B------:R-:W-:Y:S01]  /*4710*/  LEA.HI.X.SX32 R13, R62, R3, 0x1, P4 ;  /* 0x000000033e0d7211 */ /* 0x000fe200020f0eff */
[----:B------:R0:W-:Y:S01]  /*4720*/  STL.64 [R1+0x148], R10 ;  /* 0x0001480a01007387 */ /* 0x0001e20000100a00 */
[C---:B------:R-:W-:Y:S02]  /*4730*/  SEL R65, R31.reuse, R68, !P3 ;  /* 0x000000441f417207 */ /* 0x040fe40005800000 */
[C---:B------:R-:W-:Y:S01]  /*4740*/  SEL R66, R31.reuse, R70, !P3 ;  /* 0x000000461f427207 */ /* 0x040fe20005800000 */
[----:B------:R1:W-:Y:S01]  /*4750*/  STL.64 [R1+0x138], R12 ;  /* 0x0001380c01007387 */ /* 0x0003e20000100a00 */
[----:B------:R-:W-:Y:S01]  /*4760*/  SEL R68, R31, R74, !P3 ;  /* 0x0000004a1f447207 */ /* 0x000fe20005800000 */
[----:B------:R-:W-:Y:S01]  /*4770*/  IMAD R65, R65, UR7, RZ ;  /* 0x0000000741417c24 */ /* 0x000fe2000f8e02ff */
[-C--:B0-----:R-:W-:Y:S02]  /*4780*/  LEA R10, P5, R63, R4.reuse, 0x1 ;  /* 0x000000043f0a7211 */ /* 0x081fe400078a08ff */
[----:B-1----:R-:W-:-:S02]  /*4790*/  LEA R12, P4, R64, R4, 0x1 ;  /* 0x00000004400c7211 */ /* 0x002fc400078808ff */
[-C--:B------:R-:W-:Y:S01]  /*47a0*/  LEA.HI.X.SX32 R11, R63, R3.reuse, 0x1, P5 ;  /* 0x000000033f0b7211 */ /* 0x080fe200028f0eff */
[----:B------:R-:W-:Y:S01]  /*47b0*/  IMAD R66, R66, UR7, RZ ;  /* 0x0000000742427c24 */ /* 0x000fe2000f8e02ff */
[----:B------:R-:W-:Y:S01]  /*47c0*/  LEA.HI.X.SX32 R13, R64, R3, 0x1, P4 ;  /* 0x00000003400d7211 */ /* 0x000fe200020f0eff */
[----:B------:R-:W-:Y:S01]  /*47d0*/  IMAD R68, R68, UR7, RZ ;  /* 0x0000000744447c24 */ /* 0x000fe2000f8e02ff */
[C---:B------:R-:W-:Y:S01]  /*47e0*/  SEL R67, R31.reuse, R72, !P3 ;  /* 0x000000481f437207 */ /* 0x040fe20005800000 */
[----:B------:R0:W-:Y:S01]  /*47f0*/  STL.64 [R1+0x128], R10 ;  /* 0x0001280a01007387 */ /* 0x0001e20000100a00 */
[----:B------:R-:W-:-:S03]  /*4800*/  SEL R56, R31, R78, !P3 ;  /* 0x0000004e1f387207 */ /* 0x000fc60005800000 */
[----:B------:R1:W-:Y:S01]  /*4810*/  STL.64 [R1+0x118], R12 ;  /* 0x0001180c01007387 */ /* 0x0003e20000100a00 */
[----:B------:R-:W-:Y:S01]  /*4820*/  SEL R54, R31, R76, !P3 ;  /* 0x0000004c1f367207 */ /* 0x000fe20005800000 */
[----:B------:R-:W-:Y:S01]  /*4830*/  IMAD R67, R67, UR7, RZ ;  /* 0x0000000743437c24 */ /* 0x000fe2000f8e02ff */
[CC--:B0-----:R-:W-:Y:S02]  /*4840*/  LEA R10, P5, R65.reuse, R4.reuse, 0x1 ;  /* 0x00000004410a7211 */ /* 0x0c1fe400078a08ff */
[----:B-1----:R-:W-:Y:S02]  /*4850*/  LEA R12, P4, R66, R4, 0x1 ;  /* 0x00000004420c7211 */ /* 0x002fe400078808ff */
[-C--:B------:R-:W-:Y:S01]  /*4860*/  LEA.HI.X.SX32 R11, R65, R3.reuse, 0x1, P5 ;  /* 0x00000003410b7211 */ /* 0x080fe200028f0eff */
[----:B------:R-:W-:Y:S01]  /*4870*/  IMAD R56, R56, UR7, RZ ;  /* 0x0000000738387c24 */ /* 0x000fe2000f8e02ff */
[----:B------:R-:W-:Y:S02]  /*4880*/  LEA.HI.X.SX32 R13, R66, R3, 0x1, P4 ;  /* 0x00000003420d7211 */ /* 0x000fe400020f0eff */
[----:B------:R-:W-:-:S02]  /*4890*/  SEL R82, R31, R82, !P3 ;  /* 0x000000521f527207 */ /* 0x000fc40005800000 */
[----:B------:R-:W-:Y:S01]  /*48a0*/  LEA R26, P4, R68, R4, 0x1 ;  /* 0x00000004441a7211 */ /* 0x000fe200078808ff */
[----:B------:R0:W-:Y:S01]  /*48b0*/  STL.64 [R1+0x108], R10 ;  /* 0x0001080a01007387 */ /* 0x0001e20000100a00 */
[C---:B------:R-:W-:Y:S01]  /*48c0*/  SEL R80, R31.reuse, R80, !P3 ;  /* 0x000000501f507207 */ /* 0x040fe20005800000 */
[----:B------:R-:W-:Y:S01]  /*48d0*/  IMAD R54, R54, UR7, RZ ;  /* 0x0000000736367c24 */ /* 0x000fe2000f8e02ff */
[----:B------:R-:W-:Y:S01]  /*48e0*/  LEA.HI.X.SX32 R27, R68, R3, 0x1, P4 ;  /* 0x00000003441b7211 */ /* 0x000fe200020f0eff */
[----:B------:R-:W-:Y:S01]  /*48f0*/  IMAD R82, R82, UR7, RZ ;  /* 0x0000000752527c24 */ /* 0x000fe2000f8e02ff */
[----:B------:R-:W-:Y:S02]  /*4900*/  SEL R86, R31, R86, !P3 ;  /* 0x000000561f567207 */ /* 0x000fe40005800000 */
[----:B------:R-:W-:Y:S02]  /*4910*/  LEA R22, P4, R56, R4, 0x1 ;  /* 0x0000000438167211 */ /* 0x000fe400078808ff */
[----:B------:R-:W-:-:S02]  /*4920*/  ISETP.GT.U32.AND P6, PT, R2, R109, PT ;  /* 0x0000006d0200720c */ /* 0x000fc40003fc4070 */
[----:B0-----:R-:W-:Y:S01]  /*4930*/  LEA R10, P5, R67, R4, 0x1 ;  /* 0x00000004430a7211 */ /* 0x001fe200078a08ff */
[----:B------:R-:W-:Y:S01]  /*4940*/  IMAD R48, R80, UR7, RZ ;  /* 0x0000000750307c24 */ /* 0x000fe2000f8e02ff */
[----:B------:R-:W-:Y:S02]  /*4950*/  SEL R84, R31, R84, !P3 ;  /* 0x000000541f547207 */ /* 0x000fe40005800000 */
[-C--:B------:R-:W-:Y:S01]  /*4960*/  LEA.HI.X.SX32 R11, R67, R3.reuse, 0x1, P5 ;  /* 0x00000003430b7211 */ /* 0x080fe200028f0eff */
[----:B------:R-:W-:Y:S01]  /*4970*/  IMAD R86, R86, UR7, RZ ;  /* 0x0000000756567c24 */ /* 0x000fe2000f8e02ff */
[----:B------:R-:W-:Y:S02]  /*4980*/  LEA R24, P5, R54, R4, 0x1 ;  /* 0x0000000436187211 */ /* 0x000fe400078a08ff */
[----:B------:R-:W-:Y:S02]  /*4990*/  LEA.HI.X.SX32 R23, R56, R3, 0x1, P4 ;  /* 0x0000000338177211 */ /* 0x000fe400020f0eff */
[----:B------:R-:W-:-:S02]  /*49a0*/  SEL R90, R31, R90, !P3 ;  /* 0x0000005a1f5a7207 */ /* 0x000fc40005800000 */
[----:B------:R-:W-:Y:S02]  /*49b0*/  LEA R16, P4, R82, R4, 0x1 ;  /* 0x0000000452107211 */ /* 0x000fe400078808ff */
[----:B------:R-:W-:Y:S01]  /*49c0*/  LOP3.LUT R52, R5, 0x1c, RZ, 0xfc, !PT ;  /* 0x0000001c05347812 */ /* 0x000fe200078efcff */
[----:B------:R-:W-:Y:S01]  /*49d0*/  IMAD R84, R84, UR7, RZ ;  /* 0x0000000754547c24 */ /* 0x000fe2000f8e02ff */
[-C--:B------:R-:W-:Y:S01]  /*49e0*/  LEA.HI.X.SX32 R25, R54, R3.reuse, 0x1, P5 ;  /* 0x0000000336197211 */ /* 0x080fe200028f0eff */
[----:B------:R0:W-:Y:S01]  /*49f0*/  STL.64 [R1+0xf8], R12 ;  /* 0x0000f80c01007387 */ /* 0x0001e20000100a00 */
[----:B------:R-:W-:Y:S01]  /*4a00*/  SEL R88, R31, R88, !P3 ;  /* 0x000000581f587207 */ /* 0x000fe20005800000 */
[----:B------:R-:W-:Y:S01]  /*4a10*/  IMAD R90, R90, UR7, RZ ;  /* 0x000000075a5a7c24 */ /* 0x000fe2000f8e02ff */
[----:B------:R-:W-:Y:S02]  /*4a20*/  LEA R18, P5, R48, R4, 0x1 ;  /* 0x0000000430127211 */ /* 0x000fe400078a08ff */
[----:B------:R-:W-:-:S02]  /*4a30*/  LEA.HI.X.SX32 R17, R82, R3, 0x1, P4 ;  /* 0x0000000352117211 */ /* 0x000fc400020f0eff */
[----:B------:R-:W-:Y:S02]  /*4a40*/  SEL R94, R31, R94, !P3 ;  /* 0x0000005e1f5e7207 */ /* 0x000fe40005800000 */
[----:B------:R-:W-:Y:S02]  /*4a50*/  IABS R107, R52 ;  /* 0x00000034006b7213 */ /* 0x000fe40000000000 */
[----:B0-----:R-:W-:Y:S01]  /*4a60*/  LEA R12, P4, R86, R4, 0x1 ;  /* 0x00000004560c7211 */ /* 0x001fe200078808ff */
[----:B------:R-:W-:Y:S01]  /*4a70*/  @!P6 IMAD.IADD R109, R109, 0x1, -R2 ;  /* 0x000000016d6de824 */ /* 0x000fe200078e0a02 */
[----:B------:R-:W-:Y:S01]  /*4a80*/  LEA.HI.X.SX32 R19, R48, R3, 0x1, P5 ;  /* 0x0000000330137211 */ /* 0x000fe200028f0eff */
[----:B------:R-:W-:Y:S01]  /*4a90*/  IMAD R88, R88, UR7, RZ ;  /* 0x0000000758587c24 */ /* 0x000fe2000f8e02ff */
[----:B------:R-:W-:Y:S01]  /*4aa0*/  SEL R92, R31, R92, !P3 ;  /* 0x0000005c1f5c7207 */ /* 0x000fe20005800000 */
[----:B------:R-:W-:Y:S01]  /*4ab0*/  IMAD R94, R94, UR7, RZ ;  /* 0x000000075e5e7c24 */ /* 0x000fe2000f8e02ff */
[----:B------:R-:W-:-:S02]  /*4ac0*/  LEA R14, P5, R84, R4, 0x1 ;  /* 0x00000004540e7211 */ /* 0x000fc400078a08ff */
[----:B------:R-:W-:Y:S01]  /*4ad0*/  LEA.HI.X.SX32 R13, R86, R3, 0x1, P4 ;  /* 0x00000003560d7211 */ /* 0x000fe200020f0eff */
[----:B------:R-:W-:Y:S01]  /*4ae0*/  IMAD.HI.U32 R39, R0, R107, RZ ;  /* 0x0000006b00277227 */ /* 0x000fe200078e00ff */
[----:B------:R-:W-:Y:S01]  /*4af0*/  SEL R96, R31, R96, !P3 ;  /* 0x000000601f607207 */ /* 0x000fe20005800000 */
[----:B------:R0:W-:Y:S01]  /*4b00*/  STL.64 [R1+0xe8], R10 ;  /* 0x0000e80a01007387 */ /* 0x0001e20000100a00 */
[----:B------:R-:W-:Y:S02]  /*4b10*/  LEA R32, P4, R90, R4, 0x1 ;  /* 0x000000045a207211 */ /* 0x000fe400078808ff */
[----:B------:R-:W-:Y:S01]  /*4b20*/  ISETP.GT.U32.AND P6, PT, R2, R110, PT ;  /* 0x0000006e0200720c */ /* 0x000fe20003fc4070 */
[----:B------:R-:W-:Y:S01]  /*4b30*/  STL.64 [R1+0xd8], R26 ;  /* 0x0000d81a01007387 */ /* 0x000fe20000100a00 */
[-C--:B------:R-:W-:Y:S01]  /*4b40*/  LEA.HI.X.SX32 R15, R84, R3.reuse, 0x1, P5 ;  /* 0x00000003540f7211 */ /* 0x080fe200028f0eff */
[----:B------:R-:W-:Y:S01]  /*4b50*/  IMAD R92, R92, UR7, RZ ;  /* 0x000000075c5c7c24 */ /* 0x000fe2000f8e02ff */
[----:B------:R-:W-:Y:S01]  /*4b60*/  LEA.HI.X.SX32 R33, R90, R3, 0x1, P4 ;  /* 0x000000035a217211 */ /* 0x000fe200020f0eff */
[----:B------:R1:W-:Y:S01]  /*4b70*/  STL.64 [R1+0x538], R26 ;  /* 0x0005381a01007387 */ /* 0x0003e20000100a00 */
[----:B------:R-:W-:Y:S01]  /*4b80*/  IMAD R96, R96, UR7, RZ ;  /* 0x0000000760607c24 */ /* 0x000fe2000f8e02ff */
[----:B------:R-:W-:Y:S01]  /*4b90*/  LOP3.LUT R37, R5, 0x24, RZ, 0xfc, !PT ;  /* 0x0000002405257812 */ /* 0x000fe200078efcff */
[----:B------:R-:W-:Y:S01]  /*4ba0*/  IMAD.MOV R48, RZ, RZ, -R39 ;  /* 0x000000ffff307224 */ /* 0x000fe200078e0a27 */
[-C--:B0-----:R-:W-:Y:S01]  /*4bb0*/  LEA R10, P5, R88, R4.reuse, 0x1 ;  /* 0x00000004580a7211 */ /* 0x081fe200078a08ff */
[----:B------:R-:W-:Y:S04]  /*4bc0*/  STL.64 [R1+0xc8], R24 ;  /* 0x0000c81801007387 */ /* 0x000fe80000100a00 */
[----:B------:R-:W-:Y:S01]  /*4bd0*/  STL.64 [R1+0x548], R24 ;  /* 0x0005481801007387 */ /* 0x000fe20000100a00 */
[----:B-1----:R-:W-:Y:S01]  /*4be0*/  IMAD.MOV.U32 R26, RZ, RZ, R132 ;  /* 0x000000ffff1a7224 */ /* 0x002fe200078e0084 */
[----:B------:R-:W-:-:S02]  /*4bf0*/  LEA R132, P4, R94, R4, 0x1 ;  /* 0x000000045e847211 */ /* 0x000fc400078808ff */
[----:B------:R-:W-:Y:S01]  /*4c00*/  STL.64 [R1+0xb8], R22 ;  /* 0x0000b81601007387 */ /* 0x000fe20000100a00 */
[----:B------:R-:W-:Y:S01]  /*4c10*/  IMAD.MOV.U32 R27, RZ, RZ, R133 ;  /* 0x000000ffff1b7224 */ /* 0x000fe200078e0085 */
[-C--:B------:R-:W-:Y:S01]  /*4c20*/  LEA.HI.X.SX32 R11, R88, R3.reuse, 0x1, P5 ;  /* 0x00000003580b7211 */ /* 0x080fe200028f0eff */
[----:B------:R-:W-:Y:S01]  /*4c30*/  IMAD R107, R2, R48, R107 ;  /* 0x00000030026b7224 */ /* 0x000fe200078e026b */
[----:B------:R0:W-:Y:S01]  /*4c40*/  STL.64 [R1+0x558], R22 ;  /* 0x0005581601007387 */ /* 0x0001e20000100a00 */
[-C--:B------:R-:W-:Y:S02]  /*4c50*/  LEA R164, P5, R92, R4.reuse, 0x1 ;  /* 0x000000045ca47211 */ /* 0x080fe400078a08ff */
[----:B------:R-:W-:Y:S02]  /*4c60*/  LEA.HI.X.SX32 R133, R94, R3, 0x1, P4 ;  /* 0x000000035e857211 */ /* 0x000fe400020f0eff */
[----:B------:R-:W-:Y:S01]  /*4c70*/  IABS R54, R37 ;  /* 0x0000002500367213 */ /* 0x000fe20000000000 */
[----:B------:R-:W-:Y:S01]  /*4c80*/  @!P6 IMAD.IADD R110, R110, 0x1, -R2 ;  /* 0x000000016e6ee824 */ /* 0x000fe200078e0a02 */
[----:B------:R-:W-:Y:S01]  /*4c90*/  LEA.HI.X.SX32 R165, R92, R3, 0x1, P5 ;  /* 0x000000035ca57211 */ /* 0x000fe200028f0eff */
[----:B0-----:R-:W-:Y:S01]  /*4ca0*/  IMAD.MOV.U32 R22, RZ, RZ, R128 ;  /* 0x000000ffff167224 */ /* 0x001fe200078e0080 */
[----:B------:R-:W-:Y:S01]  /*4cb0*/  LEA R128, P4, R96, R4, 0x1 ;  /* 0x0000000460807211 */ /* 0x000fe200078808ff */
[----:B------:R-:W-:Y:S01]  /*4cc0*/  IMAD.MOV.U32 R23, RZ, RZ, R129 ;  /* 0x000000ffff177224 */ /* 0x000fe200078e0081 */
[----:B------:R-:W-:Y:S01]  /*4cd0*/  ISETP.GT.U32.AND P5, PT, R2, R109, PT ;  /* 0x0000006d0200720c */ /* 0x000fe20003fa4070 */
[----:B------:R-:W-:Y:S01]  /*4ce0*/  IMAD.MOV.U32 R39, RZ, RZ, R54 ;  /* 0x000000ffff277224 */ /* 0x000fe200078e0036 */
[----:B------:R-:W-:-:S02]  /*4cf0*/  LEA.HI.X.SX32 R129, R96, R3, 0x1, P4 ;  /* 0x0000000360817211 */ /* 0x000fc400020f0eff */
[C---:B------:R-:W-:Y:S02]  /*4d00*/  ISETP.GT.U32.AND P6, PT, R2.reuse, R107, PT ;  /* 0x0000006b0200720c */ /* 0x040fe40003fc4070 */
[----:B------:R-:W-:Y:S01]  /*4d10*/  ISETP.GT.U32.AND P4, PT, R2, R108, PT ;  /* 0x0000006c0200720c */ /* 0x000fe20003f84070 */
[----:B------:R-:W-:Y:S01]  /*4d20*/  IMAD.HI.U32 R48, R0, R39, RZ ;  /* 0x0000002700307227 */ /* 0x000fe200078e00ff */
[----:B------:R-:W-:Y:S02]  /*4d30*/  SEL R40, R31, R40, !P3 ;  /* 0x000000281f287207 */ /* 0x000fe40005800000 */
[----:B------:R-:W-:Y:S01]  /*4d40*/  LOP3.LUT R35, R5, 0x2c, RZ, 0xfc, !PT ;  /* 0x0000002c05237812 */ /* 0x000fe200078efcff */
[----:B------:R-:W-:Y:S01]  /*4d50*/  STL.64 [R1+0xa8], R18 ;  /* 0x0000a81201007387 */ /* 0x000fe20000100a00 */
[----:B------:R-:W-:Y:S02]  /*4d60*/  IMAD.MOV R106, RZ, RZ, -R48 ;  /* 0x000000ffff6a7224 */ /* 0x000fe400078e0a30 */
[----:B------:R-:W-:Y:S01]  /*4d70*/  IABS R57, R35 ;  /* 0x0000002300397213 */ /* 0x000fe20000000000 */
[----:B------:R-:W-:Y:S01]  /*4d80*/  STL [R1+0x570], R18 ;  /* 0x0005701201007387 */ /* 0x000fe20000100800 */
[----:B------:R-:W-:-:S03]  /*4d90*/  IMAD R48, R40, UR7, RZ ;  /* 0x0000000728307c24 */ /* 0x000fc6000f8e02ff */
[----:B------:R-:W-:Y:S01]  /*4da0*/  STL [R1+0x560], R19 ;  /* 0x0005601301007387 */ /* 0x000fe20000100800 */
[--C-:B------:R-:W-:Y:S01]  /*4db0*/  @!P5 IMAD.IADD R109, R109, 0x1, -R2.reuse ;  /* 0x000000016d6dd824 */ /* 0x100fe200078e0a02 */
[----:B------:R-:W-:Y:S01]  /*4dc0*/  ISETP.GE.AND P5, PT, R53, RZ, PT ;  /* 0x000000ff3500720c */ /* 0x000fe20003fa6270 */
[--C-:B------:R-:W-:Y:S01]  /*4dd0*/  @!P6 IMAD.IADD R107, R107, 0x1, -R2.reuse ;  /* 0x000000016b6be824 */ /* 0x100fe200078e0a02 */
[----:B------:R-:W-:Y:S01]  /*4de0*/  STL.64 [R1+0x98], R16 ;  /* 0x0000981001007387 */ /* 0x000fe20000100a00 */
[----:B------:R-:W-:-:S03]  /*4df0*/  @!P4 IMAD.IADD R108, R108, 0x1, -R2 ;  /* 0x000000016c6cc824 */ /* 0x000fc600078e0a02 */
[----:B------:R0:W-:Y:S01]  /*4e00*/  STL.64 [R1+0x568], R16 ;  /* 0x0005681001007387 */ /* 0x0001e20000100a00 */
[----:B------:R-:W-:Y:S01]  /*4e10*/  IMAD.HI.U32 R40, R0, R57, RZ ;  /* 0x0000003900287227 */ /* 0x000fe200078e00ff */
[----:B------:R-:W-:-:S03]  /*4e20*/  ISETP.GT.U32.AND P6, PT, R2, R107, PT ;  /* 0x0000006b0200720c */ /* 0x000fc60003fc4070 */
[----:B------:R-:W-:Y:S02]  /*4e30*/  IMAD R106, R2, R106, R39 ;  /* 0x0000006a026a7224 */ /* 0x000fe400078e0227 */
[----:B------:R-:W-:Y:S02]  /*4e40*/  IMAD.MOV R40, RZ, RZ, -R40 ;  /* 0x000000ffff287224 */ /* 0x000fe400078e0a28 */
[----:B0-----:R-:W-:Y:S01]  /*4e50*/  IMAD.MOV.U32 R16, RZ, RZ, R126 ;  /* 0x000000ffff107224 */ /* 0x001fe200078e007e */
[----:B------:R-:W-:Y:S01]  /*4e60*/  LEA R126, P4, R48, R4, 0x1 ;  /* 0x00000004307e7211 */ /* 0x000fe200078808ff */
[----:B------:R-:W-:-:S03]  /*4e70*/  IMAD.MOV.U32 R17, RZ, RZ, R127 ;  /* 0x000000ffff117224 */ /* 0x000fc600078e007f */
[----:B------:R-:W-:Y:S02]  /*4e80*/  LEA.HI.X.SX32 R127, R48, R3, 0x1, P4 ;  /* 0x00000003307f7211 */ /* 0x000fe400020f0eff */
[C---:B------:R-:W-:Y:S01]  /*4e90*/  ISETP.GT.U32.AND P4, PT, R2.reuse, R108, PT ;  /* 0x0000006c0200720c */ /* 0x040fe20003f84070 */
[C---:B------:R-:W-:Y:S01]  /*4ea0*/  IMAD R92, R2.reuse, R40, R57 ;  /* 0x00000028025c7224 */ /* 0x040fe200078e0239 */
[----:B------:R-:W-:Y:S01]  /*4eb0*/  LOP3.LUT R39, R5, 0x34, RZ, 0xfc, !PT ;  /* 0x0000003405277812 */ /* 0x000fe200078efcff */
[----:B------:R-:W-:Y:S01]  /*4ec0*/  @!P2 IMAD.MOV R110, RZ, RZ, -R110 ;  /* 0x000000ffff6ea224 */ /* 0x000fe200078e0a6e */
[C---:B------:R-:W-:Y:S01]  /*4ed0*/  ISETP.GT.U32.AND P2, PT, R2.reuse, R106, PT ;  /* 0x0000006a0200720c */ /* 0x040fe20003f44070 */
[----:B------:R-:W-:Y:S01]  /*4ee0*/  @!P5 IMAD.MOV R109, RZ, RZ, -R109 ;  /* 0x000000ffff6dd224 */ /* 0x000fe200078e0a6d */
[----:B------:R-:W-:Y:S02]  /*4ef0*/  IABS R91, R39 ;  /* 0x00000027005b7213 */ /* 0x000fe40000000000 */
[----:B------:R-:W-:Y:S01]  /*4f00*/  ISETP.GT.U32.AND P5, PT, R2, R92, PT ;  /* 0x0000005c0200720c */ /* 0x000fe20003fa4070 */
[--C-:B------:R-:W-:Y:S01]  /*4f10*/  @!P6 IMAD.IADD R107, R107, 0x1, -R2.reuse ;  /* 0x000000016b6be824 */ /* 0x100fe200078e0a02 */
[----:B------:R-:W-:Y:S01]  /*4f20*/  STL.64 [R1+0x88], R14 ;  /* 0x0000880e01007387 */ /* 0x000fe20000100a00 */
[----:B------:R-:W-:Y:S01]  /*4f30*/  SEL R34, R31, R34, !P3 ;  /* 0x000000221f227207 */ /* 0x000fe20005800000 */
[----:B------:R-:W-:Y:S01]  /*4f40*/  IMAD.HI.U32 R40, R0, R91, RZ ;  /* 0x0000005b00287227 */ /* 0x000fe200078e00ff */
[----:B------:R-:W-:Y:S01]  /*4f50*/  ISETP.GE.AND P6, PT, R52, RZ, PT ;  /* 0x000000ff3400720c */ /* 0x000fe20003fc6270 */
[----:B------:R-:W-:Y:S02]  /*4f60*/  STL.64 [R1+0x578], R14 ;  /* 0x0005780e01007387 */ /* 0x000fe40000100a00 */
[----:B------:R-:W-:Y:S01]  /*4f70*/  @!P4 IMAD.IADD R108, R108, 0x1, -R2 ;  /* 0x000000016c6cc824 */ /* 0x000fe200078e0a02 */
[----:B------:R-:W-:Y:S01]  /*4f80*/  ISETP.GE.AND P4, PT, R51, RZ, PT ;  /* 0x000000ff3300720c */ /* 0x000fe20003f86270 */
[----:B------:R-:W-:Y:S01]  /*4f90*/  STL.64 [R1+0x78], R12 ;  /* 0x0000780c01007387 */ /* 0x000fe20000100a00 */
[----:B------:R-:W-:-:S03]  /*4fa0*/  IMAD.MOV R48, RZ, RZ, -R40 ;  /* 0x000000ffff307224 */ /* 0x000fc600078e0a28 */
[----:B------:R-:W-:Y:S01]  /*4fb0*/  STL [R1+0x590], R12 ;  /* 0x0005900c01007387 */ /* 0x000fe20000100800 */
[----:B------:R-:W-:Y:S01]  /*4fc0*/  IMAD R34, R34, UR7, RZ ;  /* 0x0000000722227c24 */ /* 0x000fe2000f8e02ff */
[----:B------:R-:W-:Y:S01]  /*4fd0*/  LOP3.LUT R40, R5, 0x3c, RZ, 0xfc, !PT ;  /* 0x0000003c05287812 */ /* 0x000fe200078efcff */
[--C-:B------:R-:W-:Y:S01]  /*4fe0*/  @!P2 IMAD.IADD R106, R106, 0x1, -R2.reuse ;  /* 0x000000016a6aa824 */ /* 0x100fe200078e0a02 */
[----:B------:R-:W-:Y:S04]  /*4ff0*/  STL [R1+0x580], R13 ;  /* 0x0005800d01007387 */ /* 0x000fe80000100800 */
[----:B------:R-:W-:Y:S01]  /*5000*/  STL.64 [R1+0x68], R10 ;  /* 0x0000680a01007387 */ /* 0x000fe20000100a00 */
[----:B------:R-:W-:-:S03]  /*5010*/  @!P5 IMAD.IADD R92, R92, 0x1, -R2 ;  /* 0x000000015c5cd824 */ /* 0x000fc600078e0a02 */
[----:B------:R-:W-:Y:S01]  /*5020*/  STL.64 [R1+0x588], R10 ;  /* 0x0005880a01007387 */ /* 0x000fe20000100a00 */
[----:B------:R-:W-:-:S03]  /*5030*/  IABS R51, R40 ;  /* 0x0000002800337213 */ /* 0x000fc60000000000 */
[----:B------:R-:W-:Y:S01]  /*5040*/  STL.64 [R1+0x58], R32 ;  /* 0x0000582001007387 */ /* 0x000fe20000100a00 */
[----:B------:R-:W-:-:S03]  /*5050*/  ISETP.GT.U32.AND P5, PT, R2, R106, PT ;  /* 0x0000006a0200720c */ /* 0x000fc60003fa4070 */
[----:B------:R0:W-:Y:S01]  /*5060*/  STL.64 [R1+0x598], R32 ;  /* 0x0005982001007387 */ /* 0x0001e20000100a00 */
[----:B------:R-:W-:Y:S02]  /*5070*/  IMAD R91, R2, R48, R91 ;  /* 0x00000030025b7224 */ /* 0x000fe400078e025b */
[----:B------:R-:W-:Y:S01]  /*5080*/  @!P6 IMAD.MOV R107, RZ, RZ, -R107 ;  /* 0x000000ffff6be224 */ /* 0x000fe200078e0a6b */
[----:B------:R-:W-:Y:S01]  /*5090*/  ISETP.GE.AND P6, PT, R37, RZ, PT ;  /* 0x000000ff2500720c */ /* 0x000fe20003fc6270 */
[----:B------:R-:W-:Y:S02]  /*50a0*/  @!P4 IMAD.MOV R108, RZ, RZ, -R108 ;  /* 0x000000ffff6cc224 */ /* 0x000fe400078e0a6c */
[----:B0-----:R-:W-:Y:S01]  /*50b0*/  IMAD.MOV.U32 R32, RZ, RZ, R122 ;  /* 0x000000ffff207224 */ /* 0x001fe200078e007a */
[----:B------:R-:W-:Y:S01]  /*50c0*/  LEA R122, P2, R34, R4, 0x1 ;  /* 0x00000004227a7211 */ /* 0x000fe200078408ff */
[----:B------:R-:W-:Y:S01]  /*50d0*/  IMAD.MOV.U32 R33, RZ, RZ, R123 ;  /* 0x000000ffff217224 */ /* 0x000fe200078e007b */
[----:B------:R-:W-:-:S02]  /*50e0*/  ISETP.GT.U32.AND P4, PT, R2, R91, PT ;  /* 0x0000005b0200720c */ /* 0x000fc40003f84070 */
[----:B------:R-:W-:Y:S01]  /*50f0*/  LEA.HI.X.SX32 R123, R34, R3, 0x1, P2 ;  /* 0x00000003227b7211 */ /* 0x000fe200010f0eff */
[----:B------:R-:W-:-:S04]  /*5100*/  IMAD.HI.U32 R34, R0, R51, RZ ;  /* 0x0000003300227227 */ /* 0x000fc800078e00ff */
[----:B------:R-:W-:Y:S01]  /*5110*/  IMAD.MOV R34, RZ, RZ, -R34 ;  /* 0x000000ffff227224 */ /* 0x000fe200078e0a22 */
[----:B------:R-:W-:Y:S01]  /*5120*/  ISETP.GT.U32.AND P2, PT, R2, R92, PT ;  /* 0x0000005c0200720c */ /* 0x000fe20003f44070 */
[----:B------:R-:W-:Y:S02]  /*5130*/  @!P5 IMAD.IADD R106, R106, 0x1, -R2 ;  /* 0x000000016a6ad824 */ /* 0x000fe400078e0a02 */
[C---:B------:R-:W-:Y:S01]  /*5140*/  IMAD R90, R2.reuse, R34, R51 ;  /* 0x00000022025a7224 */ /* 0x040fe200078e0233 */
[----:B------:R-:W-:Y:S01]  /*5150*/  LOP3.LUT R48, R5, 0x44, RZ, 0xfc, !PT ;  /* 0x0000004405307812 */ /* 0x000fe200078efcff */
[----:B------:R-:W-:Y:S02]  /*5160*/  @!P6 IMAD.MOV R106, RZ, RZ, -R106 ;  /* 0x000000ffff6ae224 */ /* 0x000fe400078e0a6a */
[----:B------:R-:W-:Y:S01]  /*5170*/  @!P4 IMAD.IADD R91, R91, 0x1, -R2 ;  /* 0x000000015b5bc824 */ /* 0x000fe200078e0a02 */
[----:B------:R-:W-:Y:S02]  /*5180*/  ISETP.GT.U32.AND P6, PT, R2, R90, PT ;  /* 0x0000005a0200720c */ /* 0x000fe40003fc4070 */
[----:B------:R-:W-:-:S02]  /*5190*/  IABS R89, R48 ;  /* 0x0000003000597213 */ /* 0x000fc40000000000 */
[----:B------:R-:W-:Y:S02]  /*51a0*/  ISETP.GE.AND P5, PT, R35, RZ, PT ;  /* 0x000000ff2300720c */ /* 0x000fe40003fa6270 */
[----:B------:R-:W-:Y:S01]  /*51b0*/  ISETP.GT.U32.AND P4, PT, R2, R91, PT ;  /* 0x0000005b0200720c */ /* 0x000fe20003f84070 */
[----:B------:R-:W-:-:S04]  /*51c0*/  IMAD.HI.U32 R35, R0, R89, RZ ;  /* 0x0000005900237227 */ /* 0x000fc800078e00ff */
[--C-:B------:R-:W-:Y:S01]  /*51d0*/  @!P2 IMAD.IADD R92, R92, 0x1, -R2.reuse ;  /* 0x000000015c5ca824 */ /* 0x100fe200078e0a02 */
[----:B------:R-:W-:Y:S01]  /*51e0*/  ISETP.GE.AND P2, PT, R39, RZ, PT ;  /* 0x000000ff2700720c */ /* 0x000fe20003f46270 */
[----:B------:R-:W-:Y:S01]  /*51f0*/  IMAD.MOV R35, RZ, RZ, -R35 ;  /* 0x000000ffff237224 */ /* 0x000fe200078e0a23 */
[C---:B------:R-:W-:Y:S01]  /*5200*/  LOP3.LUT R39, R5.reuse, 0x4c, RZ, 0xfc, !PT ;  /* 0x0000004c05277812 */ /* 0x040fe200078efcff */
[--C-:B------:R-:W-:Y:S01]  /*5210*/  @!P6 IMAD.IADD R90, R90, 0x1, -R2.reuse ;  /* 0x000000015a5ae824 */ /* 0x100fe200078e0a02 */
[----:B------:R-:W-:Y:S01]  /*5220*/  LOP3.LUT R34, R5, 0x54, RZ, 0xfc, !PT ;  /* 0x0000005405227812 */ /* 0x000fe200078efcff */
[C---:B------:R-:W-:Y:S01]  /*5230*/  IMAD R89, R2.reuse, R35, R89 ;  /* 0x0000002302597224 */ /* 0x040fe200078e0259 */
[----:B------:R-:W-:Y:S01]  /*5240*/  IABS R86, R39 ;  /* 0x0000002700567213 */ /* 0x000fe20000000000 */
[----:B------:R-:W-:Y:S01]  /*5250*/  @!P4 IMAD.IADD R91, R91, 0x1, -R2 ;  /* 0x000000015b5bc824 */ /* 0x000fe200078e0a02 */
[----:B------:R-:W-:Y:S02]  /*5260*/  ISETP.GT.U32.AND P6, PT, R2, R90, PT ;  /* 0x0000005a0200720c */ /* 0x000fe40003fc4070 */
[----:B------:R-:W-:Y:S01]  /*5270*/  IABS R85, R34 ;  /* 0x0000002200557213 */ /* 0x000fe20000000000 */
[----:B------:R-:W-:Y:S01]  /*5280*/  IMAD.HI.U32 R51, R0, R86, RZ ;  /* 0x0000005600337227 */ /* 0x000fe200078e00ff */
[----:B------:R-:W-:-:S03]  /*5290*/  ISETP.GT.U32.AND P4, PT, R2, R89, PT ;  /* 0x000000590200720c */ /* 0x000fc60003f84070 */
[----:B------:R-:W-:Y:S01]  /*52a0*/  @!P5 IMAD.MOV R92, RZ, RZ, -R92 ;  /* 0x000000ffff5cd224 */ /* 0x000fe200078e0a5c */
[----:B------:R-:W-:Y:S01]  /*52b0*/  ISETP.GE.AND P5, PT, R40, RZ, PT ;  /* 0x000000ff2800720c */ /* 0x000fe20003fa6270 */
[----:B------:R-:W-:Y:S02]  /*52c0*/  IMAD.MOV R51, RZ, RZ, -R51 ;  /* 0x000000ffff337224 */ /* 0x000fe400078e0a33 */
[----:B------:R-:W-:Y:S01]  /*52d0*/  IMAD.HI.U32 R40, R0, R85, RZ ;  /* 0x0000005500287227 */ /* 0x000fe200078e00ff */
[----:B------:R-:W-:-:S03]  /*52e0*/  LOP3.LUT R37, R5, 0x5c, RZ, 0xfc, !PT ;  /* 0x0000005c05257812 */ /* 0x000fc600078efcff */
[----:B------:R-:W-:Y:S02]  /*52f0*/  IMAD R86, R2, R51, R86 ;  /* 0x0000003302567224 */ /* 0x000fe400078e0256 */
[----:B------:R-:W-:Y:S02]  /*5300*/  IMAD.MOV R40, RZ, RZ, -R40 ;  /* 0x000000ffff287224 */ /* 0x000fe400078e0a28 */
[--C-:B------:R-:W-:Y:S01]  /*5310*/  @!P6 IMAD.IADD R90, R90, 0x1, -R2.reuse ;  /* 0x000000015a5ae824 */ /* 0x100fe200078e0a02 */
[C---:B------:R-:W-:Y:S01]  /*5320*/  ISETP.GT.U32.AND P6, PT, R2.reuse, R86, PT ;  /* 0x000000560200720c */ /* 0x040fe20003fc4070 */
[C---:B------:R-:W-:Y:S01]  /*5330*/  IMAD R85, R2.reuse, R40, R85 ;  /* 0x0000002802557224 */ /* 0x040fe200078e0255 */
[----:B------:R-:W-:Y:S01]  /*5340*/  IABS R82, R37 ;  /* 0x0000002500527213 */ /* 0x000fe20000000000 */
[----:B------:R-:W-:Y:S01]  /*5350*/  @!P4 IMAD.IADD R89, R89, 0x1, -R2 ;  /* 0x000000015959c824 */ /* 0x000fe200078e0a02 */
[----:B------:R-:W-:Y:S01]  /*5360*/  SEL R36, R31, R36, !P3 ;  /* 0x000000241f247207 */ /* 0x000fe20005800000 */
[----:B------:R-:W-:Y:S01]  /*5370*/  @!P5 IMAD.MOV R90, RZ, RZ, -R90 ;  /* 0x000000ffff5ad224 */ /* 0x000fe200078e0a5a */
[----:B------:R-:W-:Y:S01]  /*5380*/  ISETP.GT.U32.AND P5, PT, R2, R85, PT ;  /* 0x000000550200720c */ /* 0x000fe20003fa4070 */
[----:B------:R-:W-:Y:S01]  /*5390*/  IMAD.HI.U32 R35, R0, R82, RZ ;  /* 0x0000005200237227 */ /* 0x000fe200078e00ff */
[----:B------:R-:W-:-:S02]  /*53a0*/  ISETP.GT.U32.AND P4, PT, R2, R89, PT ;  /* 0x000000590200720c */ /* 0x000fc40003f84070 */
[C---:B------:R-:W-:Y:S01]  /*53b0*/  SEL R42, R31.reuse, R42, !P3 ;  /* 0x0000002a1f2a7207 */ /* 0x040fe20005800000 */
[----:B------:R-:W-:Y:S01]  /*53c0*/  IMAD R36, R36, UR7, RZ ;  /* 0x0000000724247c24 */ /* 0x000fe2000f8e02ff */
[----:B------:R-:W-:Y:S01]  /*53d0*/  SEL R45, R31, R45, !P3 ;  /* 0x0000002d1f2d7207 */ /* 0x000fe20005800000 */
[----:B------:R-:W-:Y:S02]  /*53e0*/  IMAD.MOV R35, RZ, RZ, -R35 ;  /* 0x000000ffff237224 */ /* 0x000fe400078e0a23 */
[----:B------:R-:W-:Y:S01]  /*53f0*/  @!P6 IMAD.IADD R86, R86, 0x1, -R2 ;  /* 0x000000015656e824 */ /* 0x000fe200078e0a02 */
[----:B------:R-:W-:Y:S01]  /*5400*/  LEA R160, P6, R36, R4, 0x1 ;  /* 0x0000000424a07211 */ /* 0x000fe200078c08ff */
[----:B------:R-:W-:Y:S02]  /*5410*/  IMAD R42, R42, UR7, RZ ;  /* 0x000000072a2a7c24 */ /* 0x000fe4000f8e02ff */
[----:B------:R-:W-:Y:S01]  /*5420*/  IMAD R82, R2, R35, R82 ;  /* 0x0000002302527224 */ /* 0x000fe200078e0252 */
[----:B------:R-:W-:Y:S01]  /*5430*/  LOP3.LUT R35, R5, 0x64, RZ, 0xfc, !PT ;  /* 0x0000006405237812 */ /* 0x000fe200078efcff */
[----:B------:R-:W-:-:S02]  /*5440*/  IMAD R45, R45, UR7, RZ ;  /* 0x000000072d2d7c24 */ /* 0x000fc4000f8e02ff */
[----:B------:R-:W-:Y:S01]  /*5450*/  @!P2 IMAD.MOV R91, RZ, RZ, -R91 ;  /* 0x000000ffff5ba224 */ /* 0x000fe200078e0a5b */
[----:B------:R-:W-:Y:S01]  /*5460*/  ISETP.GE.AND P2, PT, R48, RZ, PT ;  /* 0x000000ff3000720c */ /* 0x000fe20003f46270 */
[--C-:B------:R-:W-:Y:S01]  /*5470*/  @!P4 IMAD.IADD R89, R89, 0x1, -R2.reuse ;  /* 0x000000015959c824 */ /* 0x100fe200078e0a02 */
[----:B------:R-:W-:Y:S01]  /*5480*/  LEA.HI.X.SX32 R161, R36, R3, 0x1, P6 ;  /* 0x0000000324a17211 */ /* 0x000fe200030f0eff */
[----:B------:R-:W-:Y:S01]  /*5490*/  @!P5 IMAD.IADD R85, R85, 0x1, -R2 ;  /* 0x000000015555d824 */ /* 0x000fe200078e0a02 */
[-C--:B------:R-:W-:Y:S02]  /*54a0*/  LEA R158, P6, R42, R4.reuse, 0x1 ;  /* 0x000000042a9e7211 */ /* 0x080fe400078c08ff */
[----:B------:R-:W-:Y:S02]  /*54b0*/  IABS R81, R35 ;  /* 0x0000002300517213 */ /* 0x000fe40000000000 */
[----:B------:R-:W-:Y:S02]  /*54c0*/  LEA R162, P4, R45, R4, 0x1 ;  /* 0x000000042da27211 */ /* 0x000fe400078808ff */
[----:B------:R-:W-:-:S02]  /*54d0*/  LOP3.LUT R40, R5, 0x6c, RZ, 0xfc, !PT ;  /* 0x0000006c05287812 */ /* 0x000fc400078efcff */
[-C--:B------:R-:W-:Y:S02]  /*54e0*/  LEA.HI.X.SX32 R159, R42, R3.reuse, 0x1, P6 ;  /* 0x000000032a9f7211 */ /* 0x080fe400030f0eff */
[----:B------:R-:W-:Y:S01]  /*54f0*/  LEA.HI.X.SX32 R163, R45, R3, 0x1, P4 ;  /* 0x000000032da37211 */ /* 0x000fe200020f0eff */
[----:B------:R-:W-:Y:S01]  /*5500*/  IMAD.HI.U32 R45, R0, R81, RZ ;  /* 0x00000051002d7227 */ /* 0x000fe200078e00ff */
[C---:B------:R-:W-:Y:S02]  /*5510*/  ISETP.GT.U32.AND P6, PT, R2.reuse, R85, PT ;  /* 0x000000550200720c */ /* 0x040fe40003fc4070 */
[----:B------:R-:W-:Y:S02]  /*5520*/  IABS R80, R40 ;  /* 0x0000002800507213 */ /* 0x000fe40000000000 */
[C---:B------:R-:W-:Y:S01]  /*5530*/  ISETP.GT.U32.AND P4, PT, R2.reuse, R86, PT ;  /* 0x000000560200720c */ /* 0x040fe20003f84070 */
[----:B------:R-:W-:Y:S01]  /*5540*/  IMAD.MOV R45, RZ, RZ, -R45 ;  /* 0x000000ffff2d7224 */ /* 0x000fe200078e0a2d */
[----:B------:R-:W-:Y:S01]  /*5550*/  ISETP.GE.AND P5, PT, R39, RZ, PT ;  /* 0x000000ff2700720c */ /* 0x000fe20003fa6270 */
[----:B------:R-:W-:Y:S01]  /*5560*/  @!P2 IMAD.MOV R89, RZ, RZ, -R89 ;  /* 0x000000ffff59a224 */ /* 0x000fe200078e0a59 */
[----:B------:R-:W-:Y:S01]  /*5570*/  ISETP.GT.U32.AND P2, PT, R2, R82, PT ;  /* 0x000000520200720c */ /* 0x000fe20003f44070 */
[----:B------:R-:W-:-:S04]  /*5580*/  IMAD.HI.U32 R36, R0, R80, RZ ;  /* 0x0000005000247227 */ /* 0x000fc800078e00ff */
[C---:B------:R-:W-:Y:S02]  /*5590*/  IMAD R81, R2.reuse, R45, R81 ;  /* 0x0000002d02517224 */ /* 0x040fe400078e0251 */
[----:B------:R-:W-:Y:S02]  /*55a0*/  IMAD.MOV R36, RZ, RZ, -R36 ;  /* 0x000000ffff247224 */ /* 0x000fe400078e0a24 */
[--C-:B------:R-:W-:Y:S01]  /*55b0*/  @!P6 IMAD.IADD R85, R85, 0x1, -R2.reuse ;  /* 0x000000015555e824 */ /* 0x100fe200078e0a02 */
[----:B------:R-:W-:Y:S01]  /*55c0*/  ISETP.GT.U32.AND P6, PT, R2, R81, PT ;  /* 0x000000510200720c */ /* 0x000fe20003fc4070 */
[----:B------:R-:W-:Y:S01]  /*55d0*/  @!P4 IMAD.IADD R86, R86, 0x1, -R2 ;  /* 0x000000015656c824 */ /* 0x000fe200078e0a02 */
[----:B------:R-:W-:Y:S01]  /*55e0*/  ISETP.GE.AND P4, PT, R34, RZ, PT ;  /* 0x000000ff2200720c */ /* 0x000fe20003f86270 */
[----:B------:R-:W-:Y:S02]  /*55f0*/  IMAD R80, R2, R36, R80 ;  /* 0x0000002402507224 */ /* 0x000fe400078e0250 */
[----:B------:R-:W-:Y:S01]  /*5600*/  @!P5 IMAD.MOV R86, RZ, RZ, -R86 ;  /* 0x000000ffff56d224 */ /* 0x000fe200078e0a56 */
[----:B------:R-:W-:Y:S01]  /*5610*/  LOP3.LUT R39, R5, 0x74, RZ, 0xfc, !PT ;  /* 0x0000007405277812 */ /* 0x000fe200078efcff */
[----:B------:R-:W-:Y:S01]  /*5620*/  @!P2 IMAD.IADD R82, R82, 0x1, -R2 ;  /* 0x000000015252a824 */ /* 0x000fe200078e0a02 */
[----:B------:R-:W-:-:S02]  /*5630*/  ISETP.GT.U32.AND P5, PT, R2, R80, PT ;  /* 0x000000500200720c */ /* 0x000fc40003fa4070 */
[----:B------:R-:W-:Y:S02]  /*5640*/  LOP3.LUT R36, R5, 0x7c, RZ, 0xfc, !PT ;  /* 0x0000007c05247812 */ /* 0x000fe400078efcff */
[----:B------:R-:W-:Y:S02]  /*5650*/  IABS R79, R39 ;  /* 0x00000027004f7213 */ /* 0x000fe40000000000 */
[----:B------:R-:W-:Y:S01]  /*5660*/  ISETP.GT.U32.AND P2, PT, R2, R82, PT ;  /* 0x000000520200720c */ /* 0x000fe20003f44070 */
[----:B------:R-:W-:Y:S01]  /*5670*/  @!P6 IMAD.IADD R81, R81, 0x1, -R2 ;  /* 0x000000015151e824 */ /* 0x000fe200078e0a02 */
[----:B------:R-:W-:Y:S01]  /*5680*/  IABS R78, R36 ;  /* 0x00000024004e7213 */ /* 0x000fe20000000000 */
[----:B------:R-:W-:Y:S01]  /*5690*/  @!P4 IMAD.MOV R85, RZ, RZ, -R85 ;  /* 0x000000ffff55c224 */ /* 0x000fe200078e0a55 */
[----:B------:R-:W-:Y:S01]  /*56a0*/  ISETP.GE.AND P4, PT, R37, RZ, PT ;  /* 0x000000ff2500720c */ /* 0x000fe20003f86270 */
[----:B------:R-:W-:Y:S01]  /*56b0*/  IMAD.HI.U32 R34, R0, R79, RZ ;  /* 0x0000004f00227227 */ /* 0x000fe200078e00ff */
[----:B------:R-:W-:-:S03]  /*56c0*/  ISETP.GT.U32.AND P6, PT, R2, R81, PT ;  /* 0x000000510200720c */ /* 0x000fc60003fc4070 */
[----:B------:R-:W-:Y:S02]  /*56d0*/  @!P5 IMAD.IADD R80, R80, 0x1, -R2 ;  /* 0x000000015050d824 */ /* 0x000fe400078e0a02 */
[----:B------:R-:W-:-:S04]  /*56e0*/  IMAD.HI.U32 R37, R0, R78, RZ ;  /* 0x0000004e00257227 */ /* 0x000fc800078e00ff */
[----:B------:R-:W-:Y:S01]  /*56f0*/  IMAD.MOV R34, RZ, RZ, -R34 ;  /* 0x000000ffff227224 */ /* 0x000fe200078e0a22 */
[----:B------:R-:W-:Y:S01]  /*5700*/  ISETP.GT.U32.AND P5, PT, R2, R80, PT ;  /* 0x000000500200720c */ /* 0x000fe20003fa4070 */
[----:B------:R-:W-:Y:S02]  /*5710*/  IMAD.MOV R37, RZ, RZ, -R37 ;  /* 0x000000ffff257224 */ /* 0x000fe400078e0a25 */
[----:B------:R-:W-:Y:S02]  /*5720*/  @!P2 IMAD.IADD R82, R82, 0x1, -R2 ;  /* 0x000000015252a824 */ /* 0x000fe400078e0a02 */
[C---:B------:R-:W-:Y:S02]  /*5730*/  IMAD R79, R2.reuse, R34, R79 ;  /* 0x00000022024f7224 */ /* 0x040fe400078e024f */
[C---:B------:R-:W-:Y:S02]  /*5740*/  IMAD R78, R2.reuse, R37, R78 ;  /* 0x00000025024e7224 */ /* 0x040fe400078e024e */
[----:B------:R-:W-:Y:S01]  /*5750*/  @!P4 IMAD.MOV R82, RZ, RZ, -R82 ;  /* 0x000000ffff52c224 */ /* 0x000fe200078e0a52 */
[----:B------:R-:W-:Y:S01]  /*5760*/  ISETP.GT.U32.AND P4, PT, R2, R79, PT ;  /* 0x0000004f0200720c */ /* 0x000fe20003f84070 */
[----:B------:R-:W-:Y:S01]  /*5770*/  @!P6 IMAD.IADD R81, R81, 0x1, -R2 ;  /* 0x000000015151e824 */ /* 0x000fe200078e0a02 */
[----:B------:R-:W-:-:S02]  /*5780*/  ISETP.GE.AND P2, PT, R35, RZ, PT ;  /* 0x000000ff2300720c */ /* 0x000fc40003f46270 */
[----:B------:R-:W-:Y:S02]  /*5790*/  ISETP.GT.U32.AND P6, PT, R2, R78, PT ;  /* 0x0000004e0200720c */ /* 0x000fe40003fc4070 */
[----:B------:R-:W-:Y:S02]  /*57a0*/  LOP3.LUT R35, R5, 0x84, RZ, 0xfc, !PT ;  /* 0x0000008405237812 */ /* 0x000fe400078efcff */
[----:B------:R-:W-:Y:S01]  /*57b0*/  SEL R41, R31, R41, !P3 ;  /* 0x000000291f297207 */ /* 0x000fe20005800000 */
[----:B------:R-:W-:Y:S01]  /*57c0*/  @!P5 IMAD.IADD R80, R80, 0x1, -R2 ;  /* 0x000000015050d824 */ /* 0x000fe200078e0a02 */
[----:B------:R-:W-:Y:S02]  /*57d0*/  IABS R77, R35 ;  /* 0x00000023004d7213 */ /* 0x000fe40000000000 */
[----:B------:R-:W-:Y:S01]  /*57e0*/  ISETP.GE.AND P5, PT, R40, RZ, PT ;  /* 0x000000ff2800720c */ /* 0x000fe20003fa6270 */
[----:B------:R-:W-:Y:S02]  /*57f0*/  IMAD R40, R41, UR7, RZ ;  /* 0x0000000729287c24 */ /* 0x000fe4000f8e02ff */
[----:B------:R-:W-:-:S04]  /*5800*/  IMAD.HI.U32 R37, R0, R77, RZ ;  /* 0x0000004d00257227 */ /* 0x000fc800078e00ff */
[--C-:B------:R-:W-:Y:S01]  /*5810*/  @!P4 IMAD.IADD R79, R79, 0x1, -R2.reuse ;  /* 0x000000014f4fc824 */ /* 0x100fe200078e0a02 */
[----:B------:R-:W-:Y:S01]  /*5820*/  LEA R156, P4, R40, R4, 0x1 ;  /* 0x00000004289c7211 */ /* 0x000fe200078808ff */
[----:B------:R-:W-:Y:S02]  /*5830*/  @!P6 IMAD.IADD R78, R78, 0x1, -R2 ;  /* 0x000000014e4ee824 */ /* 0x000fe400078e0a02 */
[----:B------:R-:W-:Y:S01]  /*5840*/  IMAD.MOV R37, RZ, RZ, -R37 ;  /* 0x000000ffff257224 */ /* 0x000fe200078e0a25 */
[----:B------:R-:W-:Y:S02]  /*5850*/  LEA.HI.X.SX32 R157, R40, R3, 0x1, P4 ;  /* 0x00000003289d7211 */ /* 0x000fe400020f0eff */
[C---:B------:R-:W-:Y:S01]  /*5860*/  ISETP.GT.U32.AND P4, PT, R2.reuse, R79, PT ;  /* 0x0000004f0200720c */ /* 0x040fe20003f84070 */
[C---:B------:R-:W-:Y:S01]  /*5870*/  IMAD R77, R2.reuse, R37, R77 ;  /* 0x00000025024d7224 */ /* 0x040fe200078e024d */
[----:B------:R-:W-:Y:S02]  /*5880*/  LOP3.LUT R34, R5, 0x8c, RZ, 0xfc, !PT ;  /* 0x0000008c05227812 */ /* 0x000fe400078efcff */
[----:B------:R-:W-:Y:S01]  /*5890*/  ISETP.GT.U32.AND P6, PT, R2, R78, PT ;  /* 0x0000004e0200720c */ /* 0x000fe20003fc4070 */
[----:B------:R-:W-:Y:S01]  /*58a0*/  @!P2 IMAD.MOV R81, RZ, RZ, -R81 ;  /* 0x000000ffff51a224 */ /* 0x000fe200078e0a51 */
[----:B------:R-:W-:-:S02]  /*58b0*/  IABS R76, R34 ;  /* 0x00000022004c7213 */ /* 0x000fc40000000000 */
[----:B------:R-:W-:Y:S02]  /*58c0*/  LOP3.LUT R37, R5, 0x94, RZ, 0xfc, !PT ;  /* 0x0000009405257812 */ /* 0x000fe400078efcff */
[----:B------:R-:W-:Y:S01]  /*58d0*/  ISETP.GT.U32.AND P2, PT, R2, R77, PT ;  /* 0x0000004d0200720c */ /* 0x000fe20003f44070 */
[C---:B------:R-:W-:Y:S01]  /*58e0*/  IMAD.HI.U32 R41, R0.reuse, R76, RZ ;  /* 0x0000004c00297227 */ /* 0x040fe200078e00ff */
[----:B------:R-:W-:Y:S02]  /*58f0*/  IABS R75, R37 ;  /* 0x00000025004b7213 */ /* 0x000fe40000000000 */
[----:B------:R-:W-:Y:S01]  /*5900*/  SEL R38, R31, R38, !P3 ;  /* 0x000000261f267207 */ /* 0x000fe20005800000 */
[----:B------:R-:W-:Y:S01]  /*5910*/  @!P4 IMAD.IADD R79, R79, 0x1, -R2 ;  /* 0x000000014f4fc824 */ /* 0x000fe200078e0a02 */
[----:B------:R-:W-:Y:S01]  /*5920*/  ISETP.GE.AND P4, PT, R39, RZ, PT ;  /* 0x000000ff2700720c */ /* 0x000fe20003f86270 */
[----:B------:R-:W-:Y:S02]  /*5930*/  IMAD.MOV R41, RZ, RZ, -R41 ;  /* 0x000000ffff297224 */ /* 0x000fe400078e0a29 */
[----:B------:R-:W-:-:S04]  /*5940*/  IMAD.HI.U32 R40, R0, R75, RZ ;  /* 0x0000004b00287227 */ /* 0x000fc800078e00ff */
[----:B------:R-:W-:Y:S01]  /*5950*/  @!P6 IMAD.IADD R78, R78, 0x1, -R2 ;  /* 0x000000014e4ee824 */ /* 0x000fe200078e0a02 */
[----:B------:R-:W-:Y:S01]  /*5960*/  ISETP.GE.AND P6, PT, R36, RZ, PT ;  /* 0x000000ff2400720c */ /* 0x000fe20003fc6270 */
[----:B------:R-:W-:Y:S02]  /*5970*/  IMAD R38, R38, UR7, RZ ;  /* 0x0000000726267c24 */ /* 0x000fe4000f8e02ff */
[----:B------:R-:W-:Y:S02]  /*5980*/  IMAD R76, R2, R41, R76 ;  /* 0x00000029024c7224 */ /* 0x000fe400078e024c */
[----:B------:R-:W-:Y:S02]  /*5990*/  IMAD.MOV R39, RZ, RZ, -R40 ;  /* 0x000000ffff277224 */ /* 0x000fe400078e0a28 */
[----:B------:R-:W-:Y:S01]  /*59a0*/  @!P2 IMAD.IADD R77, R77, 0x1, -R2 ;  /* 0x000000014d4da824 */ /* 0x000fe200078e0a02 */
[----:B------:R-:W-:Y:S01]  /*59b0*/  LEA R154, P2, R38, R4, 0x1 ;  /* 0x00000004269a7211 */ /* 0x000fe200078408ff */
[----:B------:R-:W-:Y:S01]  /*59c0*/  @!P5 IMAD.MOV R80, RZ, RZ, -R80 ;  /* 0x000000ffff50d224 */ /* 0x000fe200078e0a50 */
[----:B------:R-:W-:Y:S01]  /*59d0*/  LOP3.LUT R36, R5, 0x9c, RZ, 0xfc, !PT ;  /* 0x0000009c05247812 */ /* 0x000fe200078efcff */
[C---:B------:R-:W-:Y:S01]  /*59e0*/  IMAD R75, R2.reuse, R39, R75 ;  /* 0x00000027024b7224 */ /* 0x040fe200078e024b */
[----:B------:R-:W-:-:S02]  /*59f0*/  ISETP.GT.U32.AND P5, PT, R2, R76, PT ;  /* 0x0000004c0200720c */ /* 0x000fc40003fa4070 */
[----:B------:R-:W-:Y:S01]  /*5a00*/  LEA.HI.X.SX32 R155, R38, R3, 0x1, P2 ;  /* 0x00000003269b7211 */ /* 0x000fe200010f0eff */
[----:B------:R-:W-:Y:S01]  /*5a10*/  @!P4 IMAD.MOV R79, RZ, RZ, -R79 ;  /* 0x000000ffff4fc224 */ /* 0x000fe200078e0a4f */
[----:B------:R-:W-:Y:S02]  /*5a20*/  IABS R74, R36 ;  /* 0x00000024004a7213 */ /* 0x000fe40000000000 */
[C---:B------:R-:W-:Y:S01]  /*5a30*/  ISETP.GT.U32.AND P2, PT, R2.reuse, R77, PT ;  /* 0x0000004d0200720c */ /* 0x040fe20003f44070 */
[----:B------:R-:W-:Y:S01]  /*5a40*/  @!P6 IMAD.MOV R78, RZ, RZ, -R78 ;  /* 0x000000ffff4ee224 */ /* 0x000fe200078e0a4e */
[----:B------:R-:W-:Y:S01]  /*5a50*/  ISETP.GT.U32.AND P4, PT, R2, R75, PT ;  /* 0x0000004b0200720c */ /* 0x000fe20003f84070 */
[----:B------:R-:W-:Y:S01]  /*5a60*/  IMAD.HI.U32 R38, R0, R74, RZ ;  /* 0x0000004a00267227 */ /* 0x000fe200078e00ff */
[----:B------:R-:W-:-:S03]  /*5a70*/  ISETP.GE.AND P6, PT, R35, RZ, PT ;  /* 0x000000ff2300720c */ /* 0x000fc60003fc6270 */
[----:B------:R-:W-:Y:S01]  /*5a80*/  IMAD.MOV R38, RZ, RZ, -R38 ;  /* 0x000000ffff267224 */ /* 0x000fe200078e0a26 */
[----:B------:R-:W-:Y:S01]  /*5a90*/  LOP3.LUT R35, R5, 0xa4, RZ, 0xfc, !PT ;  /* 0x000000a405237812 */ /* 0x000fe200078efcff */
[----:B------:R-:W-:Y:S02]  /*5aa0*/  @!P5 IMAD.IADD R76, R76, 0x1, -R2 ;  /* 0x000000014c4cd824 */ /* 0x000fe400078e0a02 */
[----:B------:R-:W-:Y:S02]  /*5ab0*/  IMAD R74, R2, R38, R74 ;  /* 0x00000026024a7224 */ /* 0x000fe400078e024a */
[--C-:B------:R-:W-:Y:S01]  /*5ac0*/  @!P2 IMAD.IADD R77, R77, 0x1, -R2.reuse ;  /* 0x000000014d4da824 */ /* 0x100fe200078e0a02 */
[----:B------:R-:W-:Y:S01]  /*5ad0*/  ISETP.GE.AND P2, PT, R34, RZ, PT ;  /* 0x000000ff2200720c */ /* 0x000fe20003f46270 */
[----:B------:R-:W-:Y:S01]  /*5ae0*/  @!P4 IMAD.IADD R75, R75, 0x1, -R2 ;  /* 0x000000014b4bc824 */ /* 0x000fe200078e0a02 */
[----:B------:R-:W-:Y:S01]  /*5af0*/  ISETP.GT.U32.AND P5, PT, R2, R76, PT ;  /* 0x0000004c0200720c */ /* 0x000fe20003fa4070 */
[----:B------:R-:W-:Y:S01]  /*5b00*/  @!P6 IMAD.MOV R77, RZ, RZ, -R77 ;  /* 0x000000ffff4de224 */ /* 0x000fe200078e0a4d */
[----:B------:R-:W-:-:S02]  /*5b10*/  IABS R34, R35 ;  /* 0x0000002300227213 */ /* 0x000fc40000000000 */
[C---:B------:R-:W-:Y:S02]  /*5b20*/  ISETP.GT.U32.AND P6, PT, R2.reuse, R74, PT ;  /* 0x0000004a0200720c */ /* 0x040fe40003fc4070 */
[----:B------:R-:W-:Y:S01]  /*5b30*/  ISETP.GT.U32.AND P4, PT, R2, R75, PT ;  /* 0x0000004b0200720c */ /* 0x000fe20003f84070 */
[----:B------:R-:W-:Y:S01]  /*5b40*/  IMAD.HI.U32 R39, R0, R34, RZ ;  /* 0x0000002200277227 */ /* 0x000fe200078e00ff */
[----:B------:R-:W-:-:S03]  /*5b50*/  LOP3.LUT R45, R5, 0xac, RZ, 0xfc, !PT ;  /* 0x000000ac052d7812 */ /* 0x000fc600078efcff */
[----:B------:R-:W-:Y:S02]  /*5b60*/  IMAD.MOV R39, RZ, RZ, -R39 ;  /* 0x000000ffff277224 */ /* 0x000fe400078e0a27 */
[----:B------:R-:W-:Y:S01]  /*5b70*/  @!P5 IMAD.IADD R76, R76, 0x1, -R2 ;  /* 0x000000014c4cd824 */ /* 0x000fe200078e0a02 */
[----:B------:R-:W-:Y:S01]  /*5b80*/  ISETP.GE.AND P5, PT, R37, RZ, PT ;  /* 0x000000ff2500720c */ /* 0x000fe20003fa6270 */
[----:B------:R-:W-:Y:S01]  /*5b90*/  IMAD R34, R2, R39, R34 ;  /* 0x0000002702227224 */ /* 0x000fe200078e0222 */
[----:B------:R-:W-:Y:S01]  /*5ba0*/  IABS R42, R45 ;  /* 0x0000002d002a7213 */ /* 0x000fe20000000000 */
[--C-:B------:R-:W-:Y:S02]  /*5bb0*/  @!P6 IMAD.IADD R74, R74, 0x1, -R2.reuse ;  /* 0x000000014a4ae824 */ /* 0x100fe400078e0a02 */
[----:B------:R-:W-:Y:S01]  /*5bc0*/  @!P4 IMAD.IADD R75, R75, 0x1, -R2 ;  /* 0x000000014b4bc824 */ /* 0x000fe200078e0a02 */
[----:B------:R-:W-:Y:S01]  /*5bd0*/  ISETP.GT.U32.AND P4, PT, R2, R34, PT ;  /* 0x000000220200720c */ /* 0x000fe20003f84070 */
[----:B------:R-:W-:Y:S01]  /*5be0*/  IMAD.HI.U32 R48, R0, R42, RZ ;  /* 0x0000002a00307227 */ /* 0x000fe200078e00ff */
[----:B------:R-:W-:-:S02]  /*5bf0*/  ISETP.GT.U32.AND P6, PT, R2, R74, PT ;  /* 0x0000004a0200720c */ /* 0x000fc40003fc4070 */
[----:B------:R-:W-:Y:S01]  /*5c00*/  LOP3.LUT R38, R5, 0xb4, RZ, 0xfc, !PT ;  /* 0x000000b405267812 */ /* 0x000fe200078efcff */
[----:B------:R-:W-:Y:S01]  /*5c10*/  @!P2 IMAD.MOV R76, RZ, RZ, -R76 ;  /* 0x000000ffff4ca224 */ /* 0x000fe200078e0a4c */
[----:B------:R-:W-:Y:S01]  /*5c20*/  ISETP.GE.AND P2, PT, R36, RZ, PT ;  /* 0x000000ff2400720c */ /* 0x000fe20003f46270 */
[----:B------:R-:W-:Y:S01]  /*5c30*/  IMAD.MOV R48, RZ, RZ, -R48 ;  /* 0x000000ffff307224 */ /* 0x000fe200078e0a30 */
[----:B------:R-:W-:Y:S01]  /*5c40*/  IABS R36, R38 ;  /* 0x0000002600247213 */ /* 0x000fe20000000000 */
[----:B------:R-:W-:Y:S01]  /*5c50*/  @!P5 IMAD.MOV R75, RZ, RZ, -R75 ;  /* 0x000000ffff4bd224 */ /* 0x000fe200078e0a4b */
[----:B------:R-:W-:Y:S01]  /*5c60*/  ISETP.GE.AND P5, PT, R35, RZ, PT ;  /* 0x000000ff2300720c */ /* 0x000fe20003fa6270 */
[----:B------:R-:W-:Y:S01]  /*5c70*/  IMAD R35, R2, R48, R42 ;  /* 0x0000003002237224 */ /* 0x000fe200078e022a */
[----:B------:R-:W-:Y:S01]  /*5c80*/  LOP3.LUT R41, R5, 0xbc, RZ, 0xfc, !PT ;  /* 0x000000bc05297812 */ /* 0x000fe200078efcff */
[----:B------:R-:W-:Y:S02]  /*5c90*/  @!P4 IMAD.IADD R34, R34, 0x1, -R2 ;  /* 0x000000012222c824 */ /* 0x000fe400078e0a02 */
[----:B------:R-:W-:Y:S01]  /*5ca0*/  IMAD.HI.U32 R40, R0, R36, RZ ;  /* 0x0000002400287227 */ /* 0x000fe200078e00ff */
[----:B------:R-:W-:-:S03]  /*5cb0*/  IABS R37, R41 ;  /* 0x0000002900257213 */ /* 0x000fc60000000000 */
[----:B------:R-:W-:Y:S01]  /*5cc0*/  @!P6 IMAD.IADD R74, R74, 0x1, -R2 ;  /* 0x000000014a4ae824 */ /* 0x000fe200078e0a02 */
[C---:B------:R-:W-:Y:S01]  /*5cd0*/  ISETP.GT.U32.AND P6, PT, R2.reuse, R35, PT ;  /* 0x000000230200720c */ /* 0x040fe20003fc4070 */
[----:B------:R-:W-:Y:S01]  /*5ce0*/  IMAD.MOV R40, RZ, RZ, -R40 ;  /* 0x000000ffff287224 */ /* 0x000fe200078e0a28 */
[----:B------:R-:W-:Y:S02]  /*5cf0*/  ISETP.GT.U32.AND P4, PT, R2, R34, PT ;  /* 0x000000220200720c */ /* 0x000fe40003f84070 */
[C---:B------:R-:W-:Y:S01]  /*5d00*/  SEL R43, R31.reuse, R43, !P3 ;  /* 0x0000002b1f2b7207 */ /* 0x040fe20005800000 */
[----:B------:R-:W-:Y:S01]  /*5d10*/  IMAD.HI.U32 R39, R0, R37, RZ ;  /* 0x0000002500277227 */ /* 0x000fe200078e00ff */
[----:B------:R-:W-:-:S03]  /*5d20*/  SEL R47, R31, R47, !P3 ;  /* 0x0000002f1f2f7207 */ /* 0x000fc60005800000 */
[C---:B------:R-:W-:Y:S02]  /*5d30*/  IMAD R36, R2.reuse, R40, R36 ;  /* 0x0000002802247224 */ /* 0x040fe400078e0224 */
[----:B------:R-:W-:Y:S02]  /*5d40*/  IMAD R43, R43, UR7, RZ ;  /* 0x000000072b2b7c24 */ /* 0x000fe4000f8e02ff */
[----:B------:R-:W-:Y:S02]  /*5d50*/  IMAD.MOV R39, RZ, RZ, -R39 ;  /* 0x000000ffff277224 */ /* 0x000fe400078e0a27 */
[----:B------:R-:W-:Y:S01]  /*5d60*/  @!P2 IMAD.MOV R74, RZ, RZ, -R74 ;  /* 0x000000ffff4aa224 */ /* 0x000fe200078e0a4a */
[C---:B------:R-:W-:Y:S01]  /*5d70*/  ISETP.GT.U32.AND P2, PT, R2.reuse, R36, PT ;  /* 0x000000240200720c */ /* 0x040fe20003f44070 */
[----:B------:R-:W-:Y:S01]  /*5d80*/  IMAD R47, R47, UR7, RZ ;  /* 0x000000072f2f7c24 */ /* 0x000fe2000f8e02ff */
[----:B------:R-:W-:Y:S01]  /*5d90*/  SEL R46, R31, R46, !P3 ;  /* 0x0000002e1f2e7207 */ /* 0x000fe20005800000 */
[----:B------:R-:W-:Y:S01]  /*5da0*/  @!P6 IMAD.IADD R35, R35, 0x1, -R2 ;  /* 0x000000012323e824 */ /* 0x000fe200078e0a02 */
[----:B------:R-:W-:Y:S01]  /*5db0*/  LEA R150, P6, R43, R4, 0x1 ;  /* 0x000000042b967211 */ /* 0x000fe200078c08ff */
[----:B------:R-:W-:-:S02]  /*5dc0*/  IMAD R37, R2, R39, R37 ;  /* 0x0000002702257224 */ /* 0x000fc400078e0225 */
[----:B------:R-:W-:Y:S01]  /*5dd0*/  @!P4 IMAD.IADD R34, R34, 0x1, -R2 ;  /* 0x000000012222c824 */ /* 0x000fe200078e0a02 */
[----:B------:R-:W-:Y:S01]  /*5de0*/  LEA R152, P4, R47, R4, 0x1 ;  /* 0x000000042f987211 */ /* 0x000fe200078808ff */
[----:B------:R-:W-:Y:S01]  /*5df0*/  IMAD R46, R46, UR7, RZ ;  /* 0x000000072e2e7c24 */ /* 0x000fe2000f8e02ff */
[----:B------:R-:W-:Y:S02]  /*5e00*/  LEA.HI.X.SX32 R151, R43, R3, 0x1, P6 ;  /* 0x000000032b977211 */ /* 0x000fe400030f0eff */
[----:B------:R-:W-:Y:S02]  /*5e10*/  LOP3.LUT R42, R5, 0xc4, RZ, 0xfc, !PT ;  /* 0x000000c4052a7812 */ /* 0x000fe400078efcff */
[C---:B------:R-:W-:Y:S01]  /*5e20*/  ISETP.GT.U32.AND P6, PT, R2.reuse, R37, PT ;  /* 0x000000250200720c */ /* 0x040fe20003fc4070 */
[----:B------:R-:W-:Y:S01]  /*5e30*/  @!P5 IMAD.MOV R34, RZ, RZ, -R34 ;  /* 0x000000ffff22d224 */ /* 0x000fe200078e0a22 */
[----:B------:R-:W-:Y:S02]  /*5e40*/  LEA.HI.X.SX32 R153, R47, R3, 0x1, P4 ;  /* 0x000000032f997211 */ /* 0x000fe400020f0eff */
[----:B------:R-:W-:-:S02]  /*5e50*/  ISETP.GT.U32.AND P4, PT, R2, R35, PT ;  /* 0x000000230200720c */ /* 0x000fc40003f84070 */
[----:B------:R-:W-:Y:S01]  /*5e60*/  LEA R148, P5, R46, R4, 0x1 ;  /* 0x000000042e947211 */ /* 0x000fe200078a08ff */
[----:B------:R-:W-:Y:S01]  /*5e70*/  @!P2 IMAD.IADD R36, R36, 0x1, -R2 ;  /* 0x000000012424a824 */ /* 0x000fe200078e0a02 */
[----:B------:R-:W-:Y:S02]  /*5e80*/  IABS R40, R42 ;  /* 0x0000002a00287213 */ /* 0x000fe40000000000 */
[----:B------:R-:W-:Y:S02]  /*5e90*/  LOP3.LUT R51, R5, 0xcc, RZ, 0xfc, !PT ;  /* 0x000000cc05337812 */ /* 0x000fe400078efcff */
[----:B------:R-:W-:Y:S01]  /*5ea0*/  LEA.HI.X.SX32 R149, R46, R3, 0x1, P5 ;  /* 0x000000032e957211 */ /* 0x000fe200028f0eff */
[----:B------:R-:W-:Y:S01]  /*5eb0*/  IMAD.HI.U32 R47, R0, R40, RZ ;  /* 0x00000028002f7227 */ /* 0x000fe200078e00ff */
[----:B------:R-:W-:Y:S02]  /*5ec0*/  ISETP.GE.AND P5, PT, R45, RZ, PT ;  /* 0x000000ff2d00720c */ /* 0x000fe40003fa6270 */
[----:B------:R-:W-:-:S02]  /*5ed0*/  IABS R39, R51 ;  /* 0x0000003300277213 */ /* 0x000fc40000000000 */
[----:B------:R-:W-:Y:S01]  /*5ee0*/  ISETP.GT.U32.AND P2, PT, R2, R36, PT ;  /* 0x000000240200720c */ /* 0x000fe20003f44070 */
[----:B------:R-:W-:Y:S01]  /*5ef0*/  IMAD.MOV R47, RZ, RZ, -R47 ;  /* 0x000000ffff2f7224 */ /* 0x000fe200078e0a2f */
[----:B------:R-:W-:Y:S01]  /*5f00*/  LOP3.LUT R45, R5, 0xd4, RZ, 0xfc, !PT ;  /* 0x000000d4052d7812 */ /* 0x000fe200078efcff */
[----:B------:R-:W-:Y:S02]  /*5f10*/  @!P6 IMAD.IADD R37, R37, 0x1, -R2 ;  /* 0x000000012525e824 */ /* 0x000fe400078e0a02 */
[----:B------:R-:W-:Y:S01]  /*5f20*/  IMAD.HI.U32 R43, R0, R39, RZ ;  /* 0x00000027002b7227 */ /* 0x000fe200078e00ff */
[----:B------:R-:W-:-:S03]  /*5f30*/  LOP3.LUT R46, R5, 0xdc, RZ, 0xfc, !PT ;  /* 0x000000dc052e7812 */ /* 0x000fc600078efcff */
[----:B------:R-:W-:Y:S01]  /*5f40*/  @!P4 IMAD.IADD R35, R35, 0x1, -R2 ;  /* 0x000000012323c824 */ /* 0x000fe200078e0a02 */
[----:B------:R-:W-:Y:S01]  /*5f50*/  ISETP.GE.AND P4, PT, R38, RZ, PT ;  /* 0x000000ff2600720c */ /* 0x000fe20003f86270 */
[C---:B------:R-:W-:Y:S01]  /*5f60*/  IMAD R38, R2.reuse, R47, R40 ;  /* 0x0000002f02267224 */ /* 0x040fe200078e0228 */
[----:B------:R-:W-:Y:S01]  /*5f70*/  IABS R40, R45 ;  /* 0x0000002d00287213 */ /* 0x000fe20000000000 */
[----:B------:R-:W-:Y:S01]  /*5f80*/  IMAD.MOV R43, RZ, RZ, -R43 ;  /* 0x000000ffff2b7224 */ /* 0x000fe200078e0a2b */
[C---:B------:R-:W-:Y:S01]  /*5f90*/  ISETP.GT.U32.AND P6, PT, R2.reuse, R37, PT ;  /* 0x000000250200720c */ /* 0x040fe20003fc4070 */
[----:B------:R-:W-:Y:S01]  /*5fa0*/  @!P5 IMAD.MOV R35, RZ, RZ, -R35 ;  /* 0x000000ffff23d224 */ /* 0x000fe200078e0a23 */
[----:B------:R-:W-:Y:S01]  /*5fb0*/  IABS R47, R46 ;  /* 0x0000002e002f7213 */ /* 0x000fe20000000000 */
[----:B------:R-:W-:Y:S01]  /*5fc0*/  IMAD R39, R2, R43, R39 ;  /* 0x0000002b02277224 */ /* 0x000fe200078e0227 */
[----:B------:R-:W-:Y:S01]  /*5fd0*/  ISETP.GE.AND P5, PT, R41, RZ, PT ;  /* 0x000000ff2900720c */ /* 0x000fe20003fa6270 */
[----:B------:R-:W-:Y:S01]  /*5fe0*/  @!P2 IMAD.IADD R36, R36, 0x1, -R2 ;  /* 0x000000012424a824 */ /* 0x000fe200078e0a02 */
[----:B------:R-:W-:Y:S01]  /*5ff0*/  ISETP.GT.U32.AND P2, PT, R2, R38, PT ;  /* 0x000000260200720c */ /* 0x000fe20003f44070 */
[----:B------:R-:W-:-:S04]  /*6000*/  IMAD.HI.U32 R43, R0, R40, RZ ;  /* 0x00000028002b7227 */ /* 0x000fc800078e00ff */
[----:B------:R-:W-:Y:S02]  /*6010*/  IMAD.MOV.U32 R41, RZ, RZ, R47 ;  /* 0x000000ffff297224 */ /* 0x000fe400078e002f */
[----:B------:R-:W-:Y:S02]  /*6020*/  IMAD.MOV R47, RZ, RZ, -R43 ;  /* 0x000000ffff2f7224 */ /* 0x000fe400078e0a2b */
[----:B------:R-:W-:Y:S01]  /*6030*/  @!P4 IMAD.MOV R36, RZ, RZ, -R36 ;  /* 0x000000ffff24c224 */ /* 0x000fe200078e0a24 */
[C---:B------:R-:W-:Y:S01]  /*6040*/  ISETP.GT.U32.AND P4, PT, R2.reuse, R39, PT ;  /* 0x000000270200720c */ /* 0x040fe20003f84070 */
[----:B------:R-:W-:Y:S02]  /*6050*/  @!P6 IMAD.IADD R37, R37, 0x1, -R2 ;  /* 0x000000012525e824 */ /* 0x000fe400078e0a02 */
[----:B------:R-:W-:Y:S02]  /*6060*/  IMAD R40, R2, R47, R40 ;  /* 0x0000002f02287224 */ /* 0x000fe400078e0228 */
[----:B------:R-:W-:-:S02]  /*6070*/  @!P5 IMAD.MOV R37, RZ, RZ, -R37 ;  /* 0x000000ffff25d224 */ /* 0x000fc400078e0a25 */
[----:B------:R-:W-:Y:S01]  /*6080*/  @!P2 IMAD.IADD R38, R38, 0x1, -R2 ;  /* 0x000000012626a824 */ /* 0x000fe200078e0a02 */
[----:B------:R-:W-:Y:S01]  /*6090*/  ISETP.GT.U32.AND P5, PT, R2, R40, PT ;  /* 0x000000280200720c */ /* 0x000fe20003fa4070 */
[----:B------:R-:W-:-:S03]  /*60a0*/  IMAD.HI.U32 R43, R0, R41, RZ ;  /* 0x00000029002b7227 */ /* 0x000fc600078e00ff */
[----:B------:R-:W-:Y:S01]  /*60b0*/  ISETP.GT.U32.AND P2, PT, R2, R38, PT ;  /* 0x000000260200720c */ /* 0x000fe20003f44070 */
[--C-:B------:R-:W-:Y:S01]  /*60c0*/  @!P4 IMAD.IADD R39, R39, 0x1, -R2.reuse ;  /* 0x000000012727c824 */ /* 0x100fe200078e0a02 */
[C---:B------:R-:W-:Y:S01]  /*60d0*/  LOP3.LUT R54, R5.reuse, 0xe4, RZ, 0xfc, !PT ;  /* 0x000000e405367812 */ /* 0x040fe200078efcff */
[----:B------:R-:W-:Y:S01]  /*60e0*/  IMAD.MOV R43, RZ, RZ, -R43 ;  /* 0x000000ffff2b7224 */ /* 0x000fe200078e0a2b */
[----:B------:R-:W-:Y:S02]  /*60f0*/  ISETP.GE.AND P6, PT, R42, RZ, PT ;  /* 0x000000ff2a00720c */ /* 0x000fe40003fc6270 */
[----:B------:R-:W-:Y:S01]  /*6100*/  IABS R42, R54 ;  /* 0x00000036002a7213 */ /* 0x000fe20000000000 */
[C---:B------:R-:W-:Y:S01]  /*6110*/  IMAD R41, R2.reuse, R43, R41 ;  /* 0x0000002b02297224 */ /* 0x040fe200078e0229 */
[----:B------:R-:W-:Y:S01]  /*6120*/  ISETP.GT.U32.AND P4, PT, R2, R39, PT ;  /* 0x000000270200720c */ /* 0x000fe20003f84070 */
[----:B------:R-:W-:Y:S01]  /*6130*/  @!P5 IMAD.IADD R40, R40, 0x1, -R2 ;  /* 0x000000012828d824 */ /* 0x000fe200078e0a02 */
[----:B------:R-:W-:Y:S01]  /*6140*/  LOP3.LUT R48, R5, 0xec, RZ, 0xfc, !PT ;  /* 0x000000ec05307812 */ /* 0x000fe200078efcff */
[----:B------:R-:W-:-:S03]  /*6150*/  IMAD.HI.U32 R47, R0, R42, RZ ;  /* 0x0000002a002f7227 */ /* 0x000fc600078e00ff */
[----:B------:R-:W-:Y:S01]  /*6160*/  ISETP.GT.U32.AND P5, PT, R2, R40, PT ;  /* 0x000000280200720c */ /* 0x000fe20003fa4070 */
[----:B------:R-:W-:Y:S01]  /*6170*/  @!P2 IMAD.IADD R38, R38, 0x1, -R2 ;  /* 0x000000012626a824 */ /* 0x000fe200078e0a02 */
[----:B------:R-:W-:Y:S02]  /*6180*/  ISETP.GT.U32.AND P2, PT, R2, R41, PT ;  /* 0x000000290200720c */ /* 0x000fe40003f44070 */
[----:B------:R-:W-:Y:S01]  /*6190*/  IABS R43, R48 ;  /* 0x00000030002b7213 */ /* 0x000fe20000000000 */
[----:B------:R-:W-:Y:S02]  /*61a0*/  IMAD.MOV R47, RZ, RZ, -R47 ;  /* 0x000000ffff2f7224 */ /* 0x000fe400078e0a2f */
[----:B------:R-:W-:Y:S01]  /*61b0*/  @!P6 IMAD.MOV R38, RZ, RZ, -R38 ;  /* 0x000000ffff26e224 */ /* 0x000fe200078e0a26 */
[----:B------:R-:W-:Y:S01]  /*61c0*/  ISETP.GE.AND P6, PT, R51, RZ, PT ;  /* 0x000000ff3300720c */ /* 0x000fe20003fc6270 */
[----:B------:R-:W-:-:S04]  /*61d0*/  IMAD.HI.U32 R52, R0, R43, RZ ;  /* 0x0000002b00347227 */ /* 0x000fc800078e00ff */
[----:B------:R-:W-:Y:S01]  /*61e0*/  @!P4 IMAD.IADD R39, R39, 0x1, -R2 ;  /* 0x000000012727c824 */ /* 0x000fe200078e0a02 */
[----:B------:R-:W-:Y:S01]  /*61f0*/  ISETP.GE.AND P4, PT, R45, RZ, PT ;  /* 0x000000ff2d00720c */ /* 0x000fe20003f86270 */
[----:B------:R-:W-:Y:S02]  /*6200*/  IMAD R42, R2, R47, R42 ;  /* 0x0000002f022a7224 */ /* 0x000fe400078e022a */
[----:B------:R-:W-:Y:S02]  /*6210*/  IMAD.MOV R45, RZ, RZ, -R52 ;  /* 0x000000ffff2d7224 */ /* 0x000fe400078e0a34 */
[--C-:B------:R-:W-:Y:S01]  /*6220*/  @!P5 IMAD.IADD R40, R40, 0x1, -R2.reuse ;  /* 0x000000012828d824 */ /* 0x100fe200078e0a02 */
[C---:B------:R-:W-:Y:S01]  /*6230*/  ISETP.GT.U32.AND P5, PT, R2.reuse, R42, PT ;  /* 0x0000002a0200720c */ /* 0x040fe20003fa4070 */
[----:B------:R-:W-:Y:S01]  /*6240*/  @!P2 IMAD.IADD R41, R41, 0x1, -R2 ;  /* 0x000000012929a824 */ /* 0x000fe200078e0a02 */
[----:B------:R-:W-:Y:S01]  /*6250*/  LOP3.LUT R52, R5, 0xf4, RZ, 0xfc, !PT ;  /* 0x000000f405347812 */ /* 0x000fe200078efcff */
[----:B------:R-:W-:Y:S01]  /*6260*/  IMAD R43, R2, R45, R43 ;  /* 0x0000002d022b7224 */ /* 0x000fe200078e022b */
[----:B------:R-:W-:Y:S01]  /*6270*/  SEL R44, R31, R44, !P3 ;  /* 0x0000002c1f2c7207 */ /* 0x000fe20005800000 */
[----:B------:R-:W-:Y:S01]  /*6280*/  @!P6 IMAD.MOV R39, RZ, RZ, -R39 ;  /* 0x000000ffff27e224 */ /* 0x000fe200078e0a27 */
[----:B------:R-:W-:-:S02]  /*6290*/  IABS R47, R52 ;  /* 0x00000034002f7213 */ /* 0x000fc40000000000 */
[C---:B------:R-:W-:Y:S02]  /*62a0*/  ISETP.GT.U32.AND P2, PT, R2.reuse, R41, PT ;  /* 0x000000290200720c */ /* 0x040fe40003f44070 */
[----:B------:R-:W-:Y:S01]  /*62b0*/  ISETP.GT.U32.AND P6, PT, R2, R43, PT ;  /* 0x0000002b0200720c */ /* 0x000fe20003fc4070 */
[----:B------:R-:W-:Y:S01]  /*62c0*/  @!P4 IMAD.MOV R40, RZ, RZ, -R40 ;  /* 0x000000ffff28c224 */ /* 0x000fe200078e0a28 */
[----:B------:R-:W-:Y:S01]  /*62d0*/  ISETP.GE.AND P4, PT, R46, RZ, PT ;  /* 0x000000ff2e00720c */ /* 0x000fe20003f86270 */
[----:B------:R-:W-:Y:S02]  /*62e0*/  IMAD R44, R44, UR7, RZ ;  /* 0x000000072c2c7c24 */ /* 0x000fe4000f8e02ff */
[----:B------:R-:W-:Y:S01]  /*62f0*/  IMAD.HI.U32 R51, R0, R47, RZ ;  /* 0x0000002f00337227 */ /* 0x000fe200078e00ff */
[----:B------:R-:W-:-:S03]  /*6300*/  LOP3.LUT R53, R5, 0xfc, RZ, 0xfc, !PT ;  /* 0x000000fc05357812 */ /* 0x000fc600078efcff */
[--C-:B------:R-:W-:Y:S01]  /*6310*/  @!P5 IMAD.IADD R42, R42, 0x1, -R2.reuse ;  /* 0x000000012a2ad824 */ /* 0x100fe200078e0a02 */
[C---:B------:R-:W-:Y:S01]  /*6320*/  LEA R146, P5, R44.reuse, R4, 0x1 ;  /* 0x000000042c927211 */ /* 0x040fe200078a08ff */
[----:B------:R-:W-:Y:S01]  /*6330*/  IMAD.MOV R51, RZ, RZ, -R51 ;  /* 0x000000ffff337224 */ /* 0x000fe200078e0a33 */
[----:B------:R-:W-:Y:S01]  /*6340*/  IABS R45, R53 ;  /* 0x00000035002d7213 */ /* 0x000fe20000000000 */
[--C-:B------:R-:W-:Y:S01]  /*6350*/  @!P2 IMAD.IADD R41, R41, 0x1, -R2.reuse ;  /* 0x000000012929a824 */ /* 0x100fe200078e0a02 */
[----:B------:R-:W-:Y:S01]  /*6360*/  LEA.HI.X.SX32 R147, R44, R3, 0x1, P5 ;  /* 0x000000032c937211 */ /* 0x000fe200028f0eff */
[C---:B------:R-:W-:Y:S01]  /*6370*/  IMAD R44, R2.reuse, R51, R47 ;  /* 0x00000033022c7224 */ /* 0x040fe200078e022f */
[----:B------:R-:W-:Y:S01]  /*6380*/  ISETP.GT.U32.AND P5, PT, R2, R42, PT ;  /* 0x0000002a0200720c */ /* 0x000fe20003fa4070 */
[----:B------:R-:W-:Y:S02]  /*6390*/  @!P6 IMAD.IADD R43, R43, 0x1, -R2 ;  /* 0x000000012b2be824 */ /* 0x000fe400078e0a02 */
[----:B------:R-:W-:-:S04]  /*63a0*/  IMAD.HI.U32 R46, R0, R45, RZ ;  /* 0x0000002d002e7227 */ /* 0x000fc800078e00ff */
[----:B------:R-:W-:Y:S01]  /*63b0*/  @!P4 IMAD.MOV R41, RZ, RZ, -R41 ;  /* 0x000000ffff29c224 */ /* 0x000fe200078e0a29 */
[C---:B------:R-:W-:Y:S01]  /*63c0*/  ISETP.GT.U32.AND P4, PT, R2.reuse, R44, PT ;  /* 0x0000002c0200720c */ /* 0x040fe20003f84070 */
[----:B------:R-:W-:Y:S01]  /*63d0*/  IMAD.MOV R46, RZ, RZ, -R46 ;  /* 0x000000ffff2e7224 */ /* 0x000fe200078e0a2e */
[C---:B------:R-:W-:Y:S02]  /*63e0*/  ISETP.GT.U32.AND P6, PT, R2.reuse, R43, PT ;  /* 0x0000002b0200720c */ /* 0x040fe40003fc4070 */
[----:B------:R-:W-:Y:S01]  /*63f0*/  SEL R55, R31, R55, !P3 ;  /* 0x000000371f377207 */ /* 0x000fe20005800000 */
[----:B------:R-:W-:Y:S01]  /*6400*/  IMAD R45, R2, R46, R45 ;  /* 0x0000002e022d7224 */ /* 0x000fe200078e022d */
[C---:B------:R-:W-:Y:S02]  /*6410*/  LOP3.LUT R51, R5.reuse, 0x104, RZ, 0xfc, !PT ;  /* 0x0000010405337812 */ /* 0x040fe400078efcff */
[----:B------:R-:W-:Y:S01]  /*6420*/  LOP3.LUT R57, R5, 0x10c, RZ, 0xfc, !PT ;  /* 0x0000010c05397812 */ /* 0x000fe200078efcff */
[----:B------:R-:W-:Y:S01]  /*6430*/  IMAD R55, R55, UR7, RZ ;  /* 0x0000000737377c24 */ /* 0x000fe2000f8e02ff */
[----:B------:R-:W-:Y:S01]  /*6440*/  IABS R46, R51 ;  /* 0x00000033002e7213 */ /* 0x000fe20000000000 */
[----:B------:R-:W-:Y:S01]  /*6450*/  @!P5 IMAD.IADD R42, R42, 0x1, -R2 ;  /* 0x000000012a2ad824 */ /* 0x000fe200078e0a02 */
[----:B------:R-:W-:-:S02]  /*6460*/  IABS R47, R57 ;  /* 0x00000039002f7213 */ /* 0x000fc40000000000 */
[----:B------:R-:W-:Y:S01]  /*6470*/  ISETP.GT.U32.AND P5, PT, R2, R45, PT ;  /* 0x0000002d0200720c */ /* 0x000fe20003fa4070 */
[--C-:B------:R-:W-:Y:S01]  /*6480*/  @!P4 IMAD.IADD R44, R44, 0x1, -R2.reuse ;  /* 0x000000012c2cc824 */ /* 0x100fe200078e0a02 */
[----:B------:R-:W-:Y:S01]  /*6490*/  ISETP.GE.AND P2, PT, R54, RZ, PT ;  /* 0x000000ff3600720c */ /* 0x000fe20003f46270 */
[----:B------:R-:W-:Y:S01]  /*64a0*/  @!P6 IMAD.IADD R43, R43, 0x1, -R2 ;  /* 0x000000012b2be824 */ /* 0x000fe200078e0a02 */
[----:B------:R-:W-:Y:S01]  /*64b0*/  LEA R144, P4, R55, R4, 0x1 ;  /* 0x0000000437907211 */ /* 0x000fe200078808ff */
[----:B------:R-:W-:Y:S01]  /*64c0*/  IMAD.HI.U32 R59, R0, R46, RZ ;  /* 0x0000002e003b7227 */ /* 0x000fe200078e00ff */
[----:B------:R-:W-:-:S03]  /*64d0*/  ISETP.GE.AND P6, PT, R48, RZ, PT ;  /* 0x000000ff3000720c */ /* 0x000fc60003fc6270 */
[----:B------:R-:W-:Y:S01]  /*64e0*/  IMAD.HI.U32 R56, R0, R47, RZ ;  /* 0x0000002f00387227 */ /* 0x000fe200078e00ff */
[----:B------:R-:W-:Y:S02]  /*64f0*/  LEA.HI.X.SX32 R145, R55, R3, 0x1, P4 ;  /* 0x0000000337917211 */ /* 0x000fe400020f0eff */
[C---:B------:R-:W-:Y:S01]  /*6500*/  ISETP.GT.U32.AND P4, PT, R2.reuse, R44, PT ;  /* 0x0000002c0200720c */ /* 0x040fe20003f84070 */
[----:B------:R-:W-:Y:S02]  /*6510*/  IMAD.MOV R59, RZ, RZ, -R59 ;  /* 0x000000ffff3b7224 */ /* 0x000fe400078e0a3b */
[----:B------:R-:W-:Y:S02]  /*6520*/  IMAD.MOV R56, RZ, RZ, -R56 ;  /* 0x000000ffff387224 */ /* 0x000fe400078e0a38 */
[----:B------:R-:W-:Y:S01]  /*6530*/  IMAD R46, R2, R59, R46 ;  /* 0x0000003b022e7224 */ /* 0x000fe200078e022e */
[----:B------:R-:W-:Y:S01]  /*6540*/  LOP3.LUT R54, R5, 0x114, RZ, 0xfc, !PT ;  /* 0x0000011405367812 */ /* 0x000fe200078efcff */
[----:B------:R-:W-:-:S02]  /*6550*/  @!P5 IMAD.IADD R45, R45, 0x1, -R2 ;  /* 0x000000012d2dd824 */ /* 0x000fc400078e0a02 */
[C---:B------:R-:W-:Y:S02]  /*6560*/  IMAD R47, R2.reuse, R56, R47 ;  /* 0x00000038022f7224 */ /* 0x040fe400078e022f */
[----:B------:R-:W-:Y:S01]  /*6570*/  @!P2 IMAD.MOV R42, RZ, RZ, -R42 ;  /* 0x000000ffff2aa224 */ /* 0x000fe200078e0a2a */
[C---:B------:R-:W-:Y:S01]  /*6580*/  ISETP.GT.U32.AND P2, PT, R2.reuse, R46, PT ;  /* 0x0000002e0200720c */ /* 0x040fe20003f44070 */
[----:B------:R-:W-:Y:S01]  /*6590*/  @!P6 IMAD.MOV R43, RZ, RZ, -R43 ;  /* 0x000000ffff2be224 */ /* 0x000fe200078e0a2b */
[----:B------:R-:W-:Y:S02]  /*65a0*/  IABS R48, R54 ;  /* 0x0000003600307213 */ /* 0x000fe40000000000 */
[C---:B------:R-:W-:Y:S02]  /*65b0*/  ISETP.GT.U32.AND P5, PT, R2.reuse, R45, PT ;  /* 0x0000002d0200720c */ /* 0x040fe40003fa4070 */
[----:B------:R-:W-:Y:S01]  /*65c0*/  ISETP.GT.U32.AND P6, PT, R2, R47, PT ;  /* 0x0000002f0200720c */ /* 0x000fe20003fc4070 */
[----:B------:R-:W-:Y:S01]  /*65d0*/  @!P4 IMAD.IADD R44, R44, 0x1, -R2 ;  /* 0x000000012c2cc824 */ /* 0x000fe200078e0a02 */
[----:B------:R-:W-:Y:S01]  /*65e0*/  SEL R56, R31, R50, !P3 ;  /* 0x000000321f387207 */ /* 0x000fe20005800000 */
[----:B------:R-:W-:Y:S01]  /*65f0*/  IMAD.HI.U32 R55, R0, R48, RZ ;  /* 0x0000003000377227 */ /* 0x000fe200078e00ff */
[----:B------:R-:W-:-:S03]  /*6600*/  ISETP.GE.AND P4, PT, R52, RZ, PT ;  /* 0x000000ff3400720c */ /* 0x000fc60003f86270 */
[----:B------:R-:W-:Y:S02]  /*6610*/  IMAD R56, R56, UR7, RZ ;  /* 0x0000000738387c24 */ /* 0x000fe4000f8e02ff */
[----:B------:R-:W-:Y:S02]  /*6620*/  IMAD.MOV R55, RZ, RZ, -R55 ;  /* 0x000000ffff377224 */ /* 0x000fe400078e0a37 */
[--C-:B------:R-:W-:Y:S01]  /*6630*/  @!P2 IMAD.IADD R46, R46, 0x1, -R2.reuse ;  /* 0x000000012e2ea824 */ /* 0x100fe200078e0a02 */
[----:B------:R-:W-:Y:S01]  /*6640*/  LEA R142, P2, R56, R4, 0x1 ;  /* 0x00000004388e7211 */ /* 0x000fe200078408ff */
[----:B------:R-:W-:Y:S01]  /*6650*/  @!P5 IMAD.IADD R45, R45, 0x1, -R2 ;  /* 0x000000012d2dd824 */ /* 0x000fe200078e0a02 */
[----:B------:R-:W-:Y:S01]  /*6660*/  ISETP.GE.AND P5, PT, R53, RZ, PT ;  /* 0x000000ff3500720c */ /* 0x000fe20003fa6270 */
[----:B------:R-:W-:Y:S02]  /*6670*/  IMAD R48, R2, R55, R48 ;  /* 0x0000003702307224 */ /* 0x000fe400078e0230 */
[----:B------:R-:W-:Y:S01]  /*6680*/  @!P6 IMAD.IADD R47, R47, 0x1, -R2 ;  /* 0x000000012f2fe824 */ /* 0x000fe200078e0a02 */
[----:B------:R-:W-:Y:S01]  /*6690*/  LEA.HI.X.SX32 R143, R56, R3, 0x1, P2 ;  /* 0x00000003388f7211 */ /* 0x000fe200010f0eff */
[----:B------:R-:W-:Y:S01]  /*66a0*/  @!P4 IMAD.MOV R44, RZ, RZ, -R44 ;  /* 0x000000ffff2cc224 */ /* 0x000fe200078e0a2c */
[----:B------:R-:W-:-:S02]  /*66b0*/  ISETP.GT.U32.AND P6, PT, R2, R46, PT ;  /* 0x0000002e0200720c */ /* 0x000fc40003fc4070 */
[C---:B------:R-:W-:Y:S02]  /*66c0*/  ISETP.GT.U32.AND P2, PT, R2.reuse, R47, PT ;  /* 0x0000002f0200720c */ /* 0x040fe40003f44070 */
[----:B------:R-:W-:Y:S02]  /*66d0*/  ISETP.GT.U32.AND P4, PT, R2, R48, PT ;  /* 0x000000300200720c */ /* 0x000fe40003f84070 */
[----:B------:R-:W-:Y:S02]  /*66e0*/  LOP3.LUT R53, R5, 0x11c, RZ, 0xfc, !PT ;  /* 0x0000011c05357812 */ /* 0x000fe400078efcff */
[----:B------:R-:W-:Y:S02]  /*66f0*/  SEL R49, R31, R49, !P3 ;  /* 0x000000311f317207 */ /* 0x000fe40005800000 */
[----:B------:R-:W-:Y:S02]  /*6700*/  LOP3.LUT R55, R5, 0x124, RZ, 0xfc, !PT ;  /* 0x0000012405377812 */ /* 0x000fe400078efcff */
[----:B------:R-:W-:Y:S01]  /*6710*/  IABS R52, R53 ;  /* 0x0000003500347213 */ /* 0x000fe20000000000 */
[----:B------:R-:W-:Y:S01]  /*6720*/  @!P5 IMAD.MOV R45, RZ, RZ, -R45 ;  /* 0x000000ffff2dd224 */ /* 0x000fe200078e0a2d */
[----:B------:R-:W-:Y:S01]  /*6730*/  IABS R50, R55 ;  /* 0x0000003700327213 */ /* 0x000fe20000000000 */
[----:B------:R-:W-:Y:S01]  /*6740*/  IMAD R49, R49, UR7, RZ ;  /* 0x0000000731317c24 */ /* 0x000fe2000f8e02ff */
[----:B------:R-:W-:Y:S01]  /*6750*/  ISETP.GE.AND P5, PT, R51, RZ, PT ;  /* 0x000000ff3300720c */ /* 0x000fe20003fa6270 */
[----:B------:R-:W-:-:S04]  /*6760*/  IMAD.HI.U32 R56, R0, R52, RZ ;  /* 0x0000003400387227 */ /* 0x000fc800078e00ff */
[--C-:B------:R-:W-:Y:S01]  /*6770*/  @!P6 IMAD.IADD R46, R46, 0x1, -R2.reuse ;  /* 0x000000012e2ee824 */ /* 0x100fe200078e0a02 */
[----:B------:R-:W-:Y:S01]  /*6780*/  ISETP.GE.AND P6, PT, R57, RZ, PT ;  /* 0x000000ff3900720c */ /* 0x000fe20003fc6270 */
[--C-:B------:R-:W-:Y:S01]  /*6790*/  @!P2 IMAD.IADD R47, R47, 0x1, -R2.reuse ;  /* 0x000000012f2fa824 */ /* 0x100fe200078e0a02 */
[C---:B------:R-:W-:Y:S01]  /*67a0*/  LEA R140, P2, R49.reuse, R4, 0x1 ;  /* 0x00000004318c7211 */ /* 0x040fe200078408ff */
[----:B------:R-:W-:Y:S02]  /*67b0*/  @!P4 IMAD.IADD R48, R48, 0x1, -R2 ;  /* 0x000000013030c824 */ /* 0x000fe400078e0a02 */
[----:B------:R-:W-:Y:S01]  /*67c0*/  IMAD.HI.U32 R51, R0, R50, RZ ;  /* 0x0000003200337227 */ /* 0x000fe200078e00ff */
[----:B------:R-:W-:-:S03]  /*67d0*/  LEA.HI.X.SX32 R141, R49, R3, 0x1, P2 ;  /* 0x00000003318d7211 */ /* 0x000fc600010f0eff */
[----:B------:R-:W-:Y:S01]  /*67e0*/  IMAD.MOV R56, RZ, RZ, -R56 ;  /* 0x000000ffff387224 */ /* 0x000fe200078e0a38 */
[C---:B------:R-:W-:Y:S01]  /*67f0*/  ISETP.GT.U32.AND P4, PT, R2.reuse, R48, PT ;  /* 0x000000300200720c */ /* 0x040fe20003f84070 */
[----:B------:R-:W-:Y:S02]  /*6800*/  IMAD.MOV R51, RZ, RZ, -R51 ;  /* 0x000000ffff337224 */ /* 0x000fe400078e0a33 */
[C---:B------:R-:W-:Y:S01]  /*6810*/  IMAD R49, R2.reuse, R56, R52 ;  /* 0x0000003802317224 */ /* 0x040fe200078e0234 */
[----:B------:R-:W-:Y:S01]  /*6820*/  LOP3.LUT R59, R5, 0x12c, RZ, 0xfc, !PT ;  /* 0x0000012c053b7812 */ /* 0x000fe200078efcff */
[C---:B------:R-:W-:Y:S02]  /*6830*/  IMAD R50, R2.reuse, R51, R50 ;  /* 0x0000003302327224 */ /* 0x040fe400078e0232 */
[----:B------:R-:W-:Y:S01]  /*6840*/  @!P5 IMAD.MOV R46, RZ, RZ, -R46 ;  /* 0x000000ffff2ed224 */ /* 0x000fe200078e0a2e */
[----:B------:R-:W-:Y:S01]  /*6850*/  ISETP.GT.U32.AND P5, PT, R2, R49, PT ;  /* 0x000000310200720c */ /* 0x000fe20003fa4070 */
[----:B------:R-:W-:Y:S01]  /*6860*/  @!P6 IMAD.MOV R47, RZ, RZ, -R47 ;  /* 0x000000ffff2fe224 */ /* 0x000fe200078e0a2f */
[----:B------:R-:W-:-:S02]  /*6870*/  IABS R51, R59 ;  /* 0x0000003b00337213 */ /* 0x000fc40000000000 */
[----:B------:R-:W-:Y:S01]  /*6880*/  ISETP.GT.U32.AND P6, PT, R2, R50, PT ;  /* 0x000000320200720c */ /* 0x000fe20003fc4070 */
[--C-:B------:R-:W-:Y:S01]  /*6890*/  @!P4 IMAD.IADD R48, R48, 0x1, -R2.reuse ;  /* 0x000000013030c824 */ /* 0x100fe200078e0a02 */
[----:B------:R-:W-:Y:S02]  /*68a0*/  ISETP.GE.AND P2, PT, R54, RZ, PT ;  /* 0x000000ff3600720c */ /* 0x000fe40003f46270 */
[----:B------:R-:W-:Y:S01]  /*68b0*/  ISETP.GE.AND P4, PT, R53, RZ, PT ;  /* 0x000000ff3500720c */ /* 0x000fe20003f86270 */
[----:B------:R-:W-:Y:S01]  /*68c0*/  IMAD.HI.U32 R53, R0, R51, RZ ;  /* 0x0000003300357227 */ /* 0x000fe200078e00ff */
[----:B------:R-:W-:Y:S02]  /*68d0*/  LOP3.LUT R54, R5, 0x134, RZ, 0xfc, !PT ;  /* 0x0000013405367812 */ /* 0x000fe400078efcff */
[----:B------:R-:W-:Y:S01]  /*68e0*/  SEL R61, R31, R61, !P3 ;  /* 0x0000003d1f3d7207 */ /* 0x000fe20005800000 */
[----:B------:R-:W-:Y:S01]  /*68f0*/  @!P5 IMAD.IADD R49, R49, 0x1, -R2 ;  /* 0x000000013131d824 */ /* 0x000fe200078e0a02 */
[----:B------:R-:W-:Y:S01]  /*6900*/  IABS R52, R54 ;  /* 0x0000003600347213 */ /* 0x000fe20000000000 */
[----:B------:R-:W-:Y:S01]  /*6910*/  IMAD.MOV R53, RZ, RZ, -R53 ;  /* 0x000000ffff357224 */ /* 0x000fe200078e0a35 */
[----:B------:R-:W-:Y:S01]  /*6920*/  LOP3.LUT R56, R5, 0x13c, RZ, 0xfc, !PT ;  /* 0x0000013c05387812 */ /* 0x000fe200078efcff */
[----:B------:R-:W-:-:S02]  /*6930*/  IMAD R61, R61, UR7, RZ ;  /* 0x000000073d3d7c24 */ /* 0x000fc4000f8e02ff */
[----:B------:R-:W-:Y:S01]  /*6940*/  @!P6 IMAD.IADD R50, R50, 0x1, -R2 ;  /* 0x000000013232e824 */ /* 0x000fe200078e0a02 */
[C---:B------:R-:W-:Y:S01]  /*6950*/  ISETP.GT.U32.AND P6, PT, R2.reuse, R49, PT ;  /* 0x000000310200720c */ /* 0x040fe20003fc4070 */
[----:B------:R-:W-:Y:S01]  /*6960*/  IMAD R51, R2, R53, R51 ;  /* 0x0000003502337224 */ /* 0x000fe200078e0233 */
[----:B------:R-:W-:Y:S01]  /*6970*/  IABS R60, R56 ;  /* 0x00000038003c7213 */ /* 0x000fe20000000000 */
[----:B------:R-:W-:Y:S01]  /*6980*/  IMAD.HI.U32 R57, R0, R52, RZ ;  /* 0x0000003400397227 */ /* 0x000fe200078e00ff */
[----:B------:R-:W-:-:S03]  /*6990*/  LEA R138, P5, R61, R4, 0x1 ;  /* 0x000000043d8a7211 */ /* 0x000fc600078a08ff */
[----:B------:R-:W-:Y:S01]  /*69a0*/  @!P2 IMAD.MOV R48, RZ, RZ, -R48 ;  /* 0x000000ffff30a224 */ /* 0x000fe200078e0a30 */
[C---:B------:R-:W-:Y:S01]  /*69b0*/  ISETP.GT.U32.AND P2, PT, R2.reuse, R51, PT ;  /* 0x000000330200720c */ /* 0x040fe20003f44070 */
[----:B------:R-:W-:Y:S01]  /*69c0*/  IMAD.MOV R57, RZ, RZ, -R57 ;  /* 0x000000ffff397224 */ /* 0x000fe200078e0a39 */
[----:B------:R-:W-:Y:S01]  /*69d0*/  LEA.HI.X.SX32 R139, R61, R3, 0x1, P5 ;  /* 0x000000033d8b7211 */ /* 0x000fe200028f0eff */
[----:B------:R-:W-:Y:S01]  /*69e0*/  IMAD.MOV.U32 R53, RZ, RZ, R60 ;  /* 0x000000ffff357224 */ /* 0x000fe200078e003c */
[C---:B------:R-:W-:Y:S01]  /*69f0*/  ISETP.GT.U32.AND P5, PT, R2.reuse, R50, PT ;  /* 0x000000320200720c */ /* 0x040fe20003fa4070 */
[----:B------:R-:W-:Y:S02]  /*6a00*/  IMAD R52, R2, R57, R52 ;  /* 0x0000003902347224 */ /* 0x000fe400078e0234 */
[----:B------:R-:W-:-:S04]  /*6a10*/  IMAD.HI.U32 R61, R0, R53, RZ ;  /* 0x00000035003d7227 */ /* 0x000fc800078e00ff */
[--C-:B------:R-:W-:Y:S01]  /*6a20*/  @!P6 IMAD.IADD R49, R49, 0x1, -R2.reuse ;  /* 0x000000013131e824 */ /* 0x100fe200078e0a02 */
[C---:B------:R-:W-:Y:S01]  /*6a30*/  ISETP.GT.U32.AND P6, PT, R2.reuse, R52, PT ;  /* 0x000000340200720c */ /* 0x040fe20003fc4070 */
[----:B------:R-:W-:Y:S02]  /*6a40*/  IMAD.MOV R64, RZ, RZ, -R61 ;  /* 0x000000ffff407224 */ /* 0x000fe400078e0a3d */
[--C-:B------:R-:W-:Y:S02]  /*6a50*/  @!P2 IMAD.IADD R51, R51, 0x1, -R2.reuse ;  /* 0x000000013333a824 */ /* 0x100fe400078e0a02 */
[----:B------:R-:W-:Y:S01]  /*6a60*/  IMAD R53, R2, R64, R53 ;  /* 0x0000004002357224 */ /* 0x000fe200078e0235 */
[----:B------:R-:W-:Y:S01]  /*6a70*/  LOP3.LUT R57, R5, 0x144, RZ, 0xfc, !PT ;  /* 0x0000014405397812 */ /* 0x000fe200078efcff */
[----:B------:R-:W-:Y:S01]  /*6a80*/  @!P5 IMAD.IADD R50, R50, 0x1, -R2 ;  /* 0x000000013232d824 */ /* 0x000fe200078e0a02 */
[----:B------:R-:W-:Y:S01]  /*6a90*/  ISETP.GE.AND P5, PT, R55, RZ, PT ;  /* 0x000000ff3700720c */ /* 0x000fe20003fa6270 */
[----:B------:R-:W-:Y:S01]  /*6aa0*/  @!P4 IMAD.MOV R49, RZ, RZ, -R49 ;  /* 0x000000ffff31c224 */ /* 0x000fe200078e0a31 */
[----:B------:R-:W-:-:S02]  /*6ab0*/  ISETP.GT.U32.AND P2, PT, R2, R51, PT ;  /* 0x000000330200720c */ /* 0x000fc40003f44070 */
[----:B------:R-:W-:Y:S02]  /*6ac0*/  ISETP.GT.U32.AND P4, PT, R2, R53, PT ;  /* 0x000000350200720c */ /* 0x000fe40003f84070 */
[----:B------:R-:W-:Y:S01]  /*6ad0*/  IABS R62, R57 ;  /* 0x00000039003e7213 */ /* 0x000fe20000000000 */
[----:B------:R-:W-:Y:S01]  /*6ae0*/  @!P6 IMAD.IADD R52, R52, 0x1, -R2 ;  /* 0x000000013434e824 */ /* 0x000fe200078e0a02 */
[C---:B------:R-:W-:Y:S02]  /*6af0*/  LOP3.LUT R60, R5.reuse, 0x14c, RZ, 0xfc, !PT ;  /* 0x0000014c053c7812 */ /* 0x040fe400078efcff */
[----:B------:R-:W-:Y:S01]  /*6b00*/  LOP3.LUT R63, R5, 0x154, RZ, 0xfc, !PT ;  /* 0x00000154053f7812 */ /* 0x000fe200078efcff */
[----:B------:R-:W-:Y:S01]  /*6b10*/  IMAD.MOV.U32 R61, RZ, RZ, R62 ;  /* 0x000000ffff3d7224 */ /* 0x000fe200078e003e */
[----:B------:R-:W-:Y:S02]  /*6b20*/  IABS R55, R60 ;  /* 0x0000003c00377213 */ /* 0x000fe40000000000 */
[----:B------:R-:W-:Y:S01]  /*6b30*/  ISETP.GT.U32.AND P6, PT, R2, R52, PT ;  /* 0x000000340200720c */ /* 0x000fe20003fc4070 */
[----:B------:R-:W-:Y:S01]  /*6b40*/  IMAD.HI.U32 R62, R0, R61, RZ ;  /* 0x0000003d003e7227 */ /* 0x000fe200078e00ff */
[----:B------:R-:W-:-:S03]  /*6b50*/  IABS R65, R63 ;  /* 0x0000003f00417213 */ /* 0x000fc60000000000 */
[----:B------:R-:W-:Y:S01]  /*6b60*/  @!P5 IMAD.MOV R50, RZ, RZ, -R50 ;  /* 0x000000ffff32d224 */ /* 0x000fe200078e0a32 */
[----:B------:R-:W-:Y:S01]  /*6b70*/  ISETP.GE.AND P5, PT, R59, RZ, PT ;  /* 0x000000ff3b00720c */ /* 0x000fe20003fa6270 */
[----:B------:R-:W-:Y:S01]  /*6b80*/  @!P2 IMAD.IADD R51, R51, 0x1, -R2 ;  /* 0x000000013333a824 */ /* 0x000fe200078e0a02 */
[----:B------:R-:W-:Y:S01]  /*6b90*/  ISETP.GE.AND P2, PT, R54, RZ, PT ;  /* 0x000000ff3600720c */ /* 0x000fe20003f46270 */
[----:B------:R-:W-:-:S04]  /*6ba0*/  IMAD.HI.U32 R64, R0, R55, RZ ;  /* 0x0000003700407227 */ /* 0x000fc800078e00ff */
[----:B------:R-:W-:Y:S02]  /*6bb0*/  @!P4 IMAD.IADD R53, R53, 0x1, -R2 ;  /* 0x000000013535c824 */ /* 0x000fe400078e0a02 */
[----:B------:R-:W-:Y:S02]  /*6bc0*/  IMAD.MOV R62, RZ, RZ, -R62 ;  /* 0x000000ffff3e7224 */ /* 0x000fe400078e0a3e */
[----:B------:R-:W-:Y:S01]  /*6bd0*/  IMAD.MOV.U32 R59, RZ, RZ, R65 ;  /* 0x000000ffff3b7224 */ /* 0x000fe200078e0041 */
[C---:B------:R-:W-:Y:S01]  /*6be0*/  ISETP.GT.U32.AND P4, PT, R2.reuse, R53, PT ;  /* 0x000000350200720c */ /* 0x040fe20003f84070 */
[----:B------:R-:W-:Y:S02]  /*6bf0*/  IMAD.MOV R64, RZ, RZ, -R64 ;  /* 0x000000ffff407224 */ /* 0x000fe400078e0a40 */
[----:B------:R-:W-:Y:S02]  /*6c00*/  IMAD R54, R2, R62, R61 ;  /* 0x0000003e02367224 */ /* 0x000fe400078e023d */
[----:B------:R-:W-:-:S04]  /*6c10*/  IMAD.HI.U32 R61, R0, R59, RZ ;  /* 0x0000003b003d7227 */ /* 0x000fc800078e00ff */
[----:B------:R-:W-:Y:S02]  /*6c20*/  IMAD R55, R2, R64, R55 ;  /* 0x0000004002377224 */ /* 0x000fe400078e0237 */
[----:B------:R-:W-:Y:S02]  /*6c30*/  @!P6 IMAD.IADD R52, R52, 0x1, -R2 ;  /* 0x000000013434e824 */ /* 0x000fe400078e0a02 */
[----:B------:R-:W-:Y:S02]  /*6c40*/  IMAD.MOV R61, RZ, RZ, -R61 ;  /* 0x000000ffff3d7224 */ /* 0x000fe400078e0a3d */
[----:B------:R-:W-:Y:S01]  /*6c50*/  @!P5 IMAD.MOV R51, RZ, RZ, -R51 ;  /* 0x000000ffff33d224 */ /* 0x000fe200078e0a33 */
[----:B------:R-:W-:Y:S01]  /*6c60*/  ISETP.GT.U32.AND P5, PT, R2, R55, PT ;  /* 0x000000370200720c */ /* 0x000fe20003fa4070 */
[----:B------:R-:W-:Y:S01]  /*6c70*/  @!P2 IMAD.MOV R52, RZ, RZ, -R52 ;  /* 0x000000ffff34a224 */ /* 0x000fe200078e0a34 */
[----:B------:R-:W-:Y:S01]  /*6c80*/  ISETP.GE.AND P2, PT, R56, RZ, PT ;  /* 0x000000ff3800720c */ /* 0x000fe20003f46270 */
[C---:B------:R-:W-:Y:S01]  /*6c90*/  IMAD R56, R2.reuse, R61, R59 ;  /* 0x0000003d02387224 */ /* 0x040fe200078e023b */
[----:B------:R-:W-:Y:S01]  /*6ca0*/  ISETP.GT.U32.AND P6, PT, R2, R54, PT ;  /* 0x000000360200720c */ /* 0x000fe20003fc4070 */
[----:B------:R-:W-:-:S03]  /*6cb0*/  @!P4 IMAD.IADD R53, R53, 0x1, -R2 ;  /* 0x000000013535c824 */ /* 0x000fc600078e0a02 */
[----:B------:R-:W-:Y:S02]  /*6cc0*/  ISETP.GT.U32.AND P4, PT, R2, R56, PT ;  /* 0x000000380200720c */ /* 0x000fe40003f84070 */
[----:B------:R-:W-:-:S03]  /*6cd0*/  LOP3.LUT R59, R5, 0x15c, RZ, 0xfc, !PT ;  /* 0x0000015c053b7812 */ /* 0x000fc600078efcff */
[----:B------:R-:W-:Y:S01]  /*6ce0*/  @!P5 IMAD.IADD R55, R55, 0x1, -R2 ;  /* 0x000000013737d824 */ /* 0x000fe200078e0a02 */
[----:B------:R-:W-:-:S03]  /*6cf0*/  IABS R62, R59 ;  /* 0x0000003b003e7213 */ /* 0x000fc60000000000 */
[--C-:B------:R-:W-:Y:S01]  /*6d00*/  @!P6 IMAD.IADD R54, R54, 0x1, -R2.reuse ;  /* 0x000000013636e824 */ /* 0x100fe200078e0a02 */
[----:B------:R-:W-:Y:S01]  /*6d10*/  ISETP.GT.U32.AND P5, PT, R2, R55, PT ;  /* 0x000000370200720c */ /* 0x000fe20003fa4070 */
[----:B------:R-:W-:Y:S01]  /*6d20*/  IMAD.HI.U32 R66, R0, R62, RZ ;  /* 0x0000003e00427227 */ /* 0x000fe200078e00ff */
[----:B------:R-:W-:Y:S02]  /*6d30*/  LOP3.LUT R65, R5, 0x164, RZ, 0xfc, !PT ;  /* 0x0000016405417812 */ /* 0x000fe400078efcff */
[----:B------:R-:W-:Y:S01]  /*6d40*/  ISETP.GT.U32.AND P6, PT, R2, R54, PT ;  /* 0x000000360200720c */ /* 0x000fe20003fc4070 */
[----:B------:R-:W-:Y:S02]  /*6d50*/  @!P4 IMAD.IADD R56, R56, 0x1, -R2 ;  /* 0x000000013838c824 */ /* 0x000fe400078e0a02 */
[----:B------:R-:W-:Y:S01]  /*6d60*/  @!P2 IMAD.MOV R53, RZ, RZ, -R53 ;  /* 0x000000ffff35a224 */ /* 0x000fe200078e0a35 */
[----:B------:R-:W-:Y:S01]  /*6d70*/  ISETP.GE.AND P2, PT, R57, RZ, PT ;  /* 0x000000ff3900720c */ /* 0x000fe20003f46270 */
[----:B------:R-:W-:Y:S01]  /*6d80*/  IMAD.MOV R57, RZ, RZ, -R66 ;  /* 0x000000ffff397224 */ /* 0x000fe200078e0a42 */
[----:B------:R-:W-:-:S02]  /*6d90*/  ISETP.GT.U32.AND P4, PT, R2, R56, PT ;  /* 0x000000380200720c */ /* 0x000fc40003f84070 */
[----:B------:R-:W-:Y:S01]  /*6da0*/  IABS R61, R65 ;  /* 0x00000041003d7213 */ /* 0x000fe20000000000 */
[----:B------:R-:W-:Y:S01]  /*6db0*/  IMAD R57, R2, R57, R62 ;  /* 0x0000003902397224 */ /* 0x000fe200078e023e */
[----:B------:R-:W-:Y:S01]  /*6dc0*/  LOP3.LUT R64, R5, 0x16c, RZ, 0xfc, !PT ;  /* 0x0000016c05407812 */ /* 0x000fe200078efcff */
[--C-:B------:R-:W-:Y:S02]  /*6dd0*/  @!P5 IMAD.IADD R55, R55, 0x1, -R2.reuse ;  /* 0x000000013737d824 */ /* 0x100fe400078e0a02 */
[----:B------:R-:W-:Y:S01]  /*6de0*/  IMAD.HI.U32 R66, R0, R61, RZ ;  /* 0x0000003d00427227 */ /* 0x000fe200078e00ff */
[----:B------:R-:W-:Y:S02]  /*6df0*/  IABS R67, R64 ;  /* 0x0000004000437213 */ /* 0x000fe40000000000 */
[----:B------:R-:W-:Y:S01]  /*6e00*/  ISETP.GT.U32.AND P5, PT, R2, R57, PT ;  /* 0x000000390200720c */ /* 0x000fe20003fa4070 */
[----:B------:R-:W-:Y:S01]  /*6e10*/  @!P6 IMAD.IADD R54, R54, 0x1, -R2 ;  /* 0x000000013636e824 */ /* 0x000fe200078e0a02 */
[----:B------:R-:W-:Y:S01]  /*6e20*/  ISETP.GE.AND P6, PT, R60, RZ, PT ;  /* 0x000000ff3c00720c */ /* 0x000fe20003fc6270 */
[----:B------:R-:W-:-:S02]  /*6e30*/  IMAD.MOV R62, RZ, RZ, -R66 ;  /* 0x000000ffff3e7224 */ /* 0x000fc400078e0a42 */
[----:B------:R-:W-:Y:S01]  /*6e40*/  IMAD.MOV.U32 R60, RZ, RZ, R67 ;  /* 0x000000ffff3c7224 */ /* 0x000fe200078e0043 */
[----:B------:R-:W-:Y:S01]  /*6e50*/  SEL R66, R31, R58, !P3 ;  /* 0x0000003a1f427207 */ /* 0x000fe20005800000 */
[----:B------:R-:W-:Y:S01]  /*6e60*/  @!P4 IMAD.IADD R56, R56, 0x1, -R2 ;  /* 0x000000013838c824 */ /* 0x000fe200078e0a02 */
[----:B------:R-:W-:Y:S01]  /*6e70*/  ISETP.GE.AND P4, PT, R63, RZ, PT ;  /* 0x000000ff3f00720c */ /* 0x000fe20003f86270 */
[----:B------:R-:W-:Y:S02]  /*6e80*/  IMAD R58, R2, R62, R61 ;  /* 0x0000003e023a7224 */ /* 0x000fe400078e023d */
[----:B------:R-:W-:-:S04]  /*6e90*/  IMAD.HI.U32 R61, R0, R60, RZ ;  /* 0x0000003c003d7227 */ /* 0x000fc800078e00ff */
[----:B------:R-:W-:Y:S02]  /*6ea0*/  IMAD.MOV R61, RZ, RZ, -R61 ;  /* 0x000000ffff3d7224 */ /* 0x000fe400078e0a3d */
[----:B------:R-:W-:Y:S01]  /*6eb0*/  @!P5 IMAD.IADD R57, R57, 0x1, -R2 ;  /* 0x000000013939d824 */ /* 0x000fe200078e0a02 */
[----:B------:R-:W-:Y:S01]  /*6ec0*/  ISETP.GE.AND P5, PT, R59, RZ, PT ;  /* 0x000000ff3b00720c */ /* 0x000fe20003fa6270 */
[----:B------:R-:W-:Y:S02]  /*6ed0*/  IMAD R59, R2, R61, R60 ;  /* 0x0000003d023b7224 */ /* 0x000fe400078e023c */
[----:B------:R-:W-:-:S03]  /*6ee0*/  @!P4 IMAD.MOV R56, RZ, RZ, -R56 ;  /* 0x000000ffff38c224 */ /* 0x000fc600078e0a38 */
[----:B------:R-:W-:Y:S02]  /*6ef0*/  ISETP.GT.U32.AND P4, PT, R2, R59, PT ;  /* 0x0000003b0200720c */ /* 0x000fe40003f84070 */
[----:B------:R-:W-:-:S11]  /*6f00*/  SHF.R.U32.HI R25, RZ, 0x6, R71 ;  /* 0x00000006ff197819 */ /* 0x000fd60000011647 */
[----:B------:R-:W-:-:S05]  /*6f10*/  @!P4 IMAD.IADD R59, R59, 0x1, -R2 ;  /* 0x000000013b3bc824 */ /* 0x000fca00078e0a02 */
[----:B------:R-:W-:Y:S02]  /*6f20*/  ISETP.GT.U32.AND P4, PT, R2, R59, PT ;  /* 0x0000003b0200720c */ /* 0x000fe40003f84070 */
[----:B------:R-:W-:Y:S02]  /*6f30*/  SGXT.U32 R25, R25, 0x1 ;  /* 0x000000011919781a */ /* 0x000fe40000000000 */
[----:B------:R-:W-:-:S09]  /*6f40*/  PRMT R14, RZ, 0x7610, R14 ;  /* 0x00007610ff0e7816 */ /* 0x000fd2000000000e */
[----:B------:R-:W-:Y:S01]  /*6f50*/  @!P4 IMAD.IADD R59, R59, 0x1, -R2 ;  /* 0x000000013b3bc824 */ /* 0x000fe200078e0a02 */
[----:B------:R-:W-:-:S13]  /*6f60*/  ISETP.LT.AND P4, PT, R25, R112, P0 ;  /* 0x000000701900720c */ /* 0x000fda0000781270 */
[----:B------:R-:W2:Y:S01]  /*6f70*/  @P4 LDG.E.U16 R14, desc[UR20][R32.64] ;  /* 0x00000014200e4981 */ /* 0x000ea2000c1e1500 */
[----:B------:R-:W-:Y:S01]  /*6f80*/  @!P2 IMAD.MOV R54, RZ, RZ, -R54 ;  /* 0x000000ffff36a224 */ /* 0x000fe200078e0a36 */
[----:B------:R-:W-:Y:S01]  /*6f90*/  ISETP.GT.U32.AND P2, PT, R2, R58, PT ;  /* 0x0000003a0200720c */ /* 0x000fe20003f44070 */
[----:B------:R-:W-:Y:S02]  /*6fa0*/  IMAD R66, R66, UR7, RZ ;  /* 0x0000000742427c24 */ /* 0x000fe4000f8e02ff */
[----:B------:R-:W-:-:S03]  /*6fb0*/  @!P6 IMAD.MOV R55, RZ, RZ, -R55 ;  /* 0x000000ffff37e224 */ /* 0x000fc600078e0a37 */
[----:B------:R-:W-:-:S04]  /*6fc0*/  LEA R136, P6, R66, R4, 0x1 ;  /* 0x0000000442887211 */ /* 0x000fc800078c08ff */
[----:B------:R-:W-:Y:S02]  /*6fd0*/  LEA.HI.X.SX32 R137, R66, R3, 0x1, P6 ;  /* 0x0000000342897211 */ /* 0x000fe400030f0eff */
[----:B------:R-:W-:Y:S01]  /*6fe0*/  ISETP.GT.U32.AND P6, PT, R2, R57, PT ;  /* 0x000000390200720c */ /* 0x000fe20003fc4070 */
[----:B------:R-:W-:Y:S01]  /*6ff0*/  @!P2 IMAD.IADD R58, R58, 0x1, -R2 ;  /* 0x000000013a3aa824 */ /* 0x000fe200078e0a02 */
[----:B------:R-:W-:-:S04]  /*7000*/  LOP3.LUT R66, R5, 0x17c, RZ, 0xfc, !PT ;  /* 0x0000017c05427812 */ /* 0x000fc800078efcff */
[----:B------:R-:W-:Y:S02]  /*7010*/  ISETP.GT.U32.AND P2, PT, R2, R58, PT ;  /* 0x0000003a0200720c */ /* 0x000fe40003f44070 */
[----:B------:R-:W-:-:S05]  /*7020*/  IABS R61, R66 ;  /* 0x00000042003d7213 */ /* 0x000fca0000000000 */
[----:B------:R-:W-:Y:S01]  /*7030*/  @!P6 IMAD.IADD R57, R57, 0x1, -R2 ;  /* 0x000000013939e824 */ /* 0x000fe200078e0a02 */
[----:B------:R-:W-:Y:S01]  /*7040*/  ISETP.GE.AND P6, PT, R65, RZ, PT ;  /* 0x000000ff4100720c */ /* 0x000fe20003fc6270 */
[----:B------:R-:W-:-:S04]  /*7050*/  IMAD.HI.U32 R69, R0, R61, RZ ;  /* 0x0000003d00457227 */ /* 0x000fc800078e00ff */
[----:B------:R-:W-:Y:S01]  /*7060*/  @!P2 IMAD.IADD R58, R58, 0x1, -R2 ;  /* 0x000000013a3aa824 */ /* 0x000fe200078e0a02 */
[----:B------:R-:W-:Y:S01]  /*7070*/  ISETP.GE.AND P2, PT, R64, RZ, PT ;  /* 0x000000ff4000720c */ /* 0x000fe20003f46270 */
[----:B------:R-:W-:-:S04]  /*7080*/  IMAD.MOV R64, RZ, RZ, -R69 ;  /* 0x000000ffff407224 */ /* 0x000fc800078e0a45 */
[----:B------:R-:W-:Y:S02]  /*7090*/  IMAD R61, R2, R64, R61 ;  /* 0x00000040023d7224 */ /* 0x000fe400078e023d */
[----:B------:R-:W-:-:S03]  /*70a0*/  @!P6 IMAD.MOV R58, RZ, RZ, -R58 ;  /* 0x000000ffff3ae224 */ /* 0x000fc600078e0a3a */
[----:B------:R-:W-:-:S13]  /*70b0*/  ISETP.GT.U32.AND P6, PT, R2, R61, PT ;  /* 0x0000003d0200720c */ /* 0x000fda0003fc4070 */
[----:B------:R-:W-:-:S05]  /*70c0*/  @!P6 IMAD.IADD R61, R61, 0x1, -R2 ;  /* 0x000000013d3de824 */ /* 0x000fca00078e0a02 */
[----:B------:R-:W-:Y:S01]  /*70d0*/  ISETP.GT.U32.AND P4, PT, R2, R61, PT ;  /* 0x0000003d0200720c */ /* 0x000fe20003f84070 */
[----:B------:R-:W-:Y:S04]  /*70e0*/  STL.64 [R1+0x48], R164 ;  /* 0x000048a401007387 */ /* 0x000fe80000100a00 */
[----:B------:R-:W-:Y:S04]  /*70f0*/  STL [R1+0x5b0], R164 ;  /* 0x0005b0a401007387 */ /* 0x000fe80000100800 */
[----:B------:R-:W-:Y:S04]  /*7100*/  STL [R1+0x5a0], R165 ;  /* 0x0005a0a501007387 */ /* 0x000fe80000100800 */
[----:B------:R-:W-:Y:S01]  /*7110*/  STL.64 [R1+0x38], R132 ;  /* 0x0000388401007387 */ /* 0x000fe20000100a00 */
[----:B------:R-:W-:Y:S01]  /*7120*/  @!P4 IMAD.IADD R61, R61, 0x1, -R2 ;  /* 0x000000013d3dc824 */ /* 0x000fe200078e0a02 */
[----:B------:R-:W-:-:S02]  /*7130*/  ISETP.GE.AND P4, PT, R66, RZ, PT ;  /* 0x000000ff4200720c */ /* 0x000fc40003f86270 */
[----:B------:R-:W-:Y:S04]  /*7140*/  STL.64 [R1+0x5a8], R132 ;  /* 0x0005a88401007387 */ /* 0x000fe80000100a00 */
[----:B------:R-:W-:Y:S04]  /*7150*/  STL.64 [R1+0x28], R128 ;  /* 0x0000288001007387 */ /* 0x000fe80000100a00 */
[----:B------:R-:W-:Y:S04]  /*7160*/  STL.64 [R1+0x5b8], R128 ;  /* 0x0005b88001007387 */ /* 0x000fe80000100a00 */
[----:B------:R-:W-:Y:S04]  /*7170*/  STL.64 [R1+0x18], R126 ;  /* 0x0000187e01007387 */ /* 0x000fe80000100a00 */
[----:B------:R-:W-:Y:S04]  /*7180*/  STL [R1+0x5d0], R126 ;  /* 0x0005d07e01007387 */ /* 0x000fe80000100800 */
[----:B------:R-:W-:Y:S04]  /*7190*/  STL [R1+0x5c0], R127 ;  /* 0x0005c07f01007387 */ /* 0x000fe80000100800 */
[----:B------:R-:W-:Y:S04]  /*71a0*/  STL.64 [R1+0x8], R122 ;  /* 0x0000087a01007387 */ /* 0x000fe80000100a00 */
[----:B------:R-:W-:Y:S04]  /*71b0*/  STL.64 [R1+0x5c8], R122 ;  /* 0x0005c87a01007387 */ /* 0x000fe80000100a00 */
[----:B------:R-:W-:Y:S01]  /*71c0*/  STL.64 [R1+0x5d8], R108 ;  /* 0x0005d86c01007387 */ /* 0x000fe20000100a00 */
[----:B------:R-:W-:Y:S01]  /*71d0*/  @!P4 IMAD.MOV R61, RZ, RZ, -R61 ;  /* 0x000000ffff3dc224 */ /* 0x000fe200078e0a3d */
[----:B------:R-:W-:-:S02]  /*71e0*/  PRMT R11, RZ, 0x7610, R11 ;  /* 0x00007610ff0b7816 */ /* 0x000fc4000000000b */
[----:B--2---:R0:W-:Y:S02]  /*71f0*/  STL [R1+0xf4], R14 ;  /* 0x0000f40e01007387 */ /* 0x0041e40000100800 */
[----:B0-----:R-:W-:-:S04]  /*7200*/  LOP3.LUT R14, R25, 0x2, RZ, 0xfc, !PT ;  /* 0x00000002190e7812 */ /* 0x001fc800078efcff */
[----:B------:R-:W-:-:S13]  /*7210*/  ISETP.LT.AND P4, PT, R14, R112, P0 ;  /* 0x000000700e00720c */ /* 0x000fda0000781270 */
[----:B------:R-:W2:Y:S01]  /*7220*/  @P4 LDG.E.U16 R11, desc[UR20][R16.64] ;  /* 0x00000014100b4981 */ /* 0x000ea2000c1e1500 */
[----:B------:R-:W-:-:S04]  /*7230*/  LOP3.LUT R67, R5, 0x174, RZ, 0xfc, !PT ;  /* 0x0000017405437812 */ /* 0x000fc800078efcff */
[----:B------:R-:W-:-:S05]  /*7240*/  IABS R60, R67 ;  /* 0x00000043003c7213 */ /* 0x000fca0000000000 */
[----:B------:R-:W-:-:S04]  /*7250*/  IMAD.HI.U32 R63, R0, R60, RZ ;  /* 0x0000003c003f7227 */ /* 0x000fc800078e00ff */
[----:B------:R-:W-:-:S04]  /*7260*/  IMAD.MOV R68, RZ, RZ, -R63 ;  /* 0x000000ffff447224 */ /* 0x000fc800078e0a3f */
[----:B------:R-:W-:Y:S02]  /*7270*/  IMAD R60, R2, R68, R60 ;  /* 0x00000044023c7224 */ /* 0x000fe400078e023c */
[----:B------:R-:W-:-:S03]  /*7280*/  @!P5 IMAD.MOV R57, RZ, RZ, -R57 ;  /* 0x000000ffff39d224 */ /* 0x000fc600078e0a39 */
[----:B------:R-:W-:Y:S02]  /*7290*/  ISETP.GT.U32.AND P5, PT, R2, R60, PT ;  /* 0x0000003c0200720c */ /* 0x000fe40003fa4070 */
[C---:B------:R-:W-:Y:S02]  /*72a0*/  LOP3.LUT R72, R5.reuse, 0x18c, RZ, 0xfc, !PT ;  /* 0x0000018c05487812 */ /* 0x040fe400078efcff */
[----:B------:R-:W-:Y:S02]  /*72b0*/  LOP3.LUT R73, R5, 0x184, RZ, 0xfc, !PT ;  /* 0x0000018405497812 */ /* 0x000fe400078efcff */
[----:B------:R-:W-:Y:S02]  /*72c0*/  IABS R65, R72 ;  /* 0x0000004800417213 */ /* 0x000fe40000000000 */
[----:B------:R-:W-:-:S05]  /*72d0*/  IABS R62, R73 ;  /* 0x00000049003e7213 */ /* 0x000fca0000000000 */
[----:B------:R-:W-:Y:S01]  /*72e0*/  @!P5 IMAD.IADD R60, R60, 0x1, -R2 ;  /* 0x000000013c3cd824 */ /* 0x000fe200078e0a02 */
[----:B------:R-:W-:Y:S01]  /*72f0*/  SEL R6, R31, R6, !P3 ;  /* 0x000000061f067207 */ /* 0x000fe20005800000 */
[----:B------:R-:W-:Y:S02]  /*7300*/  IMAD.MOV.U32 R63, RZ, RZ, R65 ;  /* 0x000000ffff3f7224 */ /* 0x000fe400078e0041 */
[----:B------:R-:W-:Y:S01]  /*7310*/  IMAD.HI.U32 R65, R0, R62, RZ ;  /* 0x0000003e00417227 */ /* 0x000fe200078e00ff */
[----:B------:R-:W-:Y:S02]  /*7320*/  ISETP.GT.U32.AND P6, PT, R2, R60, PT ;  /* 0x0000003c0200720c */ /* 0x000fe40003fc4070 */
[----:B------:R-:W-:Y:S01]  /*7330*/  LOP3.LUT R71, R5, 0x194, RZ, 0xfc, !PT ;  /* 0x0000019405477812 */ /* 0x000fe200078efcff */
[----:B------:R-:W-:Y:S02]  /*7340*/  IMAD.MOV R64, RZ, RZ, -R65 ;  /* 0x000000ffff407224 */ /* 0x000fe400078e0a41 */
[----:B------:R-:W-:-:S02]  /*7350*/  IMAD R6, R6, UR7, RZ ;  /* 0x0000000706067c24 */ /* 0x000fc4000f8e02ff */
[----:B------:R-:W-:-:S03]  /*7360*/  IMAD.HI.U32 R68, R0, R63, RZ ;  /* 0x0000003f00447227 */ /* 0x000fc600078e00ff */
[----:B------:R-:W-:Y:S01]  /*7370*/  LEA R134, P5, R6, R4, 0x1 ;  /* 0x0000000406867211 */ /* 0x000fe200078a08ff */
[----:B------:R-:W-:Y:S01]  /*7380*/  IMAD R62, R2, R64, R62 ;  /* 0x00000040023e7224 */ /* 0x000fe200078e023e */
[----:B------:R-:W-:Y:S01]  /*7390*/  IABS R64, R71 ;  /* 0x0000004700407213 */ /* 0x000fe20000000000 */
[----:B------:R-:W-:Y:S01]  /*73a0*/  IMAD.MOV R65, RZ, RZ, -R68 ;  /* 0x000000ffff417224 */ /* 0x000fe200078e0a44 */
[----:B------:R-:W-:Y:S01]  /*73b0*/  LEA.HI.X.SX32 R135, R6, R3, 0x1, P5 ;  /* 0x0000000306877211 */ /* 0x000fe200028f0eff */
[----:B------:R-:W-:Y:S01]  /*73c0*/  @!P6 IMAD.IADD R60, R60, 0x1, -R2 ;  /* 0x000000013c3ce824 */ /* 0x000fe200078e0a02 */
[----:B------:R-:W-:Y:S01]  /*73d0*/  ISETP.GE.AND P6, PT, R67, RZ, PT ;  /* 0x000000ff4300720c */ /* 0x000fe20003fc6270 */
[----:B------:R-:W-:Y:S02]  /*73e0*/  IMAD R63, R2, R65, R63 ;  /* 0x00000041023f7224 */ /* 0x000fe400078e023f */
[----:B------:R-:W-:-:S04]  /*73f0*/  IMAD.HI.U32 R6, R0, R64, RZ ;  /* 0x0000004000067227 */ /* 0x000fc800078e00ff */
[----:B------:R-:W-:Y:S01]  /*7400*/  @!P2 IMAD.MOV R59, RZ, RZ, -R59 ;  /* 0x000000ffff3ba224 */ /* 0x000fe200078e0a3b */
[----:B------:R-:W-:Y:S01]  /*7410*/  ISETP.GT.U32.AND P2, PT, R2, R63, PT ;  /* 0x0000003f0200720c */ /* 0x000fe20003f44070 */
[----:B------:R-:W-:-:S04]  /*7420*/  IMAD.MOV R69, RZ, RZ, -R6 ;  /* 0x000000ffff457224 */ /* 0x000fc800078e0a06 */
[----:B------:R-:W-:Y:S02]  /*7430*/  IMAD R64, R2, R69, R64 ;  /* 0x0000004502407224 */ /* 0x000fe400078e0240 */
[----:B------:R-:W-:-:S03]  /*7440*/  @!P6 IMAD.MOV R60, RZ, RZ, -R60 ;  /* 0x000000ffff3ce224 */ /* 0x000fc600078e0a3c */
[----:B------:R-:W-:-:S03]  /*7450*/  ISETP.GT.U32.AND P6, PT, R2, R64, PT ;  /* 0x000000400200720c */ /* 0x000fc60003fc4070 */
[----:B------:R-:W-:-:S05]  /*7460*/  @!P2 IMAD.IADD R63, R63, 0x1, -R2 ;  /* 0x000000013f3fa824 */ /* 0x000fca00078e0a02 */
[----:B------:R-:W-:-:S05]  /*7470*/  ISETP.GT.U32.AND P2, PT, R2, R63, PT ;  /* 0x0000003f0200720c */ /* 0x000fca0003f44070 */
[----:B------:R-:W-:Y:S01]  /*7480*/  @!P6 IMAD.IADD R64, R64, 0x1, -R2 ;  /* 0x000000014040e824 */ /* 0x000fe200078e0a02 */
[----:B------:R-:W-:-:S07]  /*7490*/  ISETP.GE.AND P6, PT, R72, RZ, PT ;  /* 0x000000ff4800720c */ /* 0x000fce0003fc6270 */
[----:B------:R-:W-:-:S06]  /*74a0*/  @!P2 IMAD.IADD R63, R63, 0x1, -R2 ;  /* 0x000000013f3fa824 */ /* 0x000fcc00078e0a02 */
[----:B------:R-:W-:Y:S01]  /*74b0*/  @!P6 IMAD.MOV R63, RZ, RZ, -R63 ;  /* 0x000000ffff3fe224 */ /* 0x000fe200078e0a3f */
[----:B------:R-:W-:Y:S01]  /*74c0*/  PRMT R10, RZ, 0x7610, R10 ;  /* 0x00007610ff0a7816 */ /* 0x000fe2000000000a */
[----:B--2---:R0:W-:Y:S02]  /*74d0*/  STL [R1+0xf0], R11 ;  /* 0x0000f00b01007387 */ /* 0x0041e40000100800 */
[----:B0-----:R-:W-:-:S04]  /*74e0*/  LOP3.LUT R11, R25, 0x4, RZ, 0xfc, !PT ;  /* 0x00000004190b7812 */ /* 0x001fc800078efcff */
[----:B------:R-:W-:-:S13]  /*74f0*/  ISETP.LT.AND P6, PT, R11, R112, P0 ;  /* 0x000000700b00720c */ /* 0x000fda00007c1270 */
[----:B------:R-:W2:Y:S01]  /*7500*/  @P6 LDG.E.U16 R10, desc[UR20][R22.64] ;  /* 0x00000014160a6981 */ /* 0x000ea2000c1e1500 */
[----:B------:R-:W-:Y:S02]  /*7510*/  ISETP.GT.U32.AND P5, PT, R2, R62, PT ;  /* 0x0000003e0200720c */ /* 0x000fe40003fa4070 */
[----:B------:R-:W-:-:S04]  /*7520*/  LOP3.LUT R68, R5, 0x19c, RZ, 0xfc, !PT ;  /* 0x0000019c05447812 */ /* 0x000fc800078efcff */
[----:B------:R-:W-:-:S07]  /*7530*/  IABS R65, R68 ;  /* 0x0000004400417213 */ /* 0x000fce0000000000 */
[----:B------:R-:W-:Y:S02]  /*7540*/  @!P5 IMAD.IADD R62, R62, 0x1, -R2 ;  /* 0x000000013e3ed824 */ /* 0x000fe400078e0a02 */
[----:B------:R-:W-:-:S03]  /*7550*/  IMAD.HI.U32 R70, R0, R65, RZ ;  /* 0x0000004100467227 */ /* 0x000fc600078e00ff */
[----:B------:R-:W-:Y:S01]  /*7560*/  ISETP.GT.U32.AND P5, PT, R2, R62, PT ;  /* 0x0000003e0200720c */ /* 0x000fe20003fa4070 */
[----:B------:R-:W-:Y:S01]  /*7570*/  IMAD.MOV R6, RZ, RZ, -R70 ;  /* 0x000000ffff067224 */ /* 0x000fe200078e0a46 */
[----:B------:R-:W-:-:S03]  /*7580*/  LOP3.LUT R70, R5, 0x1a4, RZ, 0xfc, !PT ;  /* 0x000001a405467812 */ /* 0x000fc600078efcff */
[----:B------:R-:W-:Y:S01]  /*7590*/  IMAD R65, R2, R6, R65 ;  /* 0x0000000602417224 */ /* 0x000fe200078e0241 */
[----:B------:R-:W-:Y:S02]  /*75a0*/  IABS R66, R70 ;  /* 0x0000004600427213 */ /* 0x000fe40000000000 */
[----:B------:R-:W-:-:S05]  /*75b0*/  ISETP.GE.AND P2, PT, R73, RZ, PT ;  /* 0x000000ff4900720c */ /* 0x000fca0003f46270 */
[----:B------:R-:W-:Y:S01]  /*75c0*/  @!P5 IMAD.IADD R62, R62, 0x1, -R2 ;  /* 0x000000013e3ed824 */ /* 0x000fe200078e0a02 */
[----:B------:R-:W-:Y:S01]  /*75d0*/  ISETP.GT.U32.AND P5, PT, R2, R65, PT ;  /* 0x000000410200720c */ /* 0x000fe20003fa4070 */
[----:B------:R-:W-:-:S04]  /*75e0*/  IMAD.HI.U32 R6, R0, R66, RZ ;  /* 0x0000004200067227 */ /* 0x000fc800078e00ff */
[----:B------:R-:W-:Y:S01]  /*75f0*/  IMAD.MOV R6, RZ, RZ, -R6 ;  /* 0x000000ffff067224 */ /* 0x000fe200078e0a06 */
[----:B------:R-:W-:-:S03]  /*7600*/  LOP3.LUT R69, R5, 0x1ac, RZ, 0xfc, !PT ;  /* 0x000001ac05457812 */ /* 0x000fc600078efcff */
[C---:B------:R-:W-:Y:S02]  /*7610*/  IMAD R66, R2.reuse, R6, R66 ;  /* 0x0000000602427224 */ /* 0x040fe400078e0242 */
[----:B------:R-:W-:Y:S02]  /*7620*/  @!P2 IMAD.MOV R62, RZ, RZ, -R62 ;  /* 0x000000ffff3ea224 */ /* 0x000fe400078e0a3e */
[----:B------:R-:W-:Y:S01]  /*7630*/  @!P5 IMAD.IADD R65, R65, 0x1, -R2 ;  /* 0x000000014141d824 */ /* 0x000fe200078e0a02 */
[C---:B------:R-:W-:Y:S02]  /*7640*/  ISETP.GT.U32.AND P2, PT, R2.reuse, R66, PT ;  /* 0x000000420200720c */ /* 0x040fe40003f44070 */
[----:B------:R-:W-:Y:S02]  /*7650*/  IABS R67, R69 ;  /* 0x0000004500437213 */ /* 0x000fe40000000000 */
[----:B------:R-:W-:-:S03]  /*7660*/  ISETP.GT.U32.AND P4, PT, R2, R65, PT ;  /* 0x000000410200720c */ /* 0x000fc60003f84070 */
[----:B------:R-:W-:Y:S01]  /*7670*/  IMAD.HI.U32 R73, R0, R67, RZ ;  /* 0x0000004300497227 */ /* 0x000fe200078e00ff */
[----:B------:R-:W-:-:S03]  /*7680*/  ISETP.GT.U32.AND P5, PT, R2, R64, PT ;  /* 0x000000400200720c */ /* 0x000fc60003fa4070 */
[----:B------:R-:W-:Y:S02]  /*7690*/  IMAD.MOV R6, RZ, RZ, -R73 ;  /* 0x000000ffff067224 */ /* 0x000fe400078e0a49 */
[--C-:B------:R-:W-:Y:S02]  /*76a0*/  @!P2 IMAD.IADD R66, R66, 0x1, -R2.reuse ;  /* 0x000000014242a824 */ /* 0x100fe400078e0a02 */
[C---:B------:R-:W-:Y:S01]  /*76b0*/  IMAD R67, R2.reuse, R6, R67 ;  /* 0x0000000602437224 */ /* 0x040fe200078e0243 */
[----:B------:R-:W-:Y:S01]  /*76c0*/  LOP3.LUT R6, R5, 0x1b4, RZ, 0xfc, !PT ;  /* 0x000001b405067812 */ /* 0x000fe200078efcff */
[----:B------:R-:W-:Y:S01]  /*76d0*/  @!P4 IMAD.IADD R65, R65, 0x1, -R2 ;  /* 0x000000014141c824 */ /* 0x000fe200078e0a02 */
[----:B------:R-:W-:Y:S02]  /*76e0*/  ISETP.GE.AND P4, PT, R71, RZ, PT ;  /* 0x000000ff4700720c */ /* 0x000fe40003f86270 */
[----:B------:R-:W-:Y:S02]  /*76f0*/  ISETP.GT.U32.AND P2, PT, R2, R66, PT ;  /* 0x000000420200720c */ /* 0x000fe40003f44070 */
[----:B------:R-:W-:-:S02]  /*7700*/  IABS R71, R6 ;  /* 0x0000000600477213 */ /* 0x000fc40000000000 */
[----:B------:R-:W-:Y:S01]  /*7710*/  ISETP.GE.AND P6, PT, R68, RZ, PT ;  /* 0x000000ff4400720c */ /* 0x000fe20003fc6270 */
[----:B------:R-:W-:Y:S02]  /*7720*/  @!P5 IMAD.IADD R64, R64, 0x1, -R2 ;  /* 0x000000014040d824 */ /* 0x000fe400078e0a02 */
[----:B------:R-:W-:-:S04]  /*7730*/  IMAD.MOV.U32 R68, RZ, RZ, R71 ;  /* 0x000000ffff447224 */ /* 0x000fc800078e0047 */
[----:B------:R-:W-:-:S04]  /*7740*/  IMAD.HI.U32 R71, R0, R68, RZ ;  /* 0x0000004400477227 */ /* 0x000fc800078e00ff */
[----:B------:R-:W-:Y:S01]  /*7750*/  @!P4 IMAD.MOV R64, RZ, RZ, -R64 ;  /* 0x000000ffff40c224 */ /* 0x000fe200078e0a40 */
[----:B------:R-:W-:Y:S01]  /*7760*/  ISETP.GE.AND P4, PT, R70, RZ, PT ;  /* 0x000000ff4600720c */ /* 0x000fe20003f86270 */
[----:B------:R-:W-:Y:S01]  /*7770*/  @!P2 IMAD.IADD R66, R66, 0x1, -R2 ;  /* 0x000000014242a824 */ /* 0x000fe200078e0a02 */
[----:B------:R-:W-:Y:S01]  /*7780*/  ISETP.GE.AND P2, PT, R6, RZ, PT ;  /* 0x000000ff0600720c */ /* 0x000fe20003f46270 */
[----:B------:R-:W-:Y:S01]  /*7790*/  IMAD.MOV R70, RZ, RZ, -R71 ;  /* 0x000000ffff467224 */ /* 0x000fe200078e0a47 */
[----:B------:R-:W-:-:S03]  /*77a0*/  LOP3.LUT R6, R5, 0x1c4, RZ, 0xfc, !PT ;  /* 0x000001c405067812 */ /* 0x000fc600078efcff */
[----:B------:R-:W-:Y:S01]  /*77b0*/  IMAD R68, R2, R70, R68 ;  /* 0x0000004602447224 */ /* 0x000fe200078e0244 */
[----:B------:R-:W-:-:S05]  /*77c0*/  IABS R70, R6 ;  /* 0x0000000600467213 */ /* 0x000fca0000000000 */
[----:B------:R-:W-:-:S04]  /*77d0*/  IMAD.HI.U32 R84, R0, R70, RZ ;  /* 0x0000004600547227 */ /* 0x000fc800078e00ff */
[----:B------:R-:W-:-:S04]  /*77e0*/  IMAD.MOV R84, RZ, RZ, -R84 ;  /* 0x000000ffff547224 */ /* 0x000fc800078e0a54 */
[C---:B------:R-:W-:Y:S01]  /*77f0*/  IMAD R70, R2.reuse, R84, R70 ;  /* 0x0000005402467224 */ /* 0x040fe200078e0246 */
[----:B------:R-:W-:Y:S02]  /*7800*/  LOP3.LUT R84, R25, 0x6, RZ, 0xfc, !PT ;  /* 0x0000000619547812 */ /* 0x000fe400078efcff */
[----:B------:R-:W-:Y:S01]  /*7810*/  ISETP.GT.U32.AND P5, PT, R2, R67, PT ;  /* 0x000000430200720c */ /* 0x000fe20003fa4070 */
[----:B--2---:R0:W-:Y:S04]  /*7820*/  STL [R1+0xe4], R10 ;  /* 0x0000e40a01007387 */ /* 0x0041e80000100800 */
[----:B------:R-:W2:Y:S04]  /*7830*/  LDL.64 R122, [R1+0x178] ;  /* 0x00017800017a7983 */ /* 0x000ea80000100a00 */
[----:B------:R-:W3:Y:S04]  /*7840*/  LDL.64 R128, [R1+0x168] ;  /* 0x0001680001807983 */ /* 0x000ee80000100a00 */
[----:B------:R-:W4:Y:S04]  /*7850*/  LDL.64 R132, [R1+0x158] ;  /* 0x0001580001847983 */ /* 0x000f280000100a00 */
[----:B------:R-:W4:Y:S04]  /*7860*/  LDL.64 R32, [R1+0x148] ;  /* 0x0001480001207983 */ /* 0x000f280000100a00 */
[----:B0-----:R-:W4:Y:S04]  /*7870*/  LDL.64 R10, [R1+0x138] ;  /* 0x00013800010a7983 */ /* 0x001f280000100a00 */
[----:B------:R-:W4:Y:S04]  /*7880*/  LDL.64 R14, [R1+0x128] ;  /* 0x00012800010e7983 */ /* 0x000f280000100a00 */
[----:B------:R-:W4:Y:S04]  /*7890*/  LDL.64 R16, [R1+0x118] ;  /* 0x0001180001107983 */ /* 0x000f280000100a00 */
[----:B------:R-:W4:Y:S04]  /*78a0*/  LDL.64 R22, [R1+0x108] ;  /* 0x0001080001167983 */ /* 0x000f280000100a00 */
[----:B------:R-:W4:Y:S01]  /*78b0*/  LDL.64 R24, [R1+0xf8] ;  /* 0x0000f80001187983 */ /* 0x000f220000100a00 */
[----:B------:R-:W-:-:S02]  /*78c0*/  @!P5 IMAD.IADD R67, R67, 0x1, -R2 ;  /* 0x000000014343d824 */ /* 0x000fc400078e0a02 */
[----:B------:R-:W-:-:S03]  /*78d0*/  @!P6 IMAD.MOV R65, RZ, RZ, -R65 ;  /* 0x000000ffff41e224 */ /* 0x000fc600078e0a41 */
[----:B------:R-:W-:Y:S02]  /*78e0*/  ISETP.GT.U32.AND P5, PT, R2, R67, PT ;  /* 0x000000430200720c */ /* 0x000fe40003fa4070 */
[----:B------:R-:W-:-:S11]  /*78f0*/  ISETP.GE.AND P6, PT, R69, RZ, PT ;  /* 0x000000ff4500720c */ /* 0x000fd60003fc6270 */
[----:B------:R-:W-:-:S04]  /*7900*/  @!P5 IMAD.IADD R67, R67, 0x1, -R2 ;  /* 0x000000014343d824 */ /* 0x000fc800078e0a02 */
[----:B------:R-:W-:Y:S01]  /*7910*/  @!P6 IMAD.MOV R67, RZ, RZ, -R67 ;  /* 0x000000ffff43e224 */ /* 0x000fe200078e0a43 */
[----:B------:R-:W-:Y:S02]  /*7920*/  ISETP.GT.U32.AND P6, PT, R2, R68, PT ;  /* 0x000000440200720c */ /* 0x000fe40003fc4070 */
[----:B------:R-:W-:-:S04]  /*7930*/  LOP3.LUT R69, R5, 0x1bc, RZ, 0xfc, !PT ;  /* 0x000001bc05457812 */ /* 0x000fc800078efcff */
[----:B------:R-:W-:Y:S02]  /*7940*/  ISETP.GE.AND P5, PT, R69, RZ, PT ;  /* 0x000000ff4500720c */ /* 0x000fe40003fa6270 */
[----:B------:R-:W-:Y:S01]  /*7950*/  IABS R69, R69 ;  /* 0x0000004500457213 */ /* 0x000fe20000000000 */
[----:B------:R-:W-:-:S04]  /*7960*/  @!P4 IMAD.MOV R66, RZ, RZ, -R66 ;  /* 0x000000ffff42c224 */ /* 0x000fc800078e0a42 */
[----:B------:R-:W-:Y:S01]  /*7970*/  @!P6 IMAD.IADD R68, R68, 0x1, -R2 ;  /* 0x000000014444e824 */ /* 0x000fe200078e0a02 */
[----:B------:R-:W-:Y:S01]  /*7980*/  ISETP.GE.AND P4, PT, R6, RZ, PT ;  /* 0x000000ff0600720c */ /* 0x000fe20003f86270 */
[----:B------:R-:W-:-:S03]  /*7990*/  IMAD.HI.U32 R6, R0, R69, RZ ;  /* 0x0000004500067227 */ /* 0x000fc600078e00ff */
[----:B------:R-:W-:Y:S01]  /*79a0*/  ISETP.GT.U32.AND P6, PT, R2, R68, PT ;  /* 0x000000440200720c */ /* 0x000fe20003fc4070 */
[----:B------:R-:W-:-:S04]  /*79b0*/  IMAD.MOV R6, RZ, RZ, -R6 ;  /* 0x000000ffff067224 */ /* 0x000fc800078e0a06 */
[----:B------:R-:W-:-:S08]  /*79c0*/  IMAD R69, R2, R6, R69 ;  /* 0x0000000602457224 */ /* 0x000fd000078e0245 */
[----:B------:R-:W-:Y:S01]  /*79d0*/  @!P6 IMAD.IADD R68, R68, 0x1, -R2 ;  /* 0x000000014444e824 */ /* 0x000fe200078e0a02 */
[----:B------:R-:W-:-:S13]  /*79e0*/  ISETP.GT.U32.AND P6, PT, R2, R69, PT ;  /* 0x000000450200720c */ /* 0x000fda0003fc4070 */
[----:B------:R-:W-:-:S05]  /*79f0*/  @!P6 IMAD.IADD R69, R69, 0x1, -R2 ;  /* 0x000000014545e824 */ /* 0x000fca00078e0a02 */
[----:B------:R-:W-:-:S13]  /*7a00*/  ISETP.GT.U32.AND P6, PT, R2, R69, PT ;  /* 0x000000450200720c */ /* 0x000fda0003fc4070 */
[----:B------:R-:W-:-:S04]  /*7a10*/  @!P6 IMAD.IADD R69, R69, 0x1, -R2 ;  /* 0x000000014545e824 */ /* 0x000fc800078e0a02 */
[----:B------:R-:W-:Y:S01]  /*7a20*/  @!P5 IMAD.MOV R69, RZ, RZ, -R69 ;  /* 0x000000ffff45d224 */ /* 0x000fe200078e0a45 */
[-C--:B------:R-:W-:Y:S02]  /*7a30*/  ISETP.LT.AND P5, PT, R84, R112.reuse, P0 ;  /* 0x000000705400720c */ /* 0x080fe400007a1270 */
[----:B------:R-:W-:Y:S01]  /*7a40*/  ISETP.LT.AND P0, PT, R111, R112, P0 ;  /* 0x000000706f00720c */ /* 0x000fe20000701270 */
[----:B------:R-:W-:Y:S01]  /*7a50*/  IMAD.MOV.U32 R108, RZ, RZ, R26 ;  /* 0x000000ffff6c7224 */ /* 0x000fe200078e001a */
[----:B------:R-:W-:Y:S01]  /*7a60*/  PRMT R126, RZ, 0x7610, R126 ;  /* 0x00007610ff7e7816 */ /* 0x000fe2000000007e */
[----:B------:R-:W-:Y:S01]  /*7a70*/  IMAD.MOV.U32 R109, RZ, RZ, R27 ;  /* 0x000000ffff6d7224 */ /* 0x000fe200078e001b */
[----:B------:R-:W-:Y:S01]  /*7a80*/  PRMT R127, RZ, 0x7610, R127 ;  /* 0x00007610ff7f7816 */ /* 0x000fe2000000007f */
[----:B------:R-:W4:Y:S01]  /*7a90*/  LDL.64 R26, [R1+0xe8] ;  /* 0x0000e800011a7983 */ /* 0x000f220000100a00 */
[----:B------:R-:W-:Y:S02]  /*7aa0*/  PRMT R164, RZ, 0x7610, R164 ;  /* 0x00007610ffa47816 */ /* 0x000fe400000000a4 */
[----:B------:R-:W-:-:S03]  /*7ab0*/  PRMT R165, RZ, 0x7610, R165 ;  /* 0x00007610ffa57816 */ /* 0x000fc600000000a5 */
[----:B------:R-:W4:Y:S01]  /*7ac0*/  @P5 LDG.E.U16 R126, desc[UR20][R108.64] ;  /* 0x000000146c7e5981 */ /* 0x000f22000c1e1500 */
[----:B------:R-:W-:Y:S02]  /*7ad0*/  PRMT R12, RZ, 0x7610, R12 ;  /* 0x00007610ff0c7816 */ /* 0x000fe4000000000c */
[----:B------:R-:W-:Y:S02]  /*7ae0*/  PRMT R13, RZ, 0x7610, R13 ;  /* 0x00007610ff0d7816 */ /* 0x000fe4000000000d */
[----:B------:R-:W-:Y:S02]  /*7af0*/  PRMT R18, RZ, 0x7610, R18 ;  /* 0x00007610ff127816 */ /* 0x000fe40000000012 */
[----:B------:R-:W-:Y:S02]  /*7b00*/  PRMT R19, RZ, 0x7610, R19 ;  /* 0x00007610ff137816 */ /* 0x000fe40000000013 */
[----:B------:R-:W-:Y:S01]  /*7b10*/  PRMT R30, RZ, 0x7610, R30 ;  /* 0x00007610ff1e7816 */ /* 0x000fe2000000001e */
[----:B------:R-:W4:Y:S01]  /*7b20*/  LDL.LU.64 R108, [R1+0x5d8] ;  /* 0x0005d800016c7983 */ /* 0x000f220000300a00 */
[----:B------:R-:W-:-:S03]  /*7b30*/  PRMT R29, RZ, 0x7610, R29 ;  /* 0x00007610ff1d7816 */ /* 0x000fc6000000001d */
[----:B--2---:R-:W2:Y:S04]  /*7b40*/  @P0 LDG.E.U16 R127, desc[UR20][R122.64] ;  /* 0x000000147a7f0981 */ /* 0x004ea8000c1e1500 */
[----:B---3--:R-:W3:Y:S04]  /*7b50*/  @P0 LDG.E.U16 R164, desc[UR20][R128.64] ;  /* 0x0000001480a40981 */ /* 0x008ee8000c1e1500 */
[----:B----4-:R-:W4:Y:S04]  /*7b60*/  @P0 LDG.E.U16 R165, desc[UR20][R132.64] ;  /* 0x0000001484a50981 */ /* 0x010f28000c1e1500 */
[----:B------:R-:W3:Y:S04]  /*7b70*/  @P0 LDG.E.U16 R12, desc[UR20][R32.64] ;  /* 0x00000014200c0981 */ /* 0x000ee8000c1e1500 */
[----:B------:R-:W3:Y:S04]  /*7b80*/  @P0 LDG.E.U16 R13, desc[UR20][R10.64] ;  /* 0x000000140a0d0981 */ /* 0x000ee8000c1e1500 */
[----:B------:R-:W4:Y:S04]  /*7b90*/  @P0 LDG.E.U16 R18, desc[UR20][R14.64] ;  /* 0x000000140e120981 */ /* 0x000f28000c1e1500 */
[----:B------:R-:W4:Y:S04]  /*7ba0*/  @P0 LDG.E.U16 R19, desc[UR20][R16.64] ;  /* 0x0000001410130981 */ /* 0x000f28000c1e1500 */
[----:B------:R-:W4:Y:S04]  /*7bb0*/  @P0 LDG.E.U16 R30, desc[UR20][R22.64] ;  /* 0x00000014161e0981 */ /* 0x000f28000c1e1500 */
[----:B------:R-:W4:Y:S01]  /*7bc0*/  @P0 LDG.E.U16 R29, desc[UR20][R24.64] ;  /* 0x00000014181d0981 */ /* 0x000f22000c1e1500 */
[----:B------:R-:W-:-:S06]  /*7bd0*/  PRMT R28, RZ, 0x7610, R28 ;  /* 0x00007610ff1c7816 */ /* 0x000fcc000000001c */
[----:B------:R-:W4:Y:S04]  /*7be0*/  @P0 LDG.E.U16 R28, desc[UR20][R26.64] ;  /* 0x000000141a1c0981 */ /* 0x000f28000c1e1500 */
[----:B------:R0:W-:Y:S04]  /*7bf0*/  STL [R1+0xe0], R126 ;  /* 0x0000e07e01007387 */ /* 0x0001e80000100800 */
[----:B0-----:R-:W4:Y:S04]  /*7c00*/  LDL.LU R126, [R1+0x5d0] ;  /* 0x0005d000017e7983 */ /* 0x001f280000300800 */
[----:B------:R-:W4:Y:S04]  /*7c10*/  LDL.LU.64 R122, [R1+0x5c8] ;  /* 0x0005c800017a7983 */ /* 0x000f280000300a00 */
[----:B--2---:R0:W-:Y:S04]  /*7c20*/  STL [R1+0xd4], R127 ;  /* 0x0000d47f01007387 */ /* 0x0041e80000100800 */
[----:B0-----:R-:W2:Y:S04]  /*7c30*/  LDL.LU R127, [R1+0x5c0] ;  /* 0x0005c000017f7983 */ /* 0x001ea80000300800 */
[----:B------:R-:W2:Y:S04]  /*7c40*/  LDL.LU.64 R128, [R1+0x5b8] ;  /* 0x0005b80001807983 */ /* 0x000ea80000300a00 */
[----:B---3--:R0:W-:Y:S04]  /*7c50*/  STL [R1+0xd0], R164 ;  /* 0x0000d0a401007387 */ /* 0x0081e80000100800 */
[----:B0-----:R-:W3:Y:S04]  /*7c60*/  LDL.LU R164, [R1+0x5b0] ;  /* 0x0005b00001a47983 */ /* 0x001ee80000300800 */
[----:B------:R-:W2:Y:S04]  /*7c70*/  LDL.LU.64 R132, [R1+0x5a8] ;  /* 0x0005a80001847983 */ /* 0x000ea80000300a00 */
[----:B----4-:R0:W-:Y:S04]  /*7c80*/  STL [R1+0xc4], R165 ;  /* 0x0000c4a501007387 */ /* 0x0101e80000100800 */
[----:B0-----:R-:W3:Y:S04]  /*7c90*/  LDL.LU R165, [R1+0x5a0] ;  /* 0x0005a00001a57983 */ /* 0x001ee80000300800 */
[----:B------:R-:W4:Y:S04]  /*7ca0*/  LDL.LU.64 R32, [R1+0x598] ;  /* 0x0005980001207983 */ /* 0x000f280000300a00 */
[----:B------:R0:W-:Y:S04]  /*7cb0*/  STL [R1+0xc0], R12 ;  /* 0x0000c00c01007387 */ /* 0x0001e80000100800 */
[----:B0-----:R-:W2:Y:S04]  /*7cc0*/  LDL.LU R12, [R1+0x590] ;  /* 0x00059000010c7983 */ /* 0x001ea80000300800 */
[----:B------:R-:W2:Y:S04]  /*7cd0*/  LDL.LU.64 R10, [R1+0x588] ;  /* 0x00058800010a7983 */ /* 0x000ea80000300a00 */
[----:B------:R0:W-:Y:S04]  /*7ce0*/  STL [R1+0xb4], R13 ;  /* 0x0000b40d01007387 */ /* 0x0001e80000100800 */
[----:B0-----:R-:W3:Y:S04]  /*7cf0*/  LDL.LU R13, [R1+0x580] ;  /* 0x00058000010d7983 */ /* 0x001ee80000300800 */
[----:B------:R-:W4:Y:S04]  /*7d00*/  LDL.LU.64 R14, [R1+0x578] ;  /* 0x00057800010e7983 */ /* 0x000f280000300a00 */
[----:B------:R0:W-:Y:S04]  /*7d10*/  STL [R1+0xb0], R18 ;  /* 0x0000b01201007387 */ /* 0x0001e80000100800 */
[----:B0-----:R-:W4:Y:S04]  /*7d20*/  LDL.LU R18, [R1+0x570] ;  /* 0x0005700001127983 */ /* 0x001f280000300800 */
        /* <DEDUP_REMOVED lines=9> */
[----:B------:R-:W4:Y:S01]  /*7dc0*/  LDL.LU.64 R26, [R1+0x538] ;  /* 0x00053800011a7983 */ /* 0x000f220000300a00 */
[----:B------:R-:W-:-:S02]  /*7dd0*/  PRMT R21, RZ, 0x7610, R21 ;  /* 0x00007610ff157816 */ /* 0x000fc40000000015 */
[----:B------:R-:W-:Y:S02]  /*7de0*/  PRMT R8, RZ, 0x7610, R8 ;  /* 0x00007610ff087816 */ /* 0x000fe40000000008 */
[----:B------:R-:W-:Y:S02]  /*7df0*/  PRMT R20, RZ, 0x7610, R20 ;  /* 0x00007610ff147816 */ /* 0x000fe40000000014 */
[----:B------:R-:W-:Y:S02]  /*7e00*/  PRMT R9, RZ, 0x7610, R9 ;  /* 0x00007610ff097816 */ /* 0x000fe40000000009 */
[----:B------:R-:W-:Y:S02]  /*7e10*/  PRMT R7, RZ, 0x7610, R7 ;  /* 0x00007610ff077816 */ /* 0x000fe40000000007 */
[----:B------:R-:W-:Y:S02]  /*7e20*/  PRMT R113, RZ, 0x7610, R113 ;  /* 0x00007610ff717816 */ /* 0x000fe40000000071 */
[----:B------:R-:W-:-:S02]  /*7e30*/  PRMT R114, RZ, 0x7610, R114 ;  /* 0x00007610ff727816 */ /* 0x000fc40000000072 */
[----:B------:R-:W-:-:S06]  /*7e40*/  PRMT R116, RZ, 0x7610, R116 ;  /* 0x00007610ff747816 */ /* 0x000fcc0000000074 */
[----:B--2---:R-:W2:Y:S04]  /*7e50*/  @P0 LDG.E.U16 R116, desc[UR20][R10.64] ;  /* 0x000000140a740981 */ /* 0x004ea8000c1e1500 */
[----:B---3--:R-:W3:Y:S04]  /*7e60*/  @P0 LDG.E.U16 R114, desc[UR20][R12.64] ;  /* 0x000000140c720981 */ /* 0x008ee8000c1e1500 */
[----:B----4-:R-:W4:Y:S04]  /*7e70*/  @P0 LDG.E.U16 R113, desc[UR20][R14.64] ;  /* 0x000000140e710981 */ /* 0x010f28000c1e1500 */
[----:B------:R-:W2:Y:S04]  /*7e80*/  @P0 LDG.E.U16 R7, desc[UR20][R16.64] ;  /* 0x0000001410070981 */ /* 0x000ea8000c1e1500 */
[----:B------:R-:W2:Y:S04]  /*7e90*/  @P0 LDG.E.U16 R9, desc[UR20][R18.64] ;  /* 0x0000001412090981 */ /* 0x000ea8000c1e1500 */
[----:B------:R-:W2:Y:S04]  /*7ea0*/  @P0 LDG.E.U16 R20, desc[UR20][R22.64] ;  /* 0x0000001416140981 */ /* 0x000ea8000c1e1500 */
[----:B------:R-:W2:Y:S04]  /*7eb0*/  @P0 LDG.E.U16 R8, desc[UR20][R24.64] ;  /* 0x0000001418080981 */ /* 0x000ea8000c1e1500 */
[----:B------:R-:W2:Y:S01]  /*7ec0*/  @P0 LDG.E.U16 R21, desc[UR20][R26.64] ;  /* 0x000000141a150981 */ /* 0x000ea2000c1e1500 */
[----:B------:R-:W-:-:S06]  /*7ed0*/  PRMT R115, RZ, 0x7610, R115 ;  /* 0x00007610ff737816 */ /* 0x000fcc0000000073 */
[----:B------:R-:W3:Y:S01]  /*7ee0*/  @P0 LDG.E.U16 R115, desc[UR20][R32.64] ;  /* 0x0000001420730981 */ /* 0x000ee2000c1e1500 */
[----:B------:R-:W-:Y:S02]  /*7ef0*/  PRMT R131, RZ, 0x7610, R131 ;  /* 0x00007610ff837816 */ /* 0x000fe40000000083 */
[----:B------:R-:W-:Y:S02]  /*7f00*/  PRMT R130, RZ, 0x7610, R130 ;  /* 0x00007610ff827816 */ /* 0x000fe40000000082 */
[----:B------:R-:W-:Y:S02]  /*7f10*/  PRMT R125, RZ, 0x7610, R125 ;  /* 0x00007610ff7d7816 */ /* 0x000fe4000000007d */
[----:B------:R-:W-:Y:S01]  /*7f20*/  PRMT R124, RZ, 0x7610, R124 ;  /* 0x00007610ff7c7816 */ /* 0x000fe2000000007c */
[----:B------:R-:W3:Y:S01]  /*7f30*/  @P0 LDG.E.U16 R131, desc[UR20][R164.64] ;  /* 0x00000014a4830981 */ /* 0x000ee2000c1e1500 */
[----:B------:R-:W-:Y:S02]  /*7f40*/  PRMT R121, RZ, 0x7610, R121 ;  /* 0x00007610ff797816 */ /* 0x000fe40000000079 */
[----:B------:R-:W-:Y:S01]  /*7f50*/  PRMT R120, RZ, 0x7610, R120 ;  /* 0x00007610ff787816 */ /* 0x000fe20000000078 */
[----:B------:R-:W3:Y:S04]  /*7f60*/  @P0 LDG.E.U16 R130, desc[UR20][R132.64] ;  /* 0x0000001484820981 */ /* 0x000ee8000c1e1500 */
[----:B------:R-:W3:Y:S04]  /*7f70*/  @P0 LDG.E.U16 R125, desc[UR20][R128.64] ;  /* 0x00000014807d0981 */ /* 0x000ee8000c1e1500 */
[----:B------:R-:W3:Y:S04]  /*7f80*/  @P0 LDG.E.U16 R124, desc[UR20][R126.64] ;  /* 0x000000147e7c0981 */ /* 0x000ee8000c1e1500 */
[----:B------:R-:W3:Y:S01]  /*7f90*/  @P0 LDG.E.U16 R121, desc[UR20][R122.64] ;  /* 0x000000147a790981 */ /* 0x000ee2000c1e1500 */
[----:B------:R-:W-:-:S03]  /*7fa0*/  PRMT R119, RZ, 0x7610, R119 ;  /* 0x00007610ff777816 */ /* 0x000fc60000000077 */
[----:B------:R-:W3:Y:S01]  /*7fb0*/  @P0 LDG.E.U16 R120, desc[UR20][R162.64] ;  /* 0x00000014a2780981 */ /* 0x000ee2000c1e1500 */
[----:B------:R-:W-:-:S03]  /*7fc0*/  PRMT R118, RZ, 0x7610, R118 ;  /* 0x00007610ff767816 */ /* 0x000fc60000000076 */
[----:B------:R-:W3:Y:S01]  /*7fd0*/  @P0 LDG.E.U16 R119, desc[UR20][R160.64] ;  /* 0x00000014a0770981 */ /* 0x000ee2000c1e1500 */
[----:B------:R-:W-:-:S03]  /*7fe0*/  PRMT R117, RZ, 0x7610, R117 ;  /* 0x00007610ff757816 */ /* 0x000fc60000000075 */
[----:B------:R-:W3:Y:S04]  /*7ff0*/  @P0 LDG.E.U16 R118, desc[UR20][R158.64] ;  /* 0x000000149e760981 */ /* 0x000ee8000c1e1500 */
[----:B------:R0:W-:Y:S04]  /*8000*/  STL [R1+0x90], R28 ;  /* 0x0000901c01007387 */ /* 0x0001e80000100800 */
[----:B------:R-:W3:Y:S04]  /*8010*/  @P0 LDG.E.U16 R117, desc[UR20][R156.64] ;  /* 0x000000149c750981 */ /* 0x000ee8000c1e1500 */
[----:B0-----:R-:W3:Y:S04]  /*8020*/  LDL.LU R28, [R1+0x530] ;  /* 0x00053000011c7983 */ /* 0x001ee80000300800 */
[----:B------:R-:W3:Y:S01]  /*8030*/  LDL.LU.64 R26, [R1+0x528] ;  /* 0x00052800011a7983 */ /* 0x000ee20000300a00 */
[----:B------:R-:W-:-:S02]  /*8040*/  LOP3.LUT R83, R5, 0x1cc, RZ, 0xfc, !PT ;  /* 0x000001cc05537812 */ /* 0x000fc400078efcff */
[----:B------:R-:W-:Y:S02]  /*8050*/  ISETP.GT.U32.AND P6, PT, R2, R70, PT ;  /* 0x000000460200720c */ /* 0x000fe40003fc4070 */
[----:B------:R-:W-:-:S05]  /*8060*/  IABS R71, R83 ;  /* 0x0000005300477213 */ /* 0x000fca0000000000 */
[----:B------:R-:W-:Y:S01]  /*8070*/  IMAD.HI.U32 R87, R0, R71, RZ ;  /* 0x0000004700577227 */ /* 0x000fe200078e00ff */
[----:B------:R-:W-:-:S03]  /*8080*/  LOP3.LUT R93, R5, 0x1d4, RZ, 0xfc, !PT ;  /* 0x000001d4055d7812 */ /* 0x000fc600078efcff */
[----:B------:R-:W-:Y:S01]  /*8090*/  IMAD.MOV R87, RZ, RZ, -R87 ;  /* 0x000000ffff577224 */ /* 0x000fe200078e0a57 */
[----:B--2---:R0:W-:Y:S04]  /*80a0*/  STL [R1+0x84], R21 ;  /* 0x0000841501007387 */ /* 0x0041e80000100800 */
[----:B0-----:R-:W2:Y:S04]  /*80b0*/  LDL.LU R21, [R1+0x520] ;  /* 0x0005200001157983 */ /* 0x001ea80000300800 */
[----:B------:R-:W2:Y:S04]  /*80c0*/  LDL.LU.64 R24, [R1+0x518] ;  /* 0x0005180001187983 */ /* 0x000ea80000300a00 */
[----:B------:R0:W-:Y:S04]  /*80d0*/  STL [R1+0x80], R8 ;  /* 0x0000800801007387 */ /* 0x0001e80000100800 */
        /* <DEDUP_REMOVED lines=11> */
[----:B----4-:R0:W-:Y:S04]  /*8190*/  STL [R1+0x60], R113 ;  /* 0x0000607101007387 */ /* 0x0101e80000100800 */
[----:B0-----:R-:W4:Y:S04]  /*81a0*/  LDL.LU R113, [R1+0x4d0] ;  /* 0x0004d00001717983 */ /* 0x001f280000300800 */
[----:B------:R-:W2:Y:S04]  /*81b0*/  LDL.LU.64 R12, [R1+0x4c8] ;  /* 0x0004c800010c7983 */ /* 0x000ea80000300a00 */
[----:B---3--:R0:W-:Y:S04]  /*81c0*/  STL [R1+0x54], R114 ;  /* 0x0000547201007387 */ /* 0x0081e80000100800 */
[----:B0-----:R-:W3:Y:S04]  /*81d0*/  LDL.LU R114, [R1+0x4c0] ;  /* 0x0004c00001727983 */ /* 0x001ee80000300800 */
[----:B------:R-:W2:Y:S04]  /*81e0*/  LDL.LU.64 R10, [R1+0x4b8] ;  /* 0x0004b800010a7983 */ /* 0x000ea80000300a00 */
[----:B------:R-:W-:Y:S04]  /*81f0*/  STL [R1+0x50], R116 ;  /* 0x0000507401007387 */ /* 0x000fe80000100800 */
[----:B------:R-:W2:Y:S01]  /*8200*/  LDL.LU.64 R32, [R1+0x4b0] ;  /* 0x0004b00001207983 */ /* 0x000ea20000300a00 */
[----:B------:R-:W-:Y:S01]  /*8210*/  IMAD R71, R2, R87, R71 ;  /* 0x0000005702477224 */ /* 0x000fe200078e0247 */
[----:B------:R-:W-:Y:S01]  /*8220*/  IABS R72, R93 ;  /* 0x0000005d00487213 */ /* 0x000fe20000000000 */
[----:B------:R-:W-:-:S02]  /*8230*/  @!P6 IMAD.IADD R70, R70, 0x1, -R2 ;  /* 0x000000014646e824 */ /* 0x000fc400078e0a02 */
[----:B------:R-:W-:Y:S01]  /*8240*/  @!P2 IMAD.MOV R68, RZ, RZ, -R68 ;  /* 0x000000ffff44a224 */ /* 0x000fe200078e0a44 */
[----:B------:R-:W-:Y:S01]  /*8250*/  ISETP.GT.U32.AND P2, PT, R2, R71, PT ;  /* 0x000000470200720c */ /* 0x000fe20003f44070 */
[----:B------:R-:W-:Y:S01]  /*8260*/  IMAD.HI.U32 R88, R0, R72, RZ ;  /* 0x0000004800587227 */ /* 0x000fe200078e00ff */
[----:B------:R-:W-:Y:S02]  /*8270*/  ISETP.GT.U32.AND P6, PT, R2, R70, PT ;  /* 0x000000460200720c */ /* 0x000fe40003fc4070 */
[----:B------:R-:W-:Y:S01]  /*8280*/  LOP3.LUT R94, R5, 0x1dc, RZ, 0xfc, !PT ;  /* 0x000001dc055e7812 */ /* 0x000fe200078efcff */
[----:B------:R-:W-:-:S03]  /*8290*/  IMAD.MOV R88, RZ, RZ, -R88 ;  /* 0x000000ffff587224 */ /* 0x000fc600078e0a58 */
[----:B------:R-:W-:Y:S01]  /*82a0*/  IABS R73, R94 ;  /* 0x0000005e00497213 */ /* 0x000fe20000000000 */
[----:B------:R-:W-:Y:S01]  /*82b0*/  IMAD R72, R2, R88, R72 ;  /* 0x0000005802487224 */ /* 0x000fe200078e0248 */
[----:B------:R0:W-:Y:S03]  /*82c0*/  STL [R1+0x44], R115 ;  /* 0x0000447301007387 */ /* 0x0001e60000100800 */
[----:B------:R-:W-:Y:S01]  /*82d0*/  IMAD.HI.U32 R95, R0, R73, RZ ;  /* 0x00000049005f7227 */ /* 0x000fe200078e00ff */
[----:B------:R-:W-:-:S03]  /*82e0*/  LOP3.LUT R88, R5, 0x1e4, RZ, 0xfc, !PT ;  /* 0x000001e405587812 */ /* 0x000fc600078efcff */
[--C-:B------:R-:W-:Y:S02]  /*82f0*/  @!P2 IMAD.IADD R71, R71, 0x1, -R2.reuse ;  /* 0x000000014747a824 */ /* 0x100fe400078e0a02 */
[----:B------:R-:W-:Y:S01]  /*8300*/  @!P6 IMAD.IADD R70, R70, 0x1, -R2 ;  /* 0x000000014646e824 */ /* 0x000fe200078e0a02 */
[C---:B------:R-:W-:Y:S01]  /*8310*/  ISETP.GT.U32.AND P6, PT, R2.reuse, R72, PT ;  /* 0x000000480200720c */ /* 0x040fe20003fc4070 */
[----:B------:R-:W-:Y:S01]  /*8320*/  IMAD.MOV R95, RZ, RZ, -R95 ;  /* 0x000000ffff5f7224 */ /* 0x000fe200078e0a5f */
[----:B------:R-:W-:Y:S01]  /*8330*/  STL [R1+0x270], R162 ;  /* 0x000270a201007387 */ /* 0x000fe20000100800 */
[----:B------:R-:W-:-:S03]  /*8340*/  ISETP.GT.U32.AND P2, PT, R2, R71, PT ;  /* 0x000000470200720c */ /* 0x000fc60003f44070 */
[----:B------:R-:W-:Y:S01]  /*8350*/  STL [R1+0x2f4], R162 ;  /* 0x0002f4a201007387 */ /* 0x000fe20000100800 */
[----:B------:R-:W-:Y:S01]  /*8360*/  IMAD R73, R2, R95, R73 ;  /* 0x0000005f02497224 */ /* 0x000fe200078e0249 */
[----:B------:R-:W-:Y:S02]  /*8370*/  IABS R6, R88 ;  /* 0x0000005800067213 */ /* 0x000fe40000000000 */
[----:B------:R-:W-:Y:S04]  /*8380*/  STL [R1+0x264], R163 ;  /* 0x000264a301007387 */ /* 0x000fe80000100800 */
[----:B------:R-:W-:Y:S04]  /*8390*/  STL [R1+0x2f8], R163 ;  /* 0x0002f8a301007387 */ /* 0x000fe80000100800 */
[----:B------:R-:W-:Y:S04]  /*83a0*/  STL.64 [R1+0x330], R162 ;  /* 0x000330a201007387 */ /* 0x000fe80000100a00 */
[----:B------:R-:W-:Y:S01]  /*83b0*/  STL.64 [R1+0x268], R160 ;  /* 0x000268a001007387 */ /* 0x000fe20000100a00 */
[----:B------:R-:W-:-:S03]  /*83c0*/  LOP3.LUT R87, R5, 0x1ec, RZ, 0xfc, !PT ;  /* 0x000001ec05577812 */ /* 0x000fc600078efcff */
[----:B------:R-:W-:Y:S01]  /*83d0*/  STL [R1+0x300], R160 ;  /* 0x000300a001007387 */ /* 0x000fe20000100800 */
[----:B------:R-:W-:Y:S01]  /*83e0*/  IMAD.HI.U32 R111, R0, R6, RZ ;  /* 0x00000006006f7227 */ /* 0x000fe200078e00ff */
[----:B------:R-:W-:Y:S02]  /*83f0*/  ISETP.GT.U32.AND P5, PT, R2, R73, PT ;  /* 0x000000490200720c */ /* 0x000fe40003fa4070 */
[----:B------:R-:W-:Y:S04]  /*8400*/  STL [R1+0x2fc], R161 ;  /* 0x0002fca101007387 */ /* 0x000fe80000100800 */
[----:B------:R-:W-:Y:S01]  /*8410*/  STL.64 [R1+0x338], R160 ;  /* 0x000338a001007387 */ /* 0x000fe20000100a00 */
[----:B------:R-:W-:-:S03]  /*8420*/  LOP3.LUT R84, R5, 0x1f4, RZ, 0xfc, !PT ;  /* 0x000001f405547812 */ /* 0x000fc600078efcff */
[----:B------:R-:W-:Y:S01]  /*8430*/  STL.64 [R1+0x278], R158 ;  /* 0x0002789e01007387 */ /* 0x000fe20000100a00 */
[----:B------:R-:W-:-:S03]  /*8440*/  @!P6 IMAD.IADD R72, R72, 0x1, -R2 ;  /* 0x000000014848e824 */ /* 0x000fc600078e0a02 */
[----:B------:R-:W-:Y:S01]  /*8450*/  STL [R1+0x308], R158 ;  /* 0x0003089e01007387 */ /* 0x000fe20000100800 */
[----:B------:R-:W-:Y:S01]  /*8460*/  IABS R5, R87 ;  /* 0x0000005700057213 */ /* 0x000fe20000000000 */
[----:B------:R-:W-:Y:S02]  /*8470*/  IMAD.MOV R111, RZ, RZ, -R111 ;  /* 0x000000ffff6f7224 */ /* 0x000fe400078e0a6f */
[----:B------:R-:W-:Y:S01]  /*8480*/  STL [R1+0x304], R159 ;  /* 0x0003049f01007387 */ /* 0x000fe20000100800 */
[----:B------:R-:W-:-:S03]  /*8490*/  @!P2 IMAD.IADD R71, R71, 0x1, -R2 ;  /* 0x000000014747a824 */ /* 0x000fc600078e0a02 */
[----:B------:R-:W-:Y:S01]  /*84a0*/  STL.64 [R1+0x340], R158 ;  /* 0x0003409e01007387 */ /* 0x000fe20000100a00 */
[----:B------:R-:W-:-:S03]  /*84b0*/  ISETP.GE.AND P2, PT, R83, RZ, PT ;  /* 0x000000ff5300720c */ /* 0x000fc60003f46270 */
[----:B------:R-:W-:Y:S01]  /*84c0*/  STL [R1+0x2a0], R156 ;  /* 0x0002a09c01007387 */ /* 0x000fe20000100800 */
[----:B------:R-:W-:-:S03]  /*84d0*/  IMAD R6, R2, R111, R6 ;  /* 0x0000006f02067224 */ /* 0x000fc600078e0206 */
[----:B------:R-:W-:Y:S01]  /*84e0*/  STL [R1+0x30c], R156 ;  /* 0x00030c9c01007387 */ /* 0x000fe20000100800 */
[----:B------:R-:W-:-:S03]  /*84f0*/  ISETP.GT.U32.AND P6, PT, R2, R72, PT ;  /* 0x000000480200720c */ /* 0x000fc60003fc4070 */
[----:B------:R-:W-:Y:S01]  /*8500*/  STL [R1+0x280], R157 ;  /* 0x0002809d01007387 */ /* 0x000fe20000100800 */
[----:B------:R-:W-:-:S03]  /*8510*/  IMAD.HI.U32 R111, R0, R5, RZ ;  /* 0x00000005006f7227 */ /* 0x000fc600078e00ff */
[----:B------:R-:W-:Y:S01]  /*8520*/  STL [R1+0x310], R157 ;  /* 0x0003109d01007387 */ /* 0x000fe20000100800 */
[----:B------:R-:W-:-:S03]  /*8530*/  IABS R112, R84 ;  /* 0x0000005400707213 */ /* 0x000fc60000000000 */
[----:B------:R-:W-:Y:S04]  /*8540*/  STL.64 [R1+0x348], R156 ;  /* 0x0003489c01007387 */ /* 0x000fe80000100a00 */
[----:B------:R-:W-:Y:S01]  /*8550*/  STL.64 [R1+0x288], R154 ;  /* 0x0002889a01007387 */ /* 0x000fe20000100a00 */
[----:B------:R-:W-:-:S03]  /*8560*/  @!P5 IMAD.IADD R73, R73, 0x1, -R2 ;  /* 0x000000014949d824 */ /* 0x000fc600078e0a02 */
[----:B------:R-:W-:Y:S01]  /*8570*/  STL [R1+0x318], R154 ;  /* 0x0003189a01007387 */ /* 0x000fe20000100800 */
[----:B------:R-:W-:-:S03]  /*8580*/  IMAD.MOV R111, RZ, RZ, -R111 ;  /* 0x000000ffff6f7224 */ /* 0x000fc600078e0a6f */
[----:B------:R-:W-:Y:S01]  /*8590*/  STL [R1+0x358], R154 ;  /* 0x0003589a01007387 */ /* 0x000fe20000100800 */
[----:B------:R-:W-:-:S03]  /*85a0*/  IMAD.MOV.U32 R83, RZ, RZ, R112 ;  /* 0x000000ffff537224 */ /* 0x000fc600078e0070 */
[----:B------:R-:W-:Y:S04]  /*85b0*/  STL [R1+0x314], R155 ;  /* 0x0003149b01007387 */ /* 0x000fe80000100800 */
[----:B------:R-:W-:Y:S01]  /*85c0*/  STL [R1+0x40], R131 ;  /* 0x0000408301007387 */ /* 0x000fe20000100800 */
[----:B------:R-:W-:-:S03]  /*85d0*/  IMAD R5, R2, R111, R5 ;  /* 0x0000006f02057224 */ /* 0x000fc600078e0205 */
[----:B------:R-:W-:Y:S01]  /*85e0*/  STL [R1+0x35c], R155 ;  /* 0x00035c9b01007387 */ /* 0x000fe20000100800 */
[----:B------:R-:W-:-:S03]  /*85f0*/  ISETP.GT.U32.AND P5, PT, R2, R73, PT ;  /* 0x000000490200720c */ /* 0x000fc60003fa4070 */
[----:B------:R-:W-:Y:S01]  /*8600*/  STL [R1+0x34], R130 ;  /* 0x0000348201007387 */ /* 0x000fe20000100800 */
[----:B------:R-:W-:-:S03]  /*8610*/  IMAD.HI.U32 R0, R0, R83, RZ ;  /* 0x0000005300007227 */ /* 0x000fc600078e00ff */
[----:B------:R-:W-:Y:S01]  /*8620*/  STL.64 [R1+0x3b8], R154 ;  /* 0x0003b89a01007387 */ /* 0x000fe20000100a00 */
[----:B------:R-:W-:-:S03]  /*8630*/  @!P2 IMAD.MOV R71, RZ, RZ, -R71 ;  /* 0x000000ffff47a224 */ /* 0x000fc600078e0a47 */
[----:B------:R-:W-:Y:S01]  /*8640*/  STL [R1+0x30], R125 ;  /* 0x0000307d01007387 */ /* 0x000fe20000100800 */
[----:B------:R-:W-:-:S03]  /*8650*/  PRMT R103, RZ, 0x7610, R103 ;  /* 0x00007610ff677816 */ /* 0x000fc60000000067 */
[----:B------:R-:W-:Y:S01]  /*8660*/  STL [R1+0x24], R124 ;  /* 0x0000247c01007387 */ /* 0x000fe20000100800 */
[----:B------:R-:W-:Y:S01]  /*8670*/  ISETP.GT.U32.AND P2, PT, R2, R6, PT ;  /* 0x000000060200720c */ /* 0x000fe20003f44070 */
[----:B------:R-:W-:Y:S02]  /*8680*/  @!P6 IMAD.IADD R72, R72, 0x1, -R2 ;  /* 0x000000014848e824 */ /* 0x000fe400078e0a02 */
[----:B------:R-:W-:Y:S01]  /*8690*/  STL.64 [R1+0x298], R152 ;  /* 0x0002989801007387 */ /* 0x000fe20000100a00 */
[----:B------:R-:W-:-:S03]  /*86a0*/  ISETP.GT.U32.AND P6, PT, R2, R5, PT ;  /* 0x000000050200720c */ /* 0x000fc60003fc4070 */
[----:B------:R-:W-:Y:S01]  /*86b0*/  STL [R1+0x20], R121 ;  /* 0x0000207901007387 */ /* 0x000fe20000100800 */
[----:B------:R-:W-:-:S03]  /*86c0*/  IMAD.MOV R0, RZ, RZ, -R0 ;  /* 0x000000ffff007224 */ /* 0x000fc600078e0a00 */
[----:B------:R-:W-:Y:S01]  /*86d0*/  STL [R1+0x320], R152 ;  /* 0x0003209801007387 */ /* 0x000fe20000100800 */
[----:B------:R-:W-:-:S03]  /*86e0*/  @!P4 IMAD.MOV R70, RZ, RZ, -R70 ;  /* 0x000000ffff46c224 */ /* 0x000fc600078e0a46 */
[----:B------:R-:W-:Y:S01]  /*86f0*/  STL [R1+0x14], R120 ;  /* 0x0000147801007387 */ /* 0x000fe20000100800 */
[----:B------:R-:W-:-:S03]  /*8700*/  ISETP.GE.AND P4, PT, R93, RZ, PT ;  /* 0x000000ff5d00720c */ /* 0x000fc60003f86270 */
[----:B------:R-:W-:Y:S01]  /*8710*/  STL [R1+0x360], R152 ;  /* 0x0003609801007387 */ /* 0x000fe20000100800 */
[----:B------:R-:W-:-:S03]  /*8720*/  IMAD R0, R2, R0, R83 ;  /* 0x0000000002007224 */ /* 0x000fc600078e0253 */
[----:B------:R-:W-:Y:S04]  /*8730*/  STL [R1+0x31c], R153 ;  /* 0x00031c9901007387 */ /* 0x000fe80000100800 */
[----:B------:R-:W-:Y:S01]  /*8740*/  STL [R1+0x364], R153 ;  /* 0x0003649901007387 */ /* 0x000fe20000100800 */
[----:B0-----:R-:W0:Y:S03]  /*8750*/  S2R R115, SR_TID.X ;  /* 0x0000000000737919 */ /* 0x001e260000002100 */
[----:B------:R-:W-:Y:S04]  /*8760*/  STL.64 [R1+0x3d8], R152 ;  /* 0x0003d89801007387 */ /* 0x000fe80000100a00 */
[----:B------:R1:W3:Y:S04]  /*8770*/  @P0 LDG.E.U16 R103, desc[UR20][R150.64] ;  /* 0x0000001496670981 */ /* 0x0002e8000c1e1500 */
[----:B------:R1:W-:Y:S01]  /*8780*/  STL.64 [R1+0x2a8], R150 ;  /* 0x0002a89601007387 */ /* 0x0003e20000100a00 */
[----:B------:R-:W-:Y:S01]  /*8790*/  @!P5 IMAD.IADD R73, R73, 0x1, -R2 ;  /* 0x000000014949d824 */ /* 0x000fe200078e0a02 */
[----:B------:R-:W-:-:S02]  /*87a0*/  ISETP.GT.U32.AND P5, PT, R2, R0, PT ;  /* 0x000000000200720c */ /* 0x000fc40003fa4070 */
[----:B------:R-:W-:Y:S01]  /*87b0*/  STL [R1+0x10], R119 ;  /* 0x0000107701007387 */ /* 0x000fe20000100800 */
[----:B------:R-:W-:-:S03]  /*87c0*/  @!P2 IMAD.IADD R6, R6, 0x1, -R2 ;  /* 0x000000010606a824 */ /* 0x000fc600078e0a02 */
[----:B------:R-:W-:Y:S01]  /*87d0*/  STL [R1+0x368], R150 ;  /* 0x0003689601007387 */ /* 0x000fe20000100800 */
[----:B-1----:R-:W1:Y:S01]  /*87e0*/  S2R R151, SR_TID.X ;  /* 0x0000000000977919 */ /* 0x002e620000002100 */
[----:B------:R-:W-:Y:S02]  /*87f0*/  @!P6 IMAD.IADD R5, R5, 0x1, -R2 ;  /* 0x000000010505e824 */ /* 0x000fe400078e0a02 */
[----:B------:R-:W-:Y:S04]  /*8800*/  STL [R1+0x410], R150 ;  /* 0x0004109601007387 */ /* 0x000fe80000100800 */
[----:B------:R-:W-:Y:S04]  /*8810*/  STL [R1+0x460], R150 ;  /* 0x0004609601007387 */ /* 0x000fe80000100800 */
[----:B------:R-:W-:Y:S01]  /*8820*/  STL [R1+0x2b0], R149 ;  /* 0x0002b09501007387 */ /* 0x000fe20000100800 */
[----:B------:R-:W-:-:S03]  /*8830*/  @!P4 IMAD.MOV R72, RZ, RZ, -R72 ;  /* 0x000000ffff48c224 */ /* 0x000fc600078e0a48 */
[----:B------:R-:W-:Y:S01]  /*8840*/  STL [R1+0x4], R118 ;  /* 0x0000047601007387 */ /* 0x000fe20000100800 */
[----:B------:R-:W-:-:S03]  /*8850*/  ISETP.GE.AND P2, PT, R94, RZ, PT ;  /* 0x000000ff5e00720c */ /* 0x000fc60003f46270 */
[----:B------:R-:W-:Y:S01]  /*8860*/  STL.64 [R1+0x350], R148 ;  /* 0x0003509401007387 */ /* 0x000fe20000100a00 */
[----:B------:R-:W-:-:S03]  /*8870*/  ISETP.GT.U32.AND P4, PT, R2, R6, PT ;  /* 0x000000060200720c */ /* 0x000fc60003f84070 */
[----:B------:R-:W-:Y:S01]  /*8880*/  STL.64 [R1+0x2b8], R146 ;  /* 0x0002b89201007387 */ /* 0x000fe20000100a00 */
[----:B------:R-:W-:-:S03]  /*8890*/  ISETP.GT.U32.AND P6, PT, R2, R5, PT ;  /* 0x000000050200720c */ /* 0x000fc60003fc4070 */
[----:B------:R-:W-:Y:S04]  /*88a0*/  STL [R1+0x370], R146 ;  /* 0x0003709201007387 */ /* 0x000fe80000100800 */
[----:B------:R-:W-:Y:S04]  /*88b0*/  STL [R1+0x36c], R147 ;  /* 0x00036c9301007387 */ /* 0x000fe80000100800 */
[----:B------:R-:W-:Y:S04]  /*88c0*/  STL [R1], R117 ;  /* 0x0000007501007387 */ /* 0x000fe80000100800 */
[----:B------:R-:W-:Y:S01]  /*88d0*/  STL.64 [R1+0x3e0], R146 ;  /* 0x0003e09201007387 */ /* 0x000fe20000100a00 */
[----:B------:R-:W-:-:S03]  /*88e0*/  @!P5 IMAD.IADD R0, R0, 0x1, -R2 ;  /* 0x000000010000d824 */ /* 0x000fc600078e0a02 */
[----:B------:R-:W-:Y:S04]  /*88f0*/  STL.64 [R1+0x2c0], R144 ;  /* 0x0002c09001007387 */ /* 0x000fe80000100a00 */
[----:B------:R-:W-:Y:S04]  /*8900*/  STL [R1+0x378], R144 ;  /* 0x0003789001007387 */ /* 0x000fe80000100800 */
[----:B------:R-:W-:Y:S04]  /*8910*/  STL [R1+0x374], R145 ;  /* 0x0003749101007387 */ /* 0x000fe80000100800 */
[----:B------:R-:W-:Y:S04]  /*8920*/  STL.64 [R1+0x3f8], R144 ;  /* 0x0003f89001007387 */ /* 0x000fe80000100a00 */
[----:B------:R-:W-:Y:S01]  /*8930*/  STL.64 [R1+0x2c8], R142 ;  /* 0x0002c88e01007387 */ /* 0x000fe20000100a00 */
[----:B------:R-:W-:-:S03]  /*8940*/  ISETP.GT.U32.AND P5, PT, R2, R0, PT ;  /* 0x000000000200720c */ /* 0x000fc60003fa4070 */
[----:B------:R-:W-:Y:S04]  /*8950*/  STL [R1+0x380], R142 ;  /* 0x0003808e01007387 */ /* 0x000fe80000100800 */
[----:B------:R-:W-:Y:S01]  /*8960*/  STL [R1+0x37c], R143 ;  /* 0x00037c8f01007387 */ /* 0x000fe20000100800 */
[----:B------:R-:W-:-:S03]  /*8970*/  @!P2 IMAD.MOV R73, RZ, RZ, -R73 ;  /* 0x000000ffff49a224 */ /* 0x000fc600078e0a49 */
[----:B------:R-:W-:Y:S01]  /*8980*/  STL.64 [R1+0x400], R142 ;  /* 0x0004008e01007387 */ /* 0x000fe20000100a00 */
[----:B------:R-:W-:-:S03]  /*8990*/  @!P4 IMAD.IADD R6, R6, 0x1, -R2 ;  /* 0x000000010606c824 */ /* 0x000fc600078e0a02 */
[----:B------:R-:W-:Y:S01]  /*89a0*/  STL.64 [R1+0x2d0], R140 ;  /* 0x0002d08c01007387 */ /* 0x000fe20000100a00 */
[----:B------:R-:W-:Y:S01]  /*89b0*/  ISETP.GE.AND P2, PT, R88, RZ, PT ;  /* 0x000000ff5800720c */ /* 0x000fe20003f46270 */
[----:B------:R-:W-:Y:S02]  /*89c0*/  @!P6 IMAD.IADD R5, R5, 0x1, -R2 ;  /* 0x000000010505e824 */ /* 0x000fe400078e0a02 */
[----:B------:R-:W-:Y:S01]  /*89d0*/  STL [R1+0x390], R140 ;  /* 0x0003908c01007387 */ /* 0x000fe20000100800 */
[----:B------:R-:W-:-:S03]  /*89e0*/  ISETP.GE.AND P4, PT, R87, RZ, PT ;  /* 0x000000ff5700720c */ /* 0x000fc60003f86270 */
[----:B------:R-:W-:Y:S01]  /*89f0*/  STL [R1+0x414], R140 ;  /* 0x0004148c01007387 */ /* 0x000fe20000100800 */
[----:B------:R-:W-:Y:S01]  /*8a00*/  ISETP.GE.AND P6, PT, R84, RZ, PT ;  /* 0x000000ff5400720c */ /* 0x000fe20003fc6270 */
[----:B------:R-:W2:Y:S02]  /*8a10*/  S2R R116, SR_TID.X ;  /* 0x0000000000747919 */ /* 0x000ea40000002100 */
[----:B------:R-:W-:Y:S04]  /*8a20*/  STL [R1+0x464], R140 ;  /* 0x0004648c01007387 */ /* 0x000fe80000100800 */
[----:B------:R-:W-:Y:S01]  /*8a30*/  STL [R1+0x384], R141 ;  /* 0x0003848d01007387 */ /* 0x000fe20000100800 */
[----:B0-----:R-:W-:-:S03]  /*8a40*/  LOP3.LUT R115, R115, 0x3f, RZ, 0xc0, !PT ;  /* 0x0000003f73737812 */ /* 0x001fc600078ec0ff */
[----:B------:R-:W-:Y:S01]  /*8a50*/  STL [R1+0x418], R141 ;  /* 0x0004188d01007387 */ /* 0x000fe20000100800 */
[----:B------:R-:W-:-:S03]  /*8a60*/  PRMT R95, RZ, 0x7610, R95 ;  /* 0x00007610ff5f7816 */ /* 0x000fc6000000005f */
[----:B------:R-:W-:Y:S01]  /*8a70*/  STL [R1+0x468], R141 ;  /* 0x0004688d01007387 */ /* 0x000fe20000100800 */
[----:B-1----:R-:W-:-:S03]  /*8a80*/  SHF.R.S32.HI R87, RZ, 0x6, R151 ;  /* 0x00000006ff577819 */ /* 0x002fc60000011497 */
[----:B------:R-:W-:Y:S04]  /*8a90*/  STL.64 [R1+0x2d8], R138 ;  /* 0x0002d88a01007387 */ /* 0x000fe80000100a00 */
[----:B------:R-:W-:Y:S01]  /*8aa0*/  STL [R1+0x41c], R138 ;  /* 0x00041c8a01007387 */ /* 0x000fe20000100800 */
[----:B------:R-:W-:-:S03]  /*8ab0*/  PRMT R96, RZ, 0x7610, R96 ;  /* 0x00007610ff607816 */ /* 0x000fc60000000060 */
[----:B------:R-:W-:Y:S01]  /*8ac0*/  STL [R1+0x46c], R138 ;  /* 0x00046c8a01007387 */ /* 0x000fe20000100800 */
[----:B------:R-:W-:-:S03]  /*8ad0*/  PRMT R105, RZ, 0x7610, R105 ;  /* 0x00007610ff697816 */ /* 0x000fc60000000069 */
[----:B------:R-:W-:Y:S01]  /*8ae0*/  STL [R1+0x394], R139 ;  /* 0x0003948b01007387 */ /* 0x000fe20000100800 */
[----:B------:R-:W-:Y:S01]  /*8af0*/  PRMT R104, RZ, 0x7610, R104 ;  /* 0x00007610ff687816 */ /* 0x000fe20000000068 */
[----:B------:R-:W-:Y:S02]  /*8b00*/  IMAD.SHL.U32 R83, R115, 0x2, RZ ;  /* 0x0000000273537824 */ /* 0x000fe400078e00ff */
[----:B------:R-:W-:Y:S01]  /*8b10*/  STL [R1+0x420], R139 ;  /* 0x0004208b01007387 */ /* 0x000fe20000100800 */
[----:B------:R-:W-:Y:S01]  /*8b20*/  PRMT R102, RZ, 0x7610, R102 ;  /* 0x00007610ff667816 */ /* 0x000fe20000000066 */
[----:B------:R-:W-:Y:S01]  /*8b30*/  @!P5 IMAD.IADD R0, R0, 0x1, -R2 ;  /* 0x000000010000d824 */ /* 0x000fe200078e0a02 */
[----:B--2---:R-:W-:Y:S01]  /*8b40*/  SEL R93, R31, R7, !P3 ;  /* 0x000000071f5d7207 */ /* 0x004fe20005800000 */
[----:B------:R-:W-:Y:S01]  /*8b50*/  STL [R1+0x470], R139 ;  /* 0x0004708b01007387 */ /* 0x000fe20000100800 */
[----:B------:R-:W-:Y:S02]  /*8b60*/  PRMT R101, RZ, 0x7610, R101 ;  /* 0x00007610ff657816 */ /* 0x000fe40000000065 */
[----:B------:R-:W-:Y:S01]  /*8b70*/  PRMT R100, RZ, 0x7610, R100 ;  /* 0x00007610ff647816 */ /* 0x000fe20000000064 */
[----:B------:R-:W-:Y:S01]  /*8b80*/  STL.64 [R1+0x2e0], R136 ;  /* 0x0002e08801007387 */ /* 0x000fe20000100a00 */
[----:B------:R-:W-:-:S02]  /*8b90*/  PRMT R99, RZ, 0x7610, R99 ;  /* 0x00007610ff637816 */ /* 0x000fc40000000063 */
[----:B------:R-:W-:Y:S01]  /*8ba0*/  SGXT R84, R87, 0x1 ;  /* 0x000000015754781a */ /* 0x000fe20000000200 */
[----:B------:R-:W-:Y:S01]  /*8bb0*/  STL.64 [R1+0x398], R136 ;  /* 0x0003988801007387 */ /* 0x000fe20000100a00 */
[C---:B------:R-:W-:Y:S01]  /*8bc0*/  SEL R88, R31.reuse, R33, !P3 ;  /* 0x000000211f587207 */ /* 0x040fe20005800000 */
[----:B------:R-:W-:Y:S02]  /*8bd0*/  @!P2 IMAD.MOV R6, RZ, RZ, -R6 ;  /* 0x000000ffff06a224 */ /* 0x000fe400078e0a06 */
[----:B------:R0:W2:Y:S01]  /*8be0*/  @P0 LDG.E.U16 R95, desc[UR20][R134.64] ;  /* 0x00000014865f0981 */ /* 0x0000a2000c1e1500 */
[----:B------:R-:W-:Y:S01]  /*8bf0*/  @!P4 IMAD.MOV R5, RZ, RZ, -R5 ;  /* 0x000000ffff05c224 */ /* 0x000fe200078e0a05 */
[----:B------:R-:W-:Y:S02]  /*8c00*/  SEL R87, R31, R9, !P3 ;  /* 0x000000091f577207 */ /* 0x000fe40005800000 */
[----:B------:R0:W-:Y:S01]  /*8c10*/  STL.64 [R1+0x3a0], R134 ;  /* 0x0003a08601007387 */ /* 0x0001e20000100a00 */
[----:B------:R-:W-:Y:S01]  /*8c20*/  @!P6 IMAD.MOV R0, RZ, RZ, -R0 ;  /* 0x000000ffff00e224 */ /* 0x000fe200078e0a00 */
[----:B------:R-:W-:-:S02]  /*8c30*/  LOP3.LUT R2, R83, 0x90, R84, 0x78, !PT ;  /* 0x0000009053027812 */ /* 0x000fc400078e7854 */
[----:B------:R1:W2:Y:S01]  /*8c40*/  @P0 LDG.E.U16 R96, desc[UR20][R136.64] ;  /* 0x0000001488600981 */ /* 0x0002a2000c1e1500 */
[C---:B------:R-:W-:Y:S02]  /*8c50*/  SEL R84, R31.reuse, R10, !P3 ;  /* 0x0000000a1f547207 */ /* 0x040fe40005800000 */
[C---:B------:R-:W-:Y:S01]  /*8c60*/  SEL R33, R31.reuse, R16, !P3 ;  /* 0x000000101f217207 */ /* 0x040fe20005800000 */
[----:B------:R-:W2:Y:S01]  /*8c70*/  @P0 LDG.E.U16 R105, desc[UR20][R154.64] ;  /* 0x000000149a690981 */ /* 0x000ea2000c1e1500 */
[----:B0-----:R-:W-:-:S03]  /*8c80*/  SEL R134, R31, R32, !P3 ;  /* 0x000000201f867207 */ /* 0x001fc60005800000 */
[----:B------:R-:W2:Y:S01]  /*8c90*/  @P0 LDG.E.U16 R104, desc[UR20][R152.64] ;  /* 0x0000001498680981 */ /* 0x000ea2000c1e1500 */
[----:B------:R-:W-:Y:S01]  /*8ca0*/  SEL R32, R31, R17, !P3 ;  /* 0x000000111f207207 */ /* 0x000fe20005800000 */
[----:B------:R-:W-:Y:S01]  /*8cb0*/  IMAD R17, R93, UR7, RZ ;  /* 0x000000075d117c24 */ /* 0x000fe2000f8e02ff */
[C---:B-1----:R-:W-:Y:S01]  /*8cc0*/  SEL R137, R31.reuse, R22, !P3 ;  /* 0x000000161f897207 */ /* 0x042fe20005800000 */
[----:B------:R0:W2:Y:S01]  /*8cd0*/  @P0 LDG.E.U16 R102, desc[UR20][R148.64] ;  /* 0x0000001494660981 */ /* 0x0000a2000c1e1500 */
[C---:B------:R-:W-:Y:S01]  /*8ce0*/  SEL R83, R31.reuse, R11, !P3 ;  /* 0x0000000b1f537207 */ /* 0x040fe20005800000 */
[----:B------:R-:W-:Y:S01]  /*8cf0*/  IMAD R16, R88, UR7, RZ ;  /* 0x0000000758107c24 */ /* 0x000fe2000f8e02ff */
[C---:B------:R-:W-:Y:S01]  /*8d00*/  SEL R7, R31.reuse, R19, !P3 ;  /* 0x000000131f077207 */ /* 0x040fe20005800000 */
[----:B------:R-:W2:Y:S01]  /*8d10*/  @P0 LDG.E.U16 R101, desc[UR20][R146.64] ;  /* 0x0000001492650981 */ /* 0x000ea2000c1e1500 */
[C---:B------:R-:W-:Y:S02]  /*8d20*/  SEL R136, R31.reuse, R21, !P3 ;  /* 0x000000151f887207 */ /* 0x040fe40005800000 */
[C---:B------:R-:W-:Y:S01]  /*8d30*/  SEL R22, R31.reuse, R23, !P3 ;  /* 0x000000171f167207 */ /* 0x040fe20005800000 */
[----:B------:R-:W2:Y:S01]  /*8d40*/  @P0 LDG.E.U16 R100, desc[UR20][R144.64] ;  /* 0x0000001490640981 */ /* 0x000ea2000c1e1500 */
[----:B------:R-:W-:-:S02]  /*8d50*/  SEL R94, R31, R26, !P3 ;  /* 0x0000001a1f5e7207 */ /* 0x000fc40005800000 */
[C---:B0-----:R-:W-:Y:S01]  /*8d60*/  SEL R149, R31.reuse, R92, !P3 ;  /* 0x0000005c1f957207 */ /* 0x041fe20005800000 */
[----:B------:R0:W2:Y:S01]  /*8d70*/  @P0 LDG.E.U16 R99, desc[UR20][R142.64] ;  /* 0x000000148e630981 */ /* 0x0000a2000c1e1500 */
[C---:B------:R-:W-:Y:S02]  /*8d80*/  SEL R152, R31.reuse, R91, !P3 ;  /* 0x0000005b1f987207 */ /* 0x040fe40005800000 */
[C---:B------:R-:W-:Y:S02]  /*8d90*/  SEL R153, R31.reuse, R90, !P3 ;  /* 0x0000005a1f997207 */ /* 0x040fe40005800000 */
[C---:B------:R-:W-:Y:S02]  /*8da0*/  SEL R154, R31.reuse, R89, !P3 ;  /* 0x000000591f9a7207 */ /* 0x040fe40005800000 */
[C---:B------:R-:W-:Y:S02]  /*8db0*/  SEL R155, R31.reuse, R86, !P3 ;  /* 0x000000561f9b7207 */ /* 0x040fe40005800000 */
[----:B------:R-:W-:-:S02]  /*8dc0*/  SEL R156, R31, R85, !P3 ;  /* 0x000000551f9c7207 */ /* 0x000fc40005800000 */
[C---:B------:R-:W-:Y:S02]  /*8dd0*/  SEL R157, R31.reuse, R82, !P3 ;  /* 0x000000521f9d7207 */ /* 0x040fe40005800000 */
        /* <DEDUP_REMOVED lines=11> */
[----:B------:R-:W-:Y:S01]  /*8e90*/  SEL R9, R31, R15, !P3 ;  /* 0x0000000f1f097207 */ /* 0x000fe20005800000 */
[----:B------:R-:W-:Y:S01]  /*8ea0*/  IMAD R15, R87, UR7, RZ ;  /* 0x00000007570f7c24 */ /* 0x000fe2000f8e02ff */
[C---:B------:R-:W-:Y:S02]  /*8eb0*/  SEL R18, R31.reuse, R18, !P3 ;  /* 0x000000121f127207 */ /* 0x040fe40005800000 */
[C---:B------:R-:W-:Y:S02]  /*8ec0*/  SEL R20, R31.reuse, R20, !P3 ;  /* 0x000000141f147207 */ /* 0x040fe40005800000 */
[C---:B------:R-:W-:Y:S02]  /*8ed0*/  SEL R135, R31.reuse, R8, !P3 ;  /* 0x000000081f877207 */ /* 0x040fe40005800000 */
[C---:B0-----:R-:W-:Y:S02]  /*8ee0*/  SEL R142, R31.reuse, R24, !P3 ;  /* 0x000000181f8e7207 */ /* 0x041fe40005800000 */
        /* <DEDUP_REMOVED lines=52> */
[----:B------:R-:W-:Y:S01]  /*9230*/  SEL R31, R31, R0, !P3 ;  /* 0x000000001f1f7207 */ /* 0x000fe20005800000 */
[----:B------:R-:W-:Y:S01]  /*9240*/  IMAD R14, R84, UR7, RZ ;  /* 0x00000007540e7c24 */ /* 0x000fe2000f8e02ff */
[-C--:B------:R-:W-:Y:S01]  /*9250*/  LEA R132, P3, R17, R4.reuse, 0x1 ;  /* 0x0000000411847211 */ /* 0x080fe200078608ff */
[----:B------:R-:W-:Y:S01]  /*9260*/  IMAD R13, R83, UR7, RZ ;  /* 0x00000007530d7c24 */ /* 0x000fe2000f8e02ff */
[----:B------:R-:W-:-:S02]  /*9270*/  LEA R130, P4, R16, R4, 0x1 ;  /* 0x0000000410827211 */ /* 0x000fc400078808ff */
[----:B------:R-:W-:Y:S01]  /*9280*/  PRMT R38, RZ, 0x7610, R38 ;  /* 0x00007610ff267816 */ /* 0x000fe20000000026 */
[----:B------:R-:W-:Y:S01]  /*9290*/  IMAD R12, R12, UR7, RZ ;  /* 0x000000070c0c7c24 */ /* 0x000fe2000f8e02ff */
[-C--:B------:R-:W-:Y:S02]  /*92a0*/  LEA R128, P2, R15, R4.reuse, 0x1 ;  /* 0x000000040f807211 */ /* 0x080fe400078408ff */
[-C--:B------:R-:W-:Y:S02]  /*92b0*/  LEA.HI.X.SX32 R133, R17, R3.reuse, 0x1, P3 ;  /* 0x0000000311857211 */ /* 0x080fe400018f0eff */
[----:B------:R-:W-:Y:S01]  /*92c0*/  PRMT R37, RZ, 0x7610, R37 ;  /* 0x00007610ff257816 */ /* 0x000fe20000000025 */
[----:B------:R-:W-:Y:S01]  /*92d0*/  IMAD R11, R11, UR7, RZ ;  /* 0x000000070b0b7c24 */ /* 0x000fe2000f8e02ff */
[----:B------:R-:W-:Y:S01]  /*92e0*/  LEA R126, P6, R14, R4, 0x1 ;  /* 0x000000040e7e7211 */ /* 0x000fe200078c08ff */
[----:B------:R-:W2:Y:S01]  /*92f0*/  @P0 LDG.E.U16 R38, desc[UR20][R132.64] ;  /* 0x0000001484260981 */ /* 0x000ea2000c1e1500 */
[----:B------:R-:W-:-:S02]  /*9300*/  LEA.HI.X.SX32 R131, R16, R3, 0x1, P4 ;  /* 0x0000000310837211 */ /* 0x000fc400020f0eff */
[----:B------:R-:W-:Y:S02]  /*9310*/  PRMT R36, RZ, 0x7610, R36 ;  /* 0x00007610ff247816 */ /* 0x000fe40000000024 */
[-C--:B------:R-:W-:Y:S01]  /*9320*/  LEA R124, P3, R13, R4.reuse, 0x1 ;  /* 0x000000040d7c7211 */ /* 0x080fe200078608ff */
[----:B------:R-:W-:Y:S01]  /*9330*/  IMAD R10, R10, UR7, RZ ;  /* 0x000000070a0a7c24 */ /* 0x000fe2000f8e02ff */
[-C--:B------:R-:W-:Y:S01]  /*9340*/  LEA.HI.X.SX32 R129, R15, R3.reuse, 0x1, P2 ;  /* 0x000000030f817211 */ /* 0x080fe200010f0eff */
[----:B------:R-:W2:Y:S01]  /*9350*/  @P0 LDG.E.U16 R37, desc[UR20][R130.64] ;  /* 0x0000001482250981 */ /* 0x000ea2000c1e1500 */
[----:B------:R-:W-:Y:S02]  /*9360*/  PRMT R35, RZ, 0x7610, R35 ;  /* 0x00007610ff237816 */ /* 0x000fe40000000023 */
[----:B------:R-:W-:Y:S01]  /*9370*/  LEA R122, P4, R12, R4, 0x1 ;  /* 0x000000040c7a7211 */ /* 0x000fe200078808ff */
[----:B------:R-:W-:Y:S01]  /*9380*/  IMAD R9, R9, UR7, RZ ;  /* 0x0000000709097c24 */ /* 0x000fe2000f8e02ff */
[----:B------:R-:W-:Y:S01]  /*9390*/  LEA.HI.X.SX32 R127, R14, R3, 0x1, P6 ;  /* 0x000000030e7f7211 */ /* 0x000fe200030f0eff */
[----:B------:R-:W2:Y:S01]  /*93a0*/  @P0 LDG.E.U16 R36, desc[UR20][R128.64] ;  /* 0x0000001480240981 */ /* 0x000ea2000c1e1500 */
[----:B------:R-:W-:-:S02]  /*93b0*/  PRMT R34, RZ, 0x7610, R34 ;  /* 0x00007610ff227816 */ /* 0x000fc40000000022 */
[----:B------:R-:W-:Y:S01]  /*93c0*/  SHF.R.U32.HI R116, RZ, 0x5, R116 ;  /* 0x00000005ff747819 */ /* 0x000fe20000011674 */
[----:B------:R-:W2:Y:S01]  /*93d0*/  @P0 LDG.E.U16 R35, desc[UR20][R126.64] ;  /* 0x000000147e230981 */ /* 0x000ea2000c1e1500 */
[----:B------:R-:W-:Y:S02]  /*93e0*/  LEA R120, P2, R11, R4, 0x1 ;  /* 0x000000040b787211 */ /* 0x000fe400078408ff */
[-C--:B------:R-:W-:Y:S02]  /*93f0*/  LEA.HI.X.SX32 R125, R13, R3.reuse, 0x1, P3 ;  /* 0x000000030d7d7211 */ /* 0x080fe400018f0eff */
[----:B------:R-:W-:Y:S02]  /*9400*/  PRMT R28, RZ, 0x7610, R28 ;  /* 0x00007610ff1c7816 */ /* 0x000fe4000000001c */
[----:B------:R-:W-:Y:S01]  /*9410*/  LEA.HI.X.SX32 R123, R12, R3, 0x1, P4 ;  /* 0x000000030c7b7211 */ /* 0x000fe200020f0eff */
[----:B------:R-:W2:Y:S01]  /*9420*/  @P0 LDG.E.U16 R34, desc[UR20][R124.64] ;  /* 0x000000147c220981 */ /* 0x000ea2000c1e1500 */
[----:B------:R-:W-:-:S02]  /*9430*/  PRMT R27, RZ, 0x7610, R27 ;  /* 0x00007610ff1b7816 */ /* 0x000fc4000000001b */
[-C--:B------:R-:W-:Y:S01]  /*9440*/  LEA R118, P3, R10, R4.reuse, 0x1 ;  /* 0x000000040a767211 */ /* 0x080fe200078608ff */
[----:B------:R-:W2:Y:S01]  /*9450*/  @P0 LDG.E.U16 R28, desc[UR20][R122.64] ;  /* 0x000000147a1c0981 */ /* 0x000ea2000c1e1500 */
[----:B------:R-:W-:Y:S02]  /*9460*/  ISETP.NE.U32.AND P5, PT, R116, RZ, PT ;  /* 0x000000ff7400720c */ /* 0x000fe40003fa5070 */
[-C--:B------:R-:W-:Y:S02]  /*9470*/  LEA.HI.X.SX32 R121, R11, R3.reuse, 0x1, P2 ;  /* 0x000000030b797211 */ /* 0x080fe400010f0eff */
[----:B------:R-:W-:Y:S02]  /*9480*/  LEA R116, P4, R9, R4, 0x1 ;  /* 0x0000000409747211 */ /* 0x000fe400078808ff */
[----:B------:R-:W-:Y:S01]  /*9490*/  PRMT R25, RZ, 0x7610, R25 ;  /* 0x00007610ff197816 */ /* 0x000fe20000000019 */
[----:B------:R-:W2:Y:S01]  /*94a0*/  @P0 LDG.E.U16 R27, desc[UR20][R120.64] ;  /* 0x00000014781b0981 */ /* 0x000ea2000c1e1500 */
[----:B------:R-:W-:-:S02]  /*94b0*/  LEA.HI.X.SX32 R119, R10, R3, 0x1, P3 ;  /* 0x000000030a777211 */ /* 0x000fc400018f0eff */
[----:B------:R-:W-:Y:S02]  /*94c0*/  PRMT R24, RZ, 0x7610, R24 ;  /* 0x00007610ff187816 */ /* 0x000fe40000000018 */
[----:B------:R-:W-:Y:S01]  /*94d0*/  LEA.HI.X.SX32 R117, R9, R3, 0x1, P4 ;  /* 0x0000000309757211 */ /* 0x000fe200020f0eff */
[----:B------:R-:W2:Y:S04]  /*94e0*/  @P0 LDG.E.U16 R25, desc[UR20][R118.64] ;  /* 0x0000001476190981 */ /* 0x000ea8000c1e1500 */
[----:B------:R-:W2:Y:S01]  /*94f0*/  @P0 LDG.E.U16 R24, desc[UR20][R116.64] ;  /* 0x0000001474180981 */ /* 0x000ea2000c1e1500 */
[----:B------:R-:W-:-:S04]  /*9500*/  @!UP1 UIADD3 UR4, UPT, UPT, -UR6, 0x100000, URZ ;  /* 0x0010000006049890 */ /* 0x000fc8000fffe1ff */
[----:B------:R-:W-:Y:S02]  /*9510*/  @!UP1 USHF.L.U32 UR5, UR4, 0xb, URZ ;  /* 0x0000000b04059899 */ /* 0x000fe400080006ff */
[----:B------:R-:W-:Y:S01]  /*9520*/  @!UP1 USHF.L.U32 UR4, UR4, 0x1, URZ ;  /* 0x0000000104049899 */ /* 0x000fe200080006ff */
[----:B------:R-:W-:Y:S01]  /*9530*/  VOTEU.ALL UP2, P1 ;  /* 0x0000000000ff7886 */ /* 0x000fe20000840000 */
[----:B------:R-:W-:Y:S01]  /*9540*/  IMAD R8, R33, UR7, RZ ;  /* 0x0000000721087c24 */ /* 0x000fe2000f8e02ff */
[----:B------:R-:W-:Y:S01]  /*9550*/  PRMT R97, RZ, 0x7610, R97 ;  /* 0x00007610ff617816 */ /* 0x000fe20000000061 */
[----:B------:R-:W-:Y:S01]  /*9560*/  IMAD R0, R32, UR7, RZ ;  /* 0x0000000720007c24 */ /* 0x000fe2000f8e02ff */
[----:B------:R-:W-:Y:S01]  /*9570*/  PRMT R98, RZ, 0x7610, R98 ;  /* 0x00007610ff627816 */ /* 0x000fe20000000062 */
[----:B------:R-:W-:-:S03]  /*9580*/  IMAD R5, R18, UR7, RZ ;  /* 0x0000000712057c24 */ /* 0x000fc6000f8e02ff */
[----:B------:R0:W2:Y:S03]  /*9590*/  @P0 LDG.E.U16 R97, desc[UR20][R138.64] ;  /* 0x000000148a610981 */ /* 0x0000a6000c1e1500 */
[----:B------:R1:W1:Y:S01]  /*95a0*/  @!UP2 SYNCS.EXCH.64 URZ, [UR11+0x12008], UR4 ;  /* 0x012008040bffa5b2 */ /* 0x0002620008000100 */
[----:B---3--:R3:W-:Y:S01]  /*95b0*/  STS.U16 [R2+UR11+0x10400], R114 ;  /* 0x0104007202007988 */ /* 0x0087e2000800040b */
[-C--:B------:R-:W-:Y:S01]  /*95c0*/  LEA R112, P3, R0, R4.reuse, 0x1 ;  /* 0x0000000400707211 */ /* 0x080fe200078608ff */
[----:B------:R-:W-:Y:S02]  /*95d0*/  IMAD R6, R7, UR7, RZ ;  /* 0x0000000707067c24 */ /* 0x000fe4000f8e02ff */
[----:B------:R4:W2:Y:S01]  /*95e0*/  @P0 LDG.E.U16 R98, desc[UR20][R140.64] ;  /* 0x000000148c620981 */ /* 0x0008a2000c1e1500 */
[----:B0-----:R-:W-:Y:S02]  /*95f0*/  PRMT R139, RZ, 0x7610, R139 ;  /* 0x00007610ff8b7816 */ /* 0x001fe4000000008b */
[----:B---3--:R-:W-:-:S04]  /*9600*/  LEA R114, P2, R8, R4, 0x1 ;  /* 0x0000000408727211 */ /* 0x008fc800078408ff */
[-C--:B------:R-:W-:Y:S01]  /*9610*/  LEA.HI.X.SX32 R115, R8, R3.reuse, 0x1, P2 ;  /* 0x0000000308737211 */ /* 0x080fe200010f0eff */
[----:B----4-:R0:W-:Y:S01]  /*9620*/  STS.U16 [R2+UR11+0x10800], R113 ;  /* 0x0108007102007988 */ /* 0x0101e2000800040b */
[----:B------:R-:W-:Y:S02]  /*9630*/  PRMT R138, RZ, 0x7610, R138 ;  /* 0x00007610ff8a7816 */ /* 0x000fe4000000008a */
[C---:B------:R-:W-:Y:S01]  /*9640*/  LEA R110, P4, R5.reuse, R4, 0x1 ;  /* 0x00000004056e7211 */ /* 0x040fe200078808ff */
[----:B------:R-:W3:Y:S01]  /*9650*/  @P0 LDG.E.U16 R139, desc[UR20][R114.64] ;  /* 0x00000014728b0981 */ /* 0x000ee2000c1e1500 */
[----:B------:R-:W-:Y:S02]  /*9660*/  PRMT R141, RZ, 0x7610, R141 ;  /* 0x00007610ff8d7816 */ /* 0x000fe4000000008d */
[-C--:B0-----:R-:W-:Y:S01]  /*9670*/  LEA.HI.X.SX32 R113, R0, R3.reuse, 0x1, P3 ;  /* 0x0000000300717211 */ /* 0x081fe200018f0eff */
[----:B------:R-:W-:Y:S01]  /*9680*/  IMAD R7, R20, UR7, RZ ;  /* 0x0000000714077c24 */ /* 0x000fe2000f8e02ff */
[----:B------:R-:W-:-:S02]  /*9690*/  LEA.HI.X.SX32 R111, R5, R3, 0x1, P4 ;  /* 0x00000003056f7211 */ /* 0x000fc400020f0eff */
[CC--:B------:R-:W-:Y:S01]  /*96a0*/  LEA R108, P2, R6.reuse, R4.reuse, 0x1 ;  /* 0x00000004066c7211 */ /* 0x0c0fe200078408ff */
[----:B------:R-:W4:Y:S01]  /*96b0*/  @P0 LDG.E.U16 R138, desc[UR20][R112.64] ;  /* 0x00000014708a0981 */ /* 0x000f22000c1e1500 */
[----:B------:R-:W-:Y:S02]  /*96c0*/  PRMT R140, RZ, 0x7610, R140 ;  /* 0x00007610ff8c7816 */ /* 0x000fe4000000008c */
[C---:B------:R-:W-:Y:S01]  /*96d0*/  LEA R106, P3, R7.reuse, R4, 0x1 ;  /* 0x00000004076a7211 */ /* 0x040fe200078608ff */
[----:B------:R-:W3:Y:S01]  /*96e0*/  @P0 LDG.E.U16 R141, desc[UR20][R110.64] ;  /* 0x000000146e8d0981 */ /* 0x000ee2000c1e1500 */
[-C--:B------:R-:W-:Y:S02]  /*96f0*/  LEA.HI.X.SX32 R109, R6, R3.reuse, 0x1, P2 ;  /* 0x00000003066d7211 */ /* 0x080fe400010f0eff */
[----:B------:R-:W-:Y:S02]  /*9700*/  PRMT R150, RZ, 0x7610, R150 ;  /* 0x00007610ff967816 */ /* 0x000fe40000000096 */
[----:B------:R-:W-:Y:S01]  /*9710*/  LEA.HI.X.SX32 R107, R7, R3, 0x1, P3 ;  /* 0x00000003076b7211 */ /* 0x000fe200018f0eff */
[----:B------:R-:W3:Y:S04]  /*9720*/  @P0 LDG.E.U16 R140, desc[UR20][R108.64] ;  /* 0x000000146c8c0981 */ /* 0x000ee8000c1e1500 */
[----:B------:R-:W3:Y:S04]  /*9730*/  @P0 LDG.E.U16 R150, desc[UR20][R106.64] ;  /* 0x000000146a960981 */ /* 0x000ee8000c1e1500 */
[----:B------:R-:W-:Y:S04]  /*9740*/  STL.64 [R1+0x3a8], R132 ;  /* 0x0003a88401007387 */ /* 0x000fe80000100a00 */
[----:B------:R-:W-:Y:S04]  /*9750*/  STL.64 [R1+0x3b0], R130 ;  /* 0x0003b08201007387 */ /* 0x000fe80000100a00 */
[----:B------:R-:W-:Y:S04]  /*9760*/  STL.64 [R1+0x3c0], R128 ;  /* 0x0003c08001007387 */ /* 0x000fe80000100a00 */
[----:B------:R-:W-:Y:S04]  /*9770*/  STL.64 [R1+0x3c8], R126 ;  /* 0x0003c87e01007387 */ /* 0x000fe80000100a00 */
[----:B------:R-:W-:Y:S04]  /*9780*/  STL.64 [R1+0x3d0], R124 ;  /* 0x0003d07c01007387 */ /* 0x000fe80000100a00 */
[----:B------:R-:W-:Y:S04]  /*9790*/  STL.64 [R1+0x3e8], R122 ;  /* 0x0003e87a01007387 */ /* 0x000fe80000100a00 */
[----:B------:R-:W-:Y:S04]  /*97a0*/  STL.64 [R1+0x3f0], R120 ;  /* 0x0003f07801007387 */ /* 0x000fe80000100a00 */
[----:B------:R-:W-:Y:S04]  /*97b0*/  STL.64 [R1+0x408], R118 ;  /* 0x0004087601007387 */ /* 0x000fe80000100a00 */
[----:B------:R-:W4:Y:S04]  /*97c0*/  LDL.LU R40, [R1+0x230] ;  /* 0x0002300001287983 */ /* 0x000f280000300800 */
[----:B------:R-:W4:Y:S04]  /*97d0*/  LDL.LU R39, [R1+0xf4] ;  /* 0x0000f40001277983 */ /* 0x000f280000300800 */
[----:B--2---:R0:W-:Y:S04]  /*97e0*/  STL [R1+0x1f4], R38 ;  /* 0x0001f42601007387 */ /* 0x0041e80000100800 */
[----:B0-----:R-:W2:Y:S04]  /*97f0*/  LDL.LU R38, [R1+0x248] ;  /* 0x0002480001267983 */ /* 0x001ea80000300800 */
[----:B------:R0:W-:Y:S04]  /*9800*/  STL [R1+0x1f0], R37 ;  /* 0x0001f02501007387 */ /* 0x0001e80000100800 */
        /* <DEDUP_REMOVED lines=15> */
[----:B------:R-:W-:Y:S04]  /*9900*/  STL [R1+0x428], R116 ;  /* 0x0004287401007387 */ /* 0x000fe80000100800 */
[----:B------:R-:W-:Y:S04]  /*9910*/  STL [R1+0x474], R116 ;  /* 0x0004747401007387 */ /* 0x000fe80000100800 */
[----:B------:R-:W-:Y:S04]  /*9920*/  STL [R1+0x424], R117 ;  /* 0x0004247501007387 */ /* 0x000fe80000100800 */
[----:B------:R-:W-:Y:S04]  /*9930*/  STL [R1+0x478], R117 ;  /* 0x0004787501007387 */ /* 0x000fe80000100800 */
[----:B---3--:R-:W-:Y:S04]  /*9940*/  STL [R1+0x47c], R139 ;  /* 0x00047c8b01007387 */ /* 0x008fe80000100800 */
[----:B------:R-:W-:Y:S04]  /*9950*/  STL [R1+0x430], R114 ;  /* 0x0004307201007387 */ /* 0x000fe80000100800 */
[----:B------:R-:W-:Y:S04]  /*9960*/  STL [R1+0x480], R114 ;  /* 0x0004807201007387 */ /* 0x000fe80000100800 */
[----:B------:R-:W-:Y:S04]  /*9970*/  STL [R1+0x42c], R115 ;  /* 0x00042c7301007387 */ /* 0x000fe80000100800 */
[----:B------:R-:W-:Y:S04]  /*9980*/  STL [R1+0x484], R115 ;  /* 0x0004847301007387 */ /* 0x000fe80000100800 */
[----:B----4-:R-:W-:Y:S04]  /*9990*/  STL [R1+0x488], R138 ;  /* 0x0004888a01007387 */ /* 0x010fe80000100800 */
[----:B------:R-:W-:Y:S04]  /*99a0*/  STL [R1+0x438], R112 ;  /* 0x0004387001007387 */ /* 0x000fe80000100800 */
        /* <DEDUP_REMOVED lines=13> */
[----:B------:R-:W-:Y:S04]  /*9a80*/  STL.64 [R1+0x448], R106 ;  /* 0x0004486a01007387 */ /* 0x000fe80000100a00 */
[----:B------:R-:W3:Y:S04]  /*9a90*/  LDL.LU R15, [R1+0x234] ;  /* 0x00023400010f7983 */ /* 0x000ee80000300800 */
[----:B------:R-:W4:Y:S04]  /*9aa0*/  LDL.LU R16, [R1+0x224] ;  /* 0x0002240001107983 */ /* 0x000f280000300800 */
        /* <DEDUP_REMOVED lines=10> */
[----:B------:R-:W4:Y:S01]  /*9b50*/  LDL.LU R48, [R1+0x90] ;  /* 0x0000900001307983 */ /* 0x000f220000300800 */
[----:B------:R-:W-:-:S03]  /*9b60*/  LOP3.LUT R0, R2, 0x20, RZ, 0x3c, !PT ;  /* 0x0000002002007812 */ /* 0x000fc600078e3cff */
[----:B------:R-:W4:Y:S04]  /*9b70*/  LDL.LU R47, [R1+0x84] ;  /* 0x00008400012f7983 */ /* 0x000f280000300800 */
[----:B------:R-:W4:Y:S04]  /*9b80*/  LDL.LU R46, [R1+0x80] ;  /* 0x00008000012e7983 */ /* 0x000f280000300800 */
[----:B------:R-:W4:Y:S04]  /*9b90*/  LDL.LU R45, [R1+0x74] ;  /* 0x00007400012d7983 */ /* 0x000f280000300800 */
[----:B------:R-:W4:Y:S01]  /*9ba0*/  LDL.LU R44, [R1+0x70] ;  /* 0x00007000012c7983 */ /* 0x000f220000300800 */
[----:B------:R-:W-:-:S03]  /*9bb0*/  LOP3.LUT R6, R2, 0x40, RZ, 0x3c, !PT ;  /* 0x0000004002067812 */ /* 0x000fc600078e3cff */
[----:B------:R-:W4:Y:S04]  /*9bc0*/  LDL.LU R43, [R1+0x64] ;  /* 0x00006400012b7983 */ /* 0x000f280000300800 */
[----:B------:R-:W4:Y:S04]  /*9bd0*/  LDL.LU R42, [R1+0x60] ;  /* 0x00006000012a7983 */ /* 0x000f280000300800 */
[----:B------:R0:W-:Y:S04]  /*9be0*/  STS.U16 [R2+UR11+0x10c00], R40 ;  /* 0x010c002802007988 */ /* 0x0001e8000800040b */
[----:B------:R-:W4:Y:S04]  /*9bf0*/  LDL.LU R41, [R1+0x54] ;  /* 0x0000540001297983 */ /* 0x000f280000300800 */
[----:B------:R1:W-:Y:S04]  /*9c00*/  STS.U16 [R2+UR11+0x10000], R39 ;  /* 0x0100002702007988 */ /* 0x0003e8000800040b */
[----:B0-----:R-:W4:Y:S04]  /*9c10*/  LDL.LU R40, [R1+0x50] ;  /* 0x0000500001287983 */ /* 0x001f280000300800 */
[----:B--2---:R0:W-:Y:S04]  /*9c20*/  STS.U16 [R0+UR11+0x10500], R38 ;  /* 0x0105002600007988 */ /* 0x0041e8000800040b */
[----:B-1----:R-:W2:Y:S04]  /*9c30*/  LDL.LU R39, [R1+0x44] ;  /* 0x0000440001277983 */ /* 0x002ea80000300800 */
[----:B------:R1:W-:Y:S04]  /*9c40*/  STS.U16 [R0+UR11+0x10d00], R37 ;  /* 0x010d002500007988 */ /* 0x0003e8000800040b */
[----:B0-----:R-:W2:Y:S01]  /*9c50*/  LDL.LU R38, [R1+0x40] ;  /* 0x0000400001267983 */ /* 0x001ea20000300800 */
[----:B------:R-:W-:-:S03]  /*9c60*/  LOP3.LUT R5, R2, 0x60, RZ, 0x3c, !PT ;  /* 0x0000006002057812 */ /* 0x000fc600078e3cff */
[----:B-1----:R-:W2:Y:S04]  /*9c70*/  LDL.LU R37, [R1+0x34] ;  /* 0x0000340001257983 */ /* 0x002ea80000300800 */
[----:B------:R0:W-:Y:S04]  /*9c80*/  STS.U16 [R0+UR11+0x10900], R36 ;  /* 0x0109002400007988 */ /* 0x0001e8000800040b */
[----:B0-----:R-:W2:Y:S04]  /*9c90*/  LDL.LU R36, [R1+0x30] ;  /* 0x0000300001247983 */ /* 0x001ea80000300800 */
        /* <DEDUP_REMOVED lines=11> */
[----:B0-----:R-:W2:Y:S01]  /*9d50*/  LDL.LU R24, [R1] ;  /* 0x0000000001187983 */ /* 0x001ea20000300800 */
[----:B------:R-:W-:-:S02]  /*9d60*/  IMAD R22, R22, UR7, RZ ;  /* 0x0000000716167c24 */ /* 0x000fc4000f8e02ff */
[----:B------:R-:W-:Y:S02]  /*9d70*/  IMAD R14, R26, UR7, RZ ;  /* 0x000000071a0e7c24 */ /* 0x000fe4000f8e02ff */
[----:B------:R-:W-:Y:S02]  /*9d80*/  IMAD R12, R23, UR7, RZ ;  /* 0x00000007170c7c24 */ /* 0x000fe4000f8e02ff */
[----:B------:R-:W-:Y:S02]  /*9d90*/  IMAD R7, R144, UR7, RZ ;  /* 0x0000000790077c24 */ /* 0x000fe4000f8e02ff */
[----:B------:R-:W-:Y:S02]  /*9da0*/  IMAD R8, R30, UR7, RZ ;  /* 0x000000071e087c24 */ /* 0x000fe4000f8e02ff */
[----:B------:R-:W-:Y:S02]  /*9db0*/  IMAD R10, R29, UR7, RZ ;  /* 0x000000071d0a7c24 */ /* 0x000fe4000f8e02ff */
        /* <DEDUP_REMOVED lines=13> */
[----:B------:R-:W-:Y:S01]  /*9e90*/  IMAD R57, R57, UR7, RZ ;  /* 0x0000000739397c24 */ /* 0x000fe2000f8e02ff */
[----:B---3--:R-:W-:Y:S04]  /*9ea0*/  STS.U16 [R5+UR11+0x10b00], R15 ;  /* 0x010b000f05007988 */ /* 0x008fe8000800040b */
[----:B----4-:R0:W-:Y:S04]  /*9eb0*/  STS.U16 [R5+UR11+0x10f00], R16 ;  /* 0x010f001005007988 */ /* 0x0101e8000800040b */
[----:B------:R-:W-:Y:S04]  /*9ec0*/  STS.U16 [R5+UR11+0x10300], R17 ;  /* 0x0103001105007988 */ /* 0x000fe8000800040b */
[----:B------:R-:W-:Y:S04]  /*9ed0*/  STS.U16 [R2+UR11+0x3a00], R104 ;  /* 0x003a006802007988 */ /* 0x000fe8000800040b */
[----:B------:R1:W-:Y:S04]  /*9ee0*/  STS.U16 [R2+UR11], R20 ;  /* 0x0000001402007988 */ /* 0x0003e8000800040b */
[----:B------:R-:W-:Y:S01]  /*9ef0*/  STS.U16 [R2+UR11+0x3e00], R102 ;  /* 0x003e006602007988 */ /* 0x000fe2000800040b */
[----:B0-----:R-:W-:-:S03]  /*9f00*/  IMAD R16, R94, UR7, RZ ;  /* 0x000000075e107c24 */ /* 0x001fc6000f8e02ff */
[----:B------:R-:W-:Y:S01]  /*9f10*/  STS.U16 [R2+UR11+0x3800], R105 ;  /* 0x0038006902007988 */ /* 0x000fe2000800040b */
[----:B-1----:R-:W-:-:S03]  /*9f20*/  IMAD R20, R142, UR7, RZ ;  /* 0x000000078e147c24 */ /* 0x002fc6000f8e02ff */
[----:B------:R-:W-:Y:S04]  /*9f30*/  STS.U16 [R2+UR11+0x3c00], R103 ;  /* 0x003c006702007988 */ /* 0x000fe8000800040b */
[----:B------:R-:W-:Y:S04]  /*9f40*/  STS.U16 [R2+UR11+0x4a00], R96 ;  /* 0x004a006002007988 */ /* 0x000fe8000800040b */
[----:B------:R-:W-:Y:S01]  /*9f50*/  STS.U16 [R2+UR11+0x4600], R98 ;  /* 0x0046006202007988 */ /* 0x000fe2000800040b */
[----:B------:R-:W-:-:S03]  /*9f60*/  IMAD R5, R145, UR7, RZ ;  /* 0x0000000791057c24 */ /* 0x000fc6000f8e02ff */
[----:B------:R-:W-:Y:S04]  /*9f70*/  STS.U16 [R2+UR11+0x4800], R97 ;  /* 0x0048006102007988 */ /* 0x000fe8000800040b */
[----:B------:R0:W-:Y:S04]  /*9f80*/  STS.U16 [R2+UR11+0x200], R18 ;  /* 0x0002001202007988 */ /* 0x0001e8000800040b */
[----:B------:R-:W-:Y:S04]  /*9f90*/  STS.U16 [R2+UR11+0xe00], R88 ;  /* 0x000e005802007988 */ /* 0x000fe8000800040b */
[----:B------:R-:W-:Y:S01]  /*9fa0*/  STS.U16 [R2+UR11+0x4200], R100 ;  /* 0x0042006402007988 */ /* 0x000fe2000800040b */
[----:B0-----:R-:W-:-:S03]  /*9fb0*/  IMAD R18, R143, UR7, RZ ;  /* 0x000000078f127c24 */ /* 0x001fc6000f8e02ff */
[----:B------:R-:W-:Y:S04]  /*9fc0*/  STS.U16 [R2+UR11+0x4400], R99 ;  /* 0x0044006302007988 */ /* 0x000fe8000800040b */
[----:B------:R-:W-:Y:S04]  /*9fd0*/  STS.U16 [R2+UR11+0x4c00], R95 ;  /* 0x004c005f02007988 */ /* 0x000fe8000800040b */
[----:B------:R0:W-:Y:S04]  /*9fe0*/  STS.U16 [R2+UR11+0x1a00], R44 ;  /* 0x001a002c02007988 */ /* 0x0001e8000800040b */
[----:B------:R1:W-:Y:S04]  /*9ff0*/  STS.U16 [R2+UR11+0x1c00], R43 ;  /* 0x001c002b02007988 */ /* 0x0003e8000800040b */
[----:B------:R3:W-:Y:S01]  /*a000*/  STS.U16 [R2+UR11+0x1e00], R42 ;  /* 0x001e002a02007988 */ /* 0x0007e2000800040b */
[----:B0-----:R-:W-:-:S03]  /*a010*/  IMAD R44, R86, UR7, RZ ;  /* 0x00000007562c7c24 */ /* 0x001fc6000f8e02ff */
[----:B------:R-:W-:Y:S01]  /*a020*/  STS.U16 [R2+UR11+0x4000], R101 ;  /* 0x0040006502007988 */ /* 0x000fe2000800040b */
[----:B-1----:R-:W-:Y:S02]  /*a030*/  IMAD R43, R89, UR7, RZ ;  /* 0x00000007592b7c24 */ /* 0x002fe4000f8e02ff */
[----:B---3--:R-:W-:Y:S01]  /*a040*/  IMAD R42, R90, UR7, RZ ;  /* 0x000000075a2a7c24 */ /* 0x008fe2000f8e02ff */
[----:B------:R0:W-:Y:S04]  /*a050*/  STS.U16 [R2+UR11+0x2000], R41 ;  /* 0x0020002902007988 */ /* 0x0001e8000800040b */
[----:B------:R-:W-:Y:S04]  /*a060*/  STS.U16 [R2+UR11+0xc00], R87 ;  /* 0x000c005702007988 */ /* 0x000fe8000800040b */
[----:B------:R1:W-:Y:S01]  /*a070*/  STS.U16 [R2+UR11+0x2200], R40 ;  /* 0x0022002802007988 */ /* 0x0003e2000800040b */
[----:B0-----:R-:W-:-:S03]  /*a080*/  IMAD R41, R91, UR7, RZ ;  /* 0x000000075b297c24 */ /* 0x001fc6000f8e02ff */
[----:B------:R0:W-:Y:S01]  /*a090*/  STS.U16 [R2+UR11+0x1600], R46 ;  /* 0x0016002e02007988 */ /* 0x0001e2000800040b */
[----:B-1----:R-:W-:-:S03]  /*a0a0*/  IMAD R40, R92, UR7, RZ ;  /* 0x000000075c287c24 */ /* 0x002fc6000f8e02ff */
[----:B------:R-:W-:Y:S01]  /*a0b0*/  STS.U16 [R2+UR11+0x1000], R93 ;  /* 0x0010005d02007988 */ /* 0x000fe2000800040b */
[----:B0-----:R-:W-:-:S03]  /*a0c0*/  IMAD R46, R82, UR7, RZ ;  /* 0x00000007522e7c24 */ /* 0x001fc6000f8e02ff */
[----:B------:R-:W-:Y:S01]  /*a0d0*/  STS.U16 [R2+UR11+0x800], R83 ;  /* 0x0008005302007988 */ /* 0x000fe2000800040b */
[----:B------:R-:W-:-:S03]  /*a0e0*/  IMAD R17, R153, UR7, RZ ;  /* 0x0000000799117c24 */ /* 0x000fc6000f8e02ff */
[----:B------:R-:W-:Y:S01]  /*a0f0*/  STS.U16 [R2+UR11+0xa00], R84 ;  /* 0x000a005402007988 */ /* 0x000fe2000800040b */
[----:B------:R-:W-:-:S03]  /*a100*/  IMAD R15, R152, UR7, RZ ;  /* 0x00000007980f7c24 */ /* 0x000fc6000f8e02ff */
[----:B------:R0:W-:Y:S04]  /*a110*/  STS.U16 [R2+UR11+0x1800], R45 ;  /* 0x0018002d02007988 */ /* 0x0001e8000800040b */
[----:B------:R1:W-:Y:S01]  /*a120*/  STS.U16 [R2+UR11+0x400], R32 ;  /* 0x0004002002007988 */ /* 0x0003e2000800040b */
[----:B0-----:R-:W-:-:S03]  /*a130*/  IMAD R45, R85, UR7, RZ ;  /* 0x00000007552d7c24 */ /* 0x001fc6000f8e02ff */
[----:B------:R-:W-:Y:S01]  /*a140*/  STS.U16 [R2+UR11+0x600], R33 ;  /* 0x0006002102007988 */ /* 0x000fe2000800040b */
[----:B-1----:R-:W-:-:S03]  /*a150*/  IMAD R32, R158, UR7, RZ ;  /* 0x000000079e207c24 */ /* 0x002fc6000f8e02ff */
[----:B--2---:R-:W-:Y:S04]  /*a160*/  STS.U16 [R2+UR11+0x2800], R37 ;  /* 0x0028002502007988 */ /* 0x004fe8000800040b */
[----:B------:R0:W-:Y:S02]  /*a170*/  STS.U16 [R2+UR11+0x3000], R28 ;  /* 0x0030001c02007988 */ /* 0x0001e4000800040b */
[----:B0-----:R-:W-:Y:S02]  /*a180*/  IMAD R28, R134, UR7, RZ ;  /* 0x00000007861c7c24 */ /* 0x001fe4000f8e02ff */
[----:B------:R0:W-:Y:S03]  /*a190*/  STS.U16 [R2+UR11+0x3200], R27 ;  /* 0x0032001b02007988 */ /* 0x0001e6000800040b */
[----:B------:R-:W-:Y:S01]  /*a1a0*/  LEA R104, P6, R28, R4, 0x1 ;  /* 0x000000041c687211 */ /* 0x000fe200078c08ff */
[----:B0-----:R-:W-:-:S03]  /*a1b0*/  IMAD R27, R135, UR7, RZ ;  /* 0x00000007871b7c24 */ /* 0x001fc6000f8e02ff */
[-C--:B------:R-:W-:Y:S02]  /*a1c0*/  LEA.HI.X.SX32 R105, R28, R3.reuse, 0x1, P6 ;  /* 0x000000031c697211 */ /* 0x080fe400030f0eff */
[CC--:B------:R-:W-:Y:S01]  /*a1d0*/  LEA R102, P2, R27.reuse, R4.reuse, 0x1 ;  /* 0x000000041b667211 */ /* 0x0c0fe200078408ff */
[----:B------:R0:W-:Y:S01]  /*a1e0*/  STS.U16 [R2+UR11+0x3400], R25 ;  /* 0x0034001902007988 */ /* 0x0001e2000800040b */
[-C--:B------:R-:W-:Y:S02]  /*a1f0*/  LEA R96, P6, R22, R4.reuse, 0x1 ;  /* 0x0000000416607211 */ /* 0x080fe400078c08ff */
[-C--:B------:R-:W-:Y:S02]  /*a200*/  LEA.HI.X.SX32 R103, R27, R3.reuse, 0x1, P2 ;  /* 0x000000031b677211 */ /* 0x080fe400010f0eff */
[----:B------:R-:W-:Y:S01]  /*a210*/  LEA R94, P2, R20, R4, 0x1 ;  /* 0x00000004145e7211 */ /* 0x000fe200078408ff */
[----:B------:R1:W-:Y:S01]  /*a220*/  STS.U16 [R2+UR11+0x3600], R24 ;  /* 0x0036001802007988 */ /* 0x0003e2000800040b */
[----:B0-----:R-:W-:Y:S01]  /*a230*/  IMAD R25, R136, UR7, RZ ;  /* 0x0000000788197c24 */ /* 0x001fe2000f8e02ff */
[----:B------:R-:W-:Y:S01]  /*a240*/  LEA.HI.X.SX32 R97, R22, R3, 0x1, P6 ;  /* 0x0000000316617211 */ /* 0x000fe200030f0eff */
[----:B-1----:R-:W-:-:S03]  /*a250*/  IMAD R24, R137, UR7, RZ ;  /* 0x0000000789187c24 */ /* 0x002fc6000f8e02ff */
[-C--:B------:R-:W-:Y:S02]  /*a260*/  LEA R100, P3, R25, R4.reuse, 0x1 ;  /* 0x0000000419647211 */ /* 0x080fe400078608ff */
[-C--:B------:R-:W-:Y:S02]  /*a270*/  LEA R98, P4, R24, R4.reuse, 0x1 ;  /* 0x0000000418627211 */ /* 0x080fe400078808ff */
[-C--:B------:R-:W-:Y:S02]  /*a280*/  LEA R88, P6, R14, R4.reuse, 0x1 ;  /* 0x000000040e587211 */ /* 0x080fe400078c08ff */
[-C--:B------:R-:W-:Y:S02]  /*a290*/  LEA.HI.X.SX32 R99, R24, R3.reuse, 0x1, P4 ;  /* 0x0000000318637211 */ /* 0x080fe400020f0eff */
[----:B------:R-:W-:Y:S02]  /*a2a0*/  LEA.HI.X.SX32 R95, R20, R3, 0x1, P2 ;  /* 0x00000003145f7211 */ /* 0x000fe400010f0eff */
[----:B------:R-:W-:-:S02]  /*a2b0*/  LEA R90, P4, R16, R4, 0x1 ;  /* 0x00000004105a7211 */ /* 0x000fc400078808ff */
[-C--:B------:R-:W-:Y:S02]  /*a2c0*/  LEA R86, P2, R12, R4.reuse, 0x1 ;  /* 0x000000040c567211 */ /* 0x080fe400078408ff */
[-C--:B------:R-:W-:Y:S02]  /*a2d0*/  LEA.HI.X.SX32 R101, R25, R3.reuse, 0x1, P3 ;  /* 0x0000000319657211 */ /* 0x080fe400018f0eff */
[-C--:B------:R-:W-:Y:S02]  /*a2e0*/  LEA.HI.X.SX32 R89, R14, R3.reuse, 0x1, P6 ;  /* 0x000000030e597211 */ /* 0x080fe400030f0eff */
[-C--:B------:R-:W-:Y:S02]  /*a2f0*/  LEA R92, P3, R18, R4.reuse, 0x1 ;  /* 0x00000004125c7211 */ /* 0x080fe400078608ff */
[----:B------:R-:W-:Y:S02]  /*a300*/  LEA.HI.X.SX32 R91, R16, R3, 0x1, P4 ;  /* 0x00000003105b7211 */ /* 0x000fe400020f0eff */
[----:B------:R-:W-:-:S02]  /*a310*/  LEA R124, P6, R7, R4, 0x1 ;  /* 0x00000004077c7211 */ /* 0x000fc400078c08ff */
[-C--:B------:R-:W-:Y:S02]  /*a320*/  LEA.HI.X.SX32 R87, R12, R3.reuse, 0x1, P2 ;  /* 0x000000030c577211 */ /* 0x080fe400010f0eff */
[-C--:B------:R-:W-:Y:S02]  /*a330*/  LEA R82, P4, R8, R4.reuse, 0x1 ;  /* 0x0000000408527211 */ /* 0x080fe400078808ff */
[-C--:B------:R-:W-:Y:S02]  /*a340*/  LEA R122, P2, R5, R4.reuse, 0x1 ;  /* 0x00000004057a7211 */ /* 0x080fe400078408ff */
[-C--:B------:R-:W-:Y:S02]  /*a350*/  LEA.HI.X.SX32 R93, R18, R3.reuse, 0x1, P3 ;  /* 0x00000003125d7211 */ /* 0x080fe400018f0eff */
[----:B------:R-:W-:Y:S02]  /*a360*/  LEA.HI.X.SX32 R125, R7, R3, 0x1, P6 ;  /* 0x00000003077d7211 */ /* 0x000fe400030f0eff */
[----:B------:R-:W-:-:S02]  /*a370*/  LEA R84, P3, R10, R4, 0x1 ;  /* 0x000000040a547211 */ /* 0x000fc400078608ff */
[-C--:B------:R-:W-:Y:S02]  /*a380*/  LEA.HI.X.SX32 R83, R8, R3.reuse, 0x1, P4 ;  /* 0x0000000308537211 */ /* 0x080fe400020f0eff */
[-C--:B------:R-:W-:Y:S02]  /*a390*/  LEA.HI.X.SX32 R123, R5, R3.reuse, 0x1, P2 ;  /* 0x00000003057b7211 */ /* 0x080fe400010f0eff */
[-C--:B------:R-:W-:Y:S02]  /*a3a0*/  LEA R118, P4, R9, R4.reuse, 0x1 ;  /* 0x0000000409767211 */ /* 0x080fe400078808ff */
[-C--:B------:R-:W-:Y:S02]  /*a3b0*/  LEA R142, P6, R11, R4.reuse, 0x1 ;  /* 0x000000040b8e7211 */ /* 0x080fe400078c08ff */
[----:B------:R-:W-:Y:S01]  /*a3c0*/  LEA R144, P2, R13, R4, 0x1 ;  /* 0x000000040d907211 */ /* 0x000fe200078408ff */
[----:B------:R-:W-:Y:S01]  /*a3d0*/  STL.64 [R1+0x170], R124 ;  /* 0x0001707c01007387 */ /* 0x000fe20000100a00 */
[----:B------:R-:W-:-:S02]  /*a3e0*/  LEA.HI.X.SX32 R85, R10, R3, 0x1, P3 ;  /* 0x000000030a557211 */ /* 0x000fc400018f0eff */
[-C--:B------:R-:W-:Y:S01]  /*a3f0*/  LEA R106, P3, R6, R4.reuse, 0x1 ;  /* 0x00000004066a7211 */ /* 0x080fe200078608ff */
[----:B------:R0:W-:Y:S01]  /*a400*/  STL.64 [R1+0x160], R122 ;  /* 0x0001607a01007387 */ /* 0x0001e20000100a00 */
[-C--:B------:R-:W-:Y:S01]  /*a410*/  LEA.HI.X.SX32 R119, R9, R3.reuse, 0x1, P4 ;  /* 0x0000000309777211 */ /* 0x080fe200020f0eff */
[----:B------:R-:W-:Y:S01]  /*a420*/  IMAD R33, R159, UR7, RZ ;  /* 0x000000079f217c24 */ /* 0x000fe2000f8e02ff */
[-C--:B------:R-:W-:Y:S02]  /*a430*/  LEA.HI.X.SX32 R143, R11, R3.reuse, 0x1, P6 ;  /* 0x000000030b8f7211 */ /* 0x080fe400030f0eff */
[----:B------:R-:W-:Y:S01]  /*a440*/  LEA.HI.X.SX32 R145, R13, R3, 0x1, P2 ;  /* 0x000000030d917211 */ /* 0x000fe200010f0eff */
[----:B------:R-:W-:Y:S01]  /*a450*/  IMAD.MOV.U32 R18, RZ, RZ, R50 ;  /* 0x000000ffff127224 */ /* 0x000fe200078e0032 */
[-C--:B------:R-:W-:Y:S02]  /*a460*/  LEA R146, P6, R23, R4.reuse, 0x1 ;  /* 0x0000000417927211 */ /* 0x080fe400078c08ff */
[----:B------:R-:W-:-:S02]  /*a470*/  LEA R152, P2, R26, R4, 0x1 ;  /* 0x000000041a987211 */ /* 0x000fc400078408ff */
[-C--:B0-----:R-:W-:Y:S01]  /*a480*/  LEA R122, P4, R17, R4.reuse, 0x1 ;  /* 0x00000004117a7211 */ /* 0x081fe200078808ff */
[----:B------:R-:W-:Y:S01]  /*a490*/  IMAD.MOV.U32 R50, RZ, RZ, R120 ;  /* 0x000000ffff327224 */ /* 0x000fe200078e0078 */
[-C--:B------:R-:W-:Y:S01]  /*a4a0*/  LEA.HI.X.SX32 R107, R6, R3.reuse, 0x1, P3 ;  /* 0x00000003066b7211 */ /* 0x080fe200018f0eff */
[----:B------:R0:W-:Y:S01]  /*a4b0*/  STS.U16 [R2+UR11+0x2c00], R35 ;  /* 0x002c002302007988 */ /* 0x0001e2000800040b */
[-C--:B------:R-:W-:Y:S02]  /*a4c0*/  LEA R120, P3, R15, R4.reuse, 0x1 ;  /* 0x000000040f787211 */ /* 0x080fe400078608ff */
[-C--:B------:R-:W-:Y:S01]  /*a4d0*/  LEA.HI.X.SX32 R123, R17, R3.reuse, 0x1, P4 ;  /* 0x00000003117b7211 */ /* 0x080fe200020f0eff */
[----:B------:R1:W-:Y:S01]  /*a4e0*/  STS.U16 [R2+UR11+0x2a00], R36 ;  /* 0x002a002402007988 */ /* 0x0003e2000800040b */
[----:B------:R-:W-:Y:S01]  /*a4f0*/  LEA R126, P4, R30, R4, 0x1 ;  /* 0x000000041e7e7211 */ /* 0x000fe200078808ff */
[----:B------:R-:W-:Y:S01]  /*a500*/  IMAD R37, R163, UR7, RZ ;  /* 0x00000007a3257c24 */ /* 0x000fe2000f8e02ff */
[----:B------:R-:W-:-:S02]  /*a510*/  LEA.HI.X.SX32 R147, R23, R3, 0x1, P6 ;  /* 0x0000000317937211 */ /* 0x000fc400030f0eff */
[-C--:B------:R-:W-:Y:S01]  /*a520*/  LEA.HI.X.SX32 R153, R26, R3.reuse, 0x1, P2 ;  /* 0x000000031a997211 */ /* 0x080fe200010f0eff */
[----:B0-----:R-:W-:Y:S01]  /*a530*/  IMAD R35, R161, UR7, RZ ;  /* 0x00000007a1237c24 */ /* 0x001fe2000f8e02ff */
[-C--:B------:R-:W-:Y:S01]  /*a540*/  LEA R128, P6, R32, R4.reuse, 0x1 ;  /* 0x0000000420807211 */ /* 0x080fe200078c08ff */
[----:B------:R-:W-:Y:S01]  /*a550*/  IMAD.MOV.U32 R20, RZ, RZ, R121 ;  /* 0x000000ffff147224 */ /* 0x000fe200078e0079 */
[-C--:B------:R-:W-:Y:S01]  /*a560*/  LEA R154, P2, R33, R4.reuse, 0x1 ;  /* 0x00000004219a7211 */ /* 0x080fe200078408ff */
[----:B-1----:R-:W-:Y:S01]  /*a570*/  IMAD R36, R162, UR7, RZ ;  /* 0x00000007a2247c24 */ /* 0x002fe2000f8e02ff */
[----:B------:R0:W-:Y:S01]  /*a580*/  STS.U16 [R2+UR11+0x2e00], R34 ;  /* 0x002e002202007988 */ /* 0x0001e2000800040b */
[-C--:B------:R-:W-:Y:S02]  /*a590*/  LEA.HI.X.SX32 R121, R15, R3.reuse, 0x1, P3 ;  /* 0x000000030f797211 */ /* 0x080fe400018f0eff */
[----:B------:R-:W-:Y:S01]  /*a5a0*/  LEA R124, P3, R29, R4, 0x1 ;  /* 0x000000041d7c7211 */ /* 0x000fe200078608ff */
[----:B------:R1:W-:Y:S01]  /*a5b0*/  STS.U16 [R2+UR11+0x2400], R39 ;  /* 0x0024002702007988 */ /* 0x0003e2000800040b */
[----:B------:R-:W-:-:S02]  /*a5c0*/  LEA.HI.X.SX32 R127, R30, R3, 0x1, P4 ;  /* 0x000000031e7f7211 */ /* 0x000fc400020f0eff */
[-C--:B------:R-:W-:Y:S02]  /*a5d0*/  LEA R132, P4, R35, R4.reuse, 0x1 ;  /* 0x0000000423847211 */ /* 0x080fe400078808ff */
[-C--:B------:R-:W-:Y:S01]  /*a5e0*/  LEA.HI.X.SX32 R129, R32, R3.reuse, 0x1, P6 ;  /* 0x0000000320817211 */ /* 0x080fe200030f0eff */
[----:B0-----:R-:W-:Y:S01]  /*a5f0*/  IMAD R34, R160, UR7, RZ ;  /* 0x00000007a0227c24 */ /* 0x001fe2000f8e02ff */
[-C--:B------:R-:W-:Y:S02]  /*a600*/  LEA.HI.X.SX32 R155, R33, R3.reuse, 0x1, P2 ;  /* 0x00000003219b7211 */ /* 0x080fe400010f0eff */
[-C--:B------:R-:W-:Y:S01]  /*a610*/  LEA R134, P6, R36, R4.reuse, 0x1 ;  /* 0x0000000424867211 */ /* 0x080fe200078c08ff */
[----:B-1----:R-:W-:Y:S01]  /*a620*/  IMAD R39, R164, UR7, RZ ;  /* 0x00000007a4277c24 */ /* 0x002fe2000f8e02ff */
[----:B------:R-:W-:Y:S01]  /*a630*/  LEA R136, P2, R37, R4, 0x1 ;  /* 0x0000000425887211 */ /* 0x000fe200078408ff */
[----:B------:R0:W-:Y:S01]  /*a640*/  STS.U16 [R2+UR11+0x2600], R38 ;  /* 0x0026002602007988 */ /* 0x0001e2000800040b */
[----:B------:R-:W-:-:S02]  /*a650*/  LEA.HI.X.SX32 R125, R29, R3, 0x1, P3 ;  /* 0x000000031d7d7211 */ /* 0x000fc400018f0eff */
[-C--:B------:R-:W-:Y:S02]  /*a660*/  LEA R130, P3, R34, R4.reuse, 0x1 ;  /* 0x0000000422827211 */ /* 0x080fe400078608ff */
[-C--:B------:R-:W-:Y:S02]  /*a670*/  LEA.HI.X.SX32 R133, R35, R3.reuse, 0x1, P4 ;  /* 0x0000000323857211 */ /* 0x080fe400020f0eff */
[-C--:B------:R-:W-:Y:S02]  /*a680*/  LEA R156, P4, R39, R4.reuse, 0x1 ;  /* 0x00000004279c7211 */ /* 0x080fe400078808ff */
[-C--:B------:R-:W-:Y:S01]  /*a690*/  LEA.HI.X.SX32 R135, R36, R3.reuse, 0x1, P6 ;  /* 0x0000000324877211 */ /* 0x080fe200030f0eff */
[----:B0-----:R-:W-:Y:S01]  /*a6a0*/  IMAD R38, R165, UR7, RZ ;  /* 0x00000007a5267c24 */ /* 0x001fe2000f8e02ff */
[----:B------:R-:W-:Y:S01]  /*a6b0*/  LEA.HI.X.SX32 R137, R37, R3, 0x1, P2 ;  /* 0x0000000325897211 */ /* 0x000fe200010f0eff */
[----:B------:R-:W-:Y:S01]  /*a6c0*/  IMAD R79, R79, UR7, RZ ;  /* 0x000000074f4f7c24 */ /* 0x000fe2000f8e02ff */
[----:B------:R-:W-:-:S02]  /*a6d0*/  LEA R158, P6, R40, R4, 0x1 ;  /* 0x00000004289e7211 */ /* 0x000fc400078c08ff */
[-C--:B------:R-:W-:Y:S01]  /*a6e0*/  LEA R160, P2, R41, R4.reuse, 0x1 ;  /* 0x0000000429a07211 */ /* 0x080fe200078408ff */
[----:B------:R0:W-:Y:S01]  /*a6f0*/  STS.U16 [R2+UR11+0x1200], R48 ;  /* 0x0012003002007988 */ /* 0x0001e2000800040b */
[-C--:B------:R-:W-:Y:S01]  /*a700*/  LEA.HI.X.SX32 R131, R34, R3.reuse, 0x1, P3 ;  /* 0x0000000322837211 */ /* 0x080fe200018f0eff */
[----:B------:R-:W-:Y:S01]  /*a710*/  IMAD R52, R52, UR7, RZ ;  /* 0x0000000734347c24 */ /* 0x000fe2000f8e02ff */
[-C--:B------:R-:W-:Y:S01]  /*a720*/  LEA R148, P3, R38, R4.reuse, 0x1 ;  /* 0x0000000426947211 */ /* 0x080fe200078608ff */
[----:B------:R1:W-:Y:S01]  /*a730*/  STS.U16 [R2+UR11+0x1400], R47 ;  /* 0x0014002f02007988 */ /* 0x0003e2000800040b */
[----:B------:R-:W-:Y:S01]  /*a740*/  IMAD.MOV.U32 R25, RZ, RZ, R56 ;  /* 0x000000ffff197224 */ /* 0x000fe200078e0038 */
[-C--:B------:R-:W-:Y:S01]  /*a750*/  LEA.HI.X.SX32 R157, R39, R3.reuse, 0x1, P4 ;  /* 0x00000003279d7211 */ /* 0x080fe200020f0eff */
[----:B------:R-:W-:Y:S01]  /*a760*/  IMAD R74, R74, UR7, RZ ;  /* 0x000000074a4a7c24 */ /* 0x000fe2000f8e02ff */
[-C--:B------:R-:W-:Y:S01]  /*a770*/  LEA R164, P4, R43, R4.reuse, 0x1 ;  /* 0x000000042ba47211 */ /* 0x080fe200078808ff */
[----:B------:R-:W-:Y:S01]  /*a780*/  IMAD R55, R55, UR7, RZ ;  /* 0x0000000737377c24 */ /* 0x000fe2000f8e02ff */
[-C--:B------:R-:W-:Y:S01]  /*a790*/  LEA.HI.X.SX32 R159, R40, R3.reuse, 0x1, P6 ;  /* 0x00000003289f7211 */ /* 0x080fe200030f0eff */
[----:B0-----:R-:W-:Y:S01]  /*a7a0*/  IMAD R48, R80, UR7, RZ ;  /* 0x0000000750307c24 */ /* 0x001fe2000f8e02ff */
[----:B------:R-:W-:Y:S01]  /*a7b0*/  LEA.HI.X.SX32 R161, R41, R3, 0x1, P2 ;  /* 0x0000000329a17211 */ /* 0x000fe200010f0eff */
[----:B------:R-:W-:Y:S01]  /*a7c0*/  IMAD.MOV.U32 R27, RZ, RZ, R57 ;  /* 0x000000ffff1b7224 */ /* 0x000fe200078e0039 */
[----:B------:R-:W-:Y:S01]  /*a7d0*/  LEA R80, P6, R44, R4, 0x1 ;  /* 0x000000042c507211 */ /* 0x000fe200078c08ff */
[----:B-1----:R-:W-:-:S02]  /*a7e0*/  IMAD R47, R81, UR7, RZ ;  /* 0x00000007512f7c24 */ /* 0x002fc4000f8e02ff */
[----:B------:R-:W-:Y:S01]  /*a7f0*/  IMAD.MOV.U32 R56, RZ, RZ, R78 ;  /* 0x000000ffff387224 */ /* 0x000fe200078e004e */
[-C--:B------:R-:W-:Y:S01]  /*a800*/  LEA R78, P2, R45, R4.reuse, 0x1 ;  /* 0x000000042d4e7211 */ /* 0x080fe200078408ff */
[----:B------:R-:W-:Y:S02]  /*a810*/  IMAD R77, R77, UR7, RZ ;  /* 0x000000074d4d7c24 */ /* 0x000fe4000f8e02ff */
[----:B------:R-:W-:Y:S01]  /*a820*/  IMAD.MOV.U32 R57, RZ, RZ, R79 ;  /* 0x000000ffff397224 */ /* 0x000fe200078e004f */
[-C--:B------:R-:W-:Y:S01]  /*a830*/  LEA.HI.X.SX32 R149, R38, R3.reuse, 0x1, P3 ;  /* 0x0000000326957211 */ /* 0x080fe200018f0eff */
[----:B------:R-:W-:Y:S02]  /*a840*/  IMAD R76, R76, UR7, RZ ;  /* 0x000000074c4c7c24 */ /* 0x000fe4000f8e02ff */
[----:B------:R-:W-:Y:S01]  /*a850*/  IMAD R75, R75, UR7, RZ ;  /* 0x000000074b4b7c24 */ /* 0x000fe2000f8e02ff */
[-C--:B------:R-:W-:Y:S01]  /*a860*/  LEA R162, P3, R42, R4.reuse, 0x1 ;  /* 0x000000042aa27211 */ /* 0x080fe200078608ff */
[----:B------:R-:W-:Y:S01]  /*a870*/  IMAD.MOV.U32 R22, RZ, RZ, R52 ;  /* 0x000000ffff167224 */ /* 0x000fe200078e0034 */
[-C--:B------:R-:W-:Y:S01]  /*a880*/  LEA.HI.X.SX32 R165, R43, R3.reuse, 0x1, P4 ;  /* 0x000000032ba57211 */ /* 0x080fe200020f0eff */
[----:B------:R-:W-:Y:S01]  /*a890*/  IMAD.MOV.U32 R24, RZ, RZ, R55 ;  /* 0x000000ffff187224 */ /* 0x000fe200078e0037 */
[-C--:B------:R-:W-:Y:S01]  /*a8a0*/  LEA.HI.X.SX32 R81, R44, R3.reuse, 0x1, P6 ;  /* 0x000000032c517211 */ /* 0x080fe200030f0eff */
[----:B------:R-:W-:Y:S01]  /*a8b0*/  IMAD.MOV.U32 R52, RZ, RZ, R74 ;  /* 0x000000ffff347224 */ /* 0x000fe200078e004a */
[----:B------:R-:W-:Y:S01]  /*a8c0*/  LEA R74, P4, R47, R4, 0x1 ;  /* 0x000000042f4a7211 */ /* 0x000fe200078808ff */
[----:B------:R-:W-:Y:S01]  /*a8d0*/  IMAD R51, R53, UR7, RZ ;  /* 0x0000000735337c24 */ /* 0x000fe2000f8e02ff */
[----:B------:R-:W-:Y:S01]  /*a8e0*/  LEA.HI.X.SX32 R79, R45, R3, 0x1, P2 ;  /* 0x000000032d4f7211 */ /* 0x000fe200010f0eff */
[----:B------:R-:W-:-:S02]  /*a8f0*/  IMAD R49, R54, UR7, RZ ;  /* 0x0000000736317c24 */ /* 0x000fc4000f8e02ff */
[----:B------:R-:W-:Y:S01]  /*a900*/  IMAD R110, R70, UR7, RZ ;  /* 0x00000007466e7c24 */ /* 0x000fe2000f8e02ff */
[-C--:B------:R-:W-:Y:S01]  /*a910*/  LEA R70, P2, R57, R4.reuse, 0x1 ;  /* 0x0000000439467211 */ /* 0x080fe200078408ff */
[----:B------:R-:W-:Y:S01]  /*a920*/  IMAD R113, R72, UR7, RZ ;  /* 0x0000000748717c24 */ /* 0x000fe2000f8e02ff */
[-C--:B------:R-:W-:Y:S01]  /*a930*/  LEA R72, P6, R48, R4.reuse, 0x1 ;  /* 0x0000000430487211 */ /* 0x080fe200078c08ff */
[----:B------:R-:W-:Y:S02]  /*a940*/  IMAD.MOV.U32 R55, RZ, RZ, R77 ;  /* 0x000000ffff377224 */ /* 0x000fe400078e004d */
[----:B------:R-:W-:Y:S02]  /*a950*/  IMAD.MOV.U32 R53, RZ, RZ, R75 ;  /* 0x000000ffff357224 */ /* 0x000fe400078e004b */
[----:B------:R-:W-:Y:S01]  /*a960*/  IMAD.MOV.U32 R54, RZ, RZ, R76 ;  /* 0x000000ffff367224 */ /* 0x000fe200078e004c */
[-C--:B------:R-:W-:Y:S01]  /*a970*/  LEA.HI.X.SX32 R163, R42, R3.reuse, 0x1, P3 ;  /* 0x000000032aa37211 */ /* 0x080fe200018f0eff */
[----:B------:R-:W-:Y:S01]  /*a980*/  IMAD R109, R66, UR7, RZ ;  /* 0x00000007426d7c24 */ /* 0x000fe2000f8e02ff */
[-C--:B------:R-:W-:Y:S01]  /*a990*/  LEA R76, P3, R46, R4.reuse, 0x1 ;  /* 0x000000042e4c7211 */ /* 0x080fe200078608ff */
[----:B------:R-:W-:Y:S01]  /*a9a0*/  IMAD R141, R71, UR7, RZ ;  /* 0x00000007478d7c24 */ /* 0x000fe2000f8e02ff */
[-C--:B------:R-:W-:Y:S01]  /*a9b0*/  LEA.HI.X.SX32 R75, R47, R3.reuse, 0x1, P4 ;  /* 0x000000032f4b7211 */ /* 0x080fe200020f0eff */
[----:B------:R-:W-:Y:S01]  /*a9c0*/  IMAD R117, R73, UR7, RZ ;  /* 0x0000000749757c24 */ /* 0x000fe2000f8e02ff */
[-C--:B------:R-:W-:Y:S01]  /*a9d0*/  LEA R66, P4, R55, R4.reuse, 0x1 ;  /* 0x0000000437427211 */ /* 0x080fe200078808ff */
[----:B------:R-:W-:Y:S01]  /*a9e0*/  IMAD R58, R58, UR7, RZ ;  /* 0x000000073a3a7c24 */ /* 0x000fe2000f8e02ff */
[-C--:B------:R-:W-:Y:S01]  /*a9f0*/  LEA.HI.X.SX32 R73, R48, R3.reuse, 0x1, P6 ;  /* 0x0000000330497211 */ /* 0x080fe200030f0eff */
[----:B------:R-:W-:Y:S01]  /*aa00*/  IMAD R116, R62, UR7, RZ ;  /* 0x000000073e747c24 */ /* 0x000fe2000f8e02ff */
[----:B------:R-:W-:Y:S01]  /*aa10*/  LEA.HI.X.SX32 R71, R57, R3, 0x1, P2 ;  /* 0x0000000339477211 */ /* 0x000fe200010f0eff */
[----:B------:R-:W-:Y:S01]  /*aa20*/  IMAD R114, R64, UR7, RZ ;  /* 0x0000000740727c24 */ /* 0x000fe2000f8e02ff */
[----:B------:R-:W-:-:S02]  /*aa30*/  LEA R64, P6, R54, R4, 0x1 ;  /* 0x0000000436407211 */ /* 0x000fc400078c08ff */
[-C--:B------:R-:W-:Y:S01]  /*aa40*/  LEA R62, P2, R53, R4.reuse, 0x1 ;  /* 0x00000004353e7211 */ /* 0x080fe200078408ff */
[----:B------:R-:W-:Y:S01]  /*aa50*/  IMAD R140, R67, UR7, RZ ;  /* 0x00000007438c7c24 */ /* 0x000fe2000f8e02ff */
[-C--:B------:R-:W-:Y:S01]  /*aa60*/  LEA.HI.X.SX32 R77, R46, R3.reuse, 0x1, P3 ;  /* 0x000000032e4d7211 */ /* 0x080fe200018f0eff */
[----:B------:R-:W-:Y:S01]  /*aa70*/  IMAD R108, R68, UR7, RZ ;  /* 0x00000007446c7c24 */ /* 0x000fe2000f8e02ff */
[-C--:B------:R-:W-:Y:S01]  /*aa80*/  LEA R68, P3, R56, R4.reuse, 0x1 ;  /* 0x0000000438447211 */ /* 0x080fe200078608ff */
[----:B------:R-:W-:Y:S01]  /*aa90*/  IMAD R59, R59, UR7, RZ ;  /* 0x000000073b3b7c24 */ /* 0x000fe2000f8e02ff */
[-C--:B------:R-:W-:Y:S01]  /*aaa0*/  LEA.HI.X.SX32 R67, R55, R3.reuse, 0x1, P4 ;  /* 0x0000000337437211 */ /* 0x080fe200020f0eff */
[----:B------:R-:W-:Y:S02]  /*aab0*/  IMAD R60, R60, UR7, RZ ;  /* 0x000000073c3c7c24 */ /* 0x000fe4000f8e02ff */
[----:B------:R-:W-:Y:S01]  /*aac0*/  IMAD R115, R63, UR7, RZ ;  /* 0x000000073f737c24 */ /* 0x000fe2000f8e02ff */
[-C--:B------:R-:W-:Y:S01]  /*aad0*/  LEA.HI.X.SX32 R63, R53, R3.reuse, 0x1, P2 ;  /* 0x00000003353f7211 */ /* 0x080fe200010f0eff */
[----:B------:R-:W-:Y:S01]  /*aae0*/  IMAD R150, R65, UR7, RZ ;  /* 0x0000000741967c24 */ /* 0x000fe2000f8e02ff */
[-C--:B------:R-:W-:Y:S01]  /*aaf0*/  LEA.HI.X.SX32 R65, R54, R3.reuse, 0x1, P6 ;  /* 0x0000000336417211 */ /* 0x080fe200030f0eff */
[----:B------:R-:W-:Y:S01]  /*ab00*/  IMAD.MOV.U32 R28, RZ, RZ, R58 ;  /* 0x000000ffff1c7224 */ /* 0x000fe200078e003a */
[-C--:B------:R-:W-:Y:S01]  /*ab10*/  LEA R58, P4, R50, R4.reuse, 0x1 ;  /* 0x00000004323a7211 */ /* 0x080fe200078808ff */
[----:B------:R-:W-:Y:S01]  /*ab20*/  STL.64 [R1+0x150], R106 ;  /* 0x0001506a01007387 */ /* 0x000fe20000100a00 */
[----:B------:R-:W-:Y:S01]  /*ab30*/  LEA R54, P2, R20, R4, 0x1 ;  /* 0x0000000414367211 */ /* 0x000fe200078408ff */
[----:B------:R-:W-:Y:S01]  /*ab40*/  IMAD R111, R69, UR7, RZ ;  /* 0x00000007456f7c24 */ /* 0x000fe2000f8e02ff */
[----:B------:R-:W-:Y:S01]  /*ab50*/  LEA.HI.X.SX32 R69, R56, R3, 0x1, P3 ;  /* 0x0000000338457211 */ /* 0x000fe200018f0eff */
[----:B------:R-:W-:Y:S01]  /*ab60*/  IMAD R112, R19, UR7, RZ ;  /* 0x0000000713707c24 */ /* 0x000fe2000f8e02ff */
[----:B------:R-:W-:Y:S01]  /*ab70*/  STL.64 [R1+0x450], R106 ;  /* 0x0004506a01007387 */ /* 0x000fe20000100a00 */
[----:B------:R-:W-:-:S02]  /*ab80*/  IMAD R138, R31, UR7, RZ ;  /* 0x000000071f8a7c24 */ /* 0x000fc4000f8e02ff */
[----:B------:R-:W-:Y:S01]  /*ab90*/  IMAD.MOV.U32 R19, RZ, RZ, R60 ;  /* 0x000000ffff137224 */ /* 0x000fe200078e003c */
[----:B------:R-:W-:Y:S01]  /*aba0*/  STL.64 [R1+0x140], R118 ;  /* 0x0001407601007387 */ /* 0x000fe20000100a00 */
[----:B------:R-:W-:Y:S01]  /*abb0*/  IMAD.MOV.U32 R31, RZ, RZ, R59 ;  /* 0x000000ffff1f7224 */ /* 0x000fe200078e003b */
[-C--:B------:R-:W-:Y:S02]  /*abc0*/  LEA R60, P3, R52, R4.reuse, 0x1 ;  /* 0x00000004343c7211 */ /* 0x080fe400078608ff */
[----:B------:R0:W-:Y:S01]  /*abd0*/  STL.64 [R1+0x458], R118 ;  /* 0x0004587601007387 */ /* 0x0001e20000100a00 */
[-C--:B------:R-:W-:Y:S02]  /*abe0*/  LEA.HI.X.SX32 R59, R50, R3.reuse, 0x1, P4 ;  /* 0x00000003323b7211 */ /* 0x080fe400020f0eff */
[-C--:B------:R-:W-:Y:S01]  /*abf0*/  LEA R50, P4, R51, R4.reuse, 0x1 ;  /* 0x0000000433327211 */ /* 0x080fe200078808ff */
[----:B------:R-:W-:Y:S01]  /*ac00*/  STL.64 [R1+0x130], R142 ;  /* 0x0001308e01007387 */ /* 0x000fe20000100a00 */
[-C--:B------:R-:W-:Y:S01]  /*ac10*/  LEA.HI.X.SX32 R55, R20, R3.reuse, 0x1, P2 ;  /* 0x0000000314377211 */ /* 0x080fe200010f0eff */
[----:B------:R-:W-:Y:S01]  /*ac20*/  IMAD R139, R61, UR7, RZ ;  /* 0x000000073d8b7c24 */ /* 0x000fe2000f8e02ff */
[----:B------:R-:W-:Y:S01]  /*ac30*/  LEA R46, P2, R24, R4, 0x1 ;  /* 0x00000004182e7211 */ /* 0x000fe200078408ff */
[----:B------:R-:W-:Y:S01]  /*ac40*/  STL.64 [R1+0x120], R144 ;  /* 0x0001209001007387 */ /* 0x000fe20000100a00 */
[----:B------:R-:W-:-:S03]  /*ac50*/  LEA.HI.X.SX32 R61, R52, R3, 0x1, P3 ;  /* 0x00000003343d7211 */ /* 0x000fc600018f0eff */
[----:B------:R-:W-:Y:S01]  /*ac60*/  STL.64 [R1+0x110], R120 ;  /* 0x0001107801007387 */ /* 0x000fe20000100a00 */
[-C--:B------:R-:W-:Y:S02]  /*ac70*/  LEA R52, P3, R22, R4.reuse, 0x1 ;  /* 0x0000000416347211 */ /* 0x080fe400078608ff */
[-C--:B------:R-:W-:Y:S01]  /*ac80*/  LEA.HI.X.SX32 R51, R51, R3.reuse, 0x1, P4 ;  /* 0x0000000333337211 */ /* 0x080fe200020f0eff */
[----:B------:R-:W-:Y:S01]  /*ac90*/  STL.64 [R1+0x100], R122 ;  /* 0x0001007a01007387 */ /* 0x000fe20000100a00 */
[-C--:B------:R-:W-:Y:S02]  /*aca0*/  LEA R42, P4, R27, R4.reuse, 0x1 ;  /* 0x000000041b2a7211 */ /* 0x080fe400078808ff */
[----:B------:R-:W-:Y:S01]  /*acb0*/  LEA.HI.X.SX32 R47, R24, R3, 0x1, P2 ;  /* 0x00000003182f7211 */ /* 0x000fe200010f0eff */
[----:B------:R-:W-:Y:S01]  /*acc0*/  STL.64 [R1+0xf0], R146 ;  /* 0x0000f09201007387 */ /* 0x000fe20000100a00 */
[----:B------:R-:W-:-:S03]  /*acd0*/  LEA R40, P2, R28, R4, 0x1 ;  /* 0x000000041c287211 */ /* 0x000fc600078408ff */
[----:B------:R-:W-:Y:S01]  /*ace0*/  STL.64 [R1+0xe0], R152 ;  /* 0x0000e09801007387 */ /* 0x000fe20000100a00 */
[----:B------:R-:W-:-:S03]  /*acf0*/  LEA.HI.X.SX32 R53, R22, R3, 0x1, P3 ;  /* 0x0000000316357211 */ /* 0x000fc600018f0eff */
[----:B------:R-:W-:Y:S01]  /*ad00*/  STL.64 [R1+0xd0], R124 ;  /* 0x0000d07c01007387 */ /* 0x000fe20000100a00 */
[----:B------:R-:W-:-:S03]  /*ad10*/  LEA R44, P3, R25, R4, 0x1 ;  /* 0x00000004192c7211 */ /* 0x000fc600078608ff */
[----:B------:R-:W-:Y:S01]  /*ad20*/  STL.64 [R1+0xc0], R126 ;  /* 0x0000c07e01007387 */ /* 0x000fe20000100a00 */
[----:B------:R-:W-:-:S03]  /*ad30*/  LEA.HI.X.SX32 R43, R27, R3, 0x1, P4 ;  /* 0x000000031b2b7211 */ /* 0x000fc600020f0eff */
        /* <DEDUP_REMOVED lines=19> */
[----:B------:R-:W-:-:S03]  /*ae70*/  LEA.HI.X.SX32 R31, R115, R3, 0x1, P4 ;  /* 0x00000003731f7211 */ /* 0x000fc600020f0eff */
[----:B------:R-:W-:Y:S01]  /*ae80*/  STL.64 [R1+0x20], R160 ;  /* 0x000020a001007387 */ /* 0x000fe20000100a00 */
[----:B------:R-:W-:-:S03]  /*ae90*/  LEA.HI.X.SX32 R29, R114, R3, 0x1, P2 ;  /* 0x00000003721d7211 */ /* 0x000fc600010f0eff */
[----:B------:R-:W-:Y:S04]  /*aea0*/  STL.64 [R1+0x10], R162 ;  /* 0x000010a201007387 */ /* 0x000fe80000100a00 */
[----:B------:R-:W-:Y:S04]  /*aeb0*/  STL.64 [R1], R164 ;  /* 0x000000a401007387 */ /* 0x000fe80000100a00 */
[----:B------:R-:W2:Y:S04]  /*aec0*/  LDL.LU R115, [R1+0x1f4] ;  /* 0x0001f40001737983 */ /* 0x000ea80000300800 */
[----:B------:R-:W3:Y:S04]  /*aed0*/  LDL.LU R114, [R1+0x1f0] ;  /* 0x0001f00001727983 */ /* 0x000ee80000300800 */
[----:B------:R-:W4:Y:S01]  /*aee0*/  LDL.LU R139, [R1+0x1ec] ;  /* 0x0001ec00018b7983 */ /* 0x000f220000300800 */
[----:B------:R-:W-:-:S02]  /*aef0*/  LEA R32, P3, R116, R4, 0x1 ;  /* 0x0000000474207211 */ /* 0x000fc400078608ff */
[-C--:B------:R-:W-:Y:S02]  /*af00*/  LEA R56, P6, R18, R4.reuse, 0x1 ;  /* 0x0000000412387211 */ /* 0x080fe400078c08ff */
[-C--:B------:R-:W-:Y:S02]  /*af10*/  LEA.HI.X.SX32 R33, R116, R3.reuse, 0x1, P3 ;  /* 0x0000000374217211 */ /* 0x080fe400018f0eff */
[-C--:B------:R-:W-:Y:S02]  /*af20*/  LEA R26, P3, R150, R4.reuse, 0x1 ;  /* 0x00000004961a7211 */ /* 0x080fe400078608ff */
[----:B------:R-:W-:Y:S01]  /*af30*/  LEA R24, P4, R109, R4, 0x1 ;  /* 0x000000046d187211 */ /* 0x000fe200078808ff */
[----:B------:R-:W-:Y:S01]  /*af40*/  IMAD R21, R21, UR7, RZ ;  /* 0x0000000715157c24 */ /* 0x000fe2000f8e02ff */
[-C--:B------:R-:W-:Y:S01]  /*af50*/  LEA.HI.X.SX32 R57, R18, R3.reuse, 0x1, P6 ;  /* 0x0000000312397211 */ /* 0x080fe200030f0eff */
[----:B------:R-:W-:Y:S01]  /*af60*/  IMAD.MOV.U32 R8, RZ, RZ, R117 ;  /* 0x000000ffff087224 */ /* 0x000fe200078e0075 */
[-C--:B------:R-:W-:Y:S01]  /*af70*/  LEA.HI.X.SX32 R27, R150, R3.reuse, 0x1, P3 ;  /* 0x00000003961b7211 */ /* 0x080fe200018f0eff */
[----:B------:R-:W4:Y:S01]  /*af80*/  LDL.LU R117, [R1+0x1e8] ;  /* 0x0001e80001757983 */ /* 0x000f220000300800 */
[----:B------:R-:W-:-:S02]  /*af90*/  LEA.HI.X.SX32 R25, R109, R3, 0x1, P4 ;  /* 0x000000036d197211 */ /* 0x000fc400020f0eff */
[-C--:B------:R-:W-:Y:S01]  /*afa0*/  LEA R22, P2, R140, R4.reuse, 0x1 ;  /* 0x000000048c167211 */ /* 0x080fe200078408ff */
[----:B------:R-:W4:Y:S01]  /*afb0*/  LDL.LU R116, [R1+0x1e4] ;  /* 0x0001e40001747983 */ /* 0x000f220000300800 */
[-C--:B------:R-:W-:Y:S02]  /*afc0*/  LEA R20, P3, R108, R4.reuse, 0x1 ;  /* 0x000000046c147211 */ /* 0x080fe400078608ff */
[C---:B------:R-:W-:Y:S01]  /*afd0*/  LEA R18, P4, R111.reuse, R4, 0x1 ;  /* 0x000000046f127211 */ /* 0x040fe200078808ff */
[----:B------:R-:W-:Y:S01]  /*afe0*/  IMAD.MOV.U32 R7, RZ, RZ, R21 ;  /* 0x000000ffff077224 */ /* 0x000fe200078e0015 */
[----:B0-----:R-:W4:Y:S01]  /*aff0*/  LDL.LU R118, [R1+0x1e0] ;  /* 0x0001e00001767983 */ /* 0x001f220000300800 */
[-C--:B------:R-:W-:Y:S02]  /*b000*/  LEA.HI.X.SX32 R23, R140, R3.reuse, 0x1, P2 ;  /* 0x000000038c177211 */ /* 0x080fe400010f0eff */
[-C--:B------:R-:W-:Y:S01]  /*b010*/  LEA.HI.X.SX32 R21, R108, R3.reuse, 0x1, P3 ;  /* 0x000000036c157211 */ /* 0x080fe200018f0eff */
[----:B------:R-:W4:Y:S01]  /*b020*/  LDL.LU R119, [R1+0x1dc] ;  /* 0x0001dc0001777983 */ /* 0x000f220000300800 */
[----:B------:R-:W-:-:S02]  /*b030*/  LEA.HI.X.SX32 R19, R111, R3, 0x1, P4 ;  /* 0x000000036f137211 */ /* 0x000fc400020f0eff */
[CC--:B------:R-:W-:Y:S01]  /*b040*/  LEA R16, P2, R110.reuse, R4.reuse, 0x1 ;  /* 0x000000046e107211 */ /* 0x0c0fe200078408ff */
[----:B------:R-:W4:Y:S01]  /*b050*/  LDL.LU R106, [R1+0x1d8] ;  /* 0x0001d800016a7983 */ /* 0x000f220000300800 */
[-C--:B------:R-:W-:Y:S02]  /*b060*/  LEA R14, P3, R141, R4.reuse, 0x1 ;  /* 0x000000048d0e7211 */ /* 0x080fe400078608ff */
[-C--:B------:R-:W-:Y:S01]  /*b070*/  LEA R12, P4, R113, R4.reuse, 0x1 ;  /* 0x00000004710c7211 */ /* 0x080fe200078808ff */
[----:B------:R-:W4:Y:S01]  /*b080*/  LDL.LU R107, [R1+0x1d4] ;  /* 0x0001d400016b7983 */ /* 0x000f220000300800 */
[----:B------:R-:W-:Y:S01]  /*b090*/  LEA R48, P6, R49, R4, 0x1 ;  /* 0x0000000431307211 */ /* 0x000fe200078c08ff */
[----:B------:R-:W-:Y:S01]  /*b0a0*/  IMAD.MOV.U32 R11, RZ, RZ, R8 ;  /* 0x000000ffff0b7224 */ /* 0x000fe200078e0008 */
[-C--:B------:R-:W-:Y:S01]  /*b0b0*/  LEA.HI.X.SX32 R17, R110, R3.reuse, 0x1, P2 ;  /* 0x000000036e117211 */ /* 0x080fe200010f0eff */
[----:B------:R-:W4:Y:S01]  /*b0c0*/  LDL.LU R150, [R1+0x4ac] ;  /* 0x0004ac0001967983 */ /* 0x000f220000300800 */
[----:B------:R-:W-:-:S02]  /*b0d0*/  LEA.HI.X.SX32 R15, R141, R3, 0x1, P3 ;  /* 0x000000038d0f7211 */ /* 0x000fc400018f0eff */
[-C--:B------:R-:W-:Y:S01]  /*b0e0*/  LEA.HI.X.SX32 R13, R113, R3.reuse, 0x1, P4 ;  /* 0x00000003710d7211 */ /* 0x080fe200020f0eff */
[----:B------:R-:W4:Y:S01]  /*b0f0*/  LDL.LU R109, [R1+0x4a8] ;  /* 0x0004a800016d7983 */ /* 0x000f220000300800 */
[-C--:B------:R-:W-:Y:S02]  /*b100*/  LEA R10, P2, R8, R4.reuse, 0x1 ;  /* 0x00000004080a7211 */ /* 0x080fe400078408ff */
[----:B------:R-:W-:Y:S01]  /*b110*/  LEA.HI.X.SX32 R49, R49, R3, 0x1, P6 ;  /* 0x0000000331317211 */ /* 0x000fe200030f0eff */
[----:B------:R-:W4:Y:S01]  /*b120*/  LDL.LU R140, [R1+0x4a4] ;  /* 0x0004a400018c7983 */ /* 0x000f220000300800 */
[-C--:B------:R-:W-:Y:S02]  /*b130*/  LEA R8, P3, R7, R4.reuse, 0x1 ;  /* 0x0000000407087211 */ /* 0x080fe400078608ff */
[-C--:B------:R-:W-:Y:S01]  /*b140*/  LEA R6, P4, R112, R4.reuse, 0x1 ;  /* 0x0000000470067211 */ /* 0x080fe200078808ff */
[----:B------:R-:W5:Y:S01]  /*b150*/  LDL.LU R108, [R1+0x4a0] ;  /* 0x0004a000016c7983 */ /* 0x000f620000300800 */
[----:B------:R-:W-:Y:S01]  /*b160*/  LEA R4, P6, R138, R4, 0x1 ;  /* 0x000000048a047211 */ /* 0x000fe200078c08ff */
[----:B------:R-:W-:-:S02]  /*b170*/  IMAD.MOV.U32 R9, RZ, RZ, R7 ;  /* 0x000000ffff097224 */ /* 0x000fc400078e0007 */
[----:B------:R-:W4:Y:S01]  /*b180*/  LDL.LU R111, [R1+0x49c] ;  /* 0x00049c00016f7983 */ /* 0x000f220000300800 */
[----:B------:R-:W-:-:S03]  /*b190*/  LEA.HI.X.SX32 R7, R112, R3, 0x1, P4 ;  /* 0x0000000370077211 */ /* 0x000fc600020f0eff */
[----:B------:R-:W4:Y:S01]  /*b1a0*/  LDL.LU R110, [R1+0x498] ;  /* 0x00049800016e7983 */ /* 0x000f220000300800 */
[----:B------:R-:W-:-:S03]  /*b1b0*/  LEA.HI.X.SX32 R5, R138, R3, 0x1, P6 ;  /* 0x000000038a057211 */ /* 0x000fc600030f0eff */
[----:B------:R-:W4:Y:S04]  /*b1c0*/  LDL.LU R141, [R1+0x494] ;  /* 0x00049400018d7983 */ /* 0x000f280000300800 */
[----:B------:R-:W4:Y:S04]  /*b1d0*/  LDL.LU R113, [R1+0x490] ;  /* 0x0004900001717983 */ /* 0x000f280000300800 */
[----:B------:R-:W4:Y:S04]  /*b1e0*/  LDL.LU R112, [R1+0x48c] ;  /* 0x00048c0001707983 */ /* 0x000f280000300800 */
[----:B------:R-:W4:Y:S04]  /*b1f0*/  LDL.LU R138, [R1+0x488] ;  /* 0x00048800018a7983 */ /* 0x000f280000300800 */
[----:B--2---:R0:W-:Y:S04]  /*b200*/  STS.U16 [R2+UR11+0x4e00], R115 ;  /* 0x004e007302007988 */ /* 0x0041e8000800040b */
[----:B---3--:R1:W-:Y:S04]  /*b210*/  STS.U16 [R2+UR11+0x5000], R114 ;  /* 0x0050007202007988 */ /* 0x0083e8000800040b */
[----:B----4-:R2:W-:Y:S04]  /*b220*/  STS.U16 [R2+UR11+0x5200], R139 ;  /* 0x0052008b02007988 */ /* 0x0105e8000800040b */
[----:B0-----:R-:W3:Y:S04]  /*b230*/  LDL.LU R115, [R1+0x484] ;  /* 0x0004840001737983 */ /* 0x001ee80000300800 */
[----:B-1----:R-:W4:Y:S04]  /*b240*/  LDL.LU R114, [R1+0x480] ;  /* 0x0004800001727983 */ /* 0x002f280000300800 */
[----:B--2---:R-:W2:Y:S04]  /*b250*/  LDL.LU R139, [R1+0x47c] ;  /* 0x00047c00018b7983 */ /* 0x004ea80000300800 */
[----:B------:R0:W-:Y:S04]  /*b260*/  STS.U16 [R2+UR11+0x5400], R117 ;  /* 0x0054007502007988 */ /* 0x0001e8000800040b */
[----:B------:R1:W-:Y:S04]  /*b270*/  STS.U16 [R2+UR11+0x5600], R116 ;  /* 0x0056007402007988 */ /* 0x0003e8000800040b */
[----:B0-----:R-:W3:Y:S04]  /*b280*/  LDL.LU R117, [R1+0x478] ;  /* 0x0004780001757983 */ /* 0x001ee80000300800 */
[----:B-1----:R-:W3:Y:S04]  /*b290*/  LDL.LU R116, [R1+0x474] ;  /* 0x0004740001747983 */ /* 0x002ee80000300800 */
[----:B------:R-:W-:Y:S04]  /*b2a0*/  STS.U16 [R2+UR11+0x5800], R118 ;  /* 0x0058007602007988 */ /* 0x000fe8000800040b */
[----:B------:R-:W-:Y:S04]  /*b2b0*/  STS.U16 [R2+UR11+0x5a00], R119 ;  /* 0x005a007702007988 */ /* 0x000fe8000800040b */
[----:B------:R-:W-:Y:S04]  /*b2c0*/  STS.U16 [R2+UR11+0x5c00], R106 ;  /* 0x005c006a02007988 */ /* 0x000fe8000800040b */
[----:B------:R-:W-:Y:S04]  /*b2d0*/  STS.U16 [R2+UR11+0x5e00], R107 ;  /* 0x005e006b02007988 */ /* 0x000fe8000800040b */
[----:B------:R-:W-:Y:S04]  /*b2e0*/  STS.U16 [R2+UR11+0x6600], R140 ;  /* 0x0066008c02007988 */ /* 0x000fe8000800040b */
[----:B------:R-:W-:Y:S04]  /*b2f0*/  STS.U16 [R2+UR11+0x6400], R141 ;  /* 0x0064008d02007988 */ /* 0x000fe8000800040b */
[----:B------:R-:W-:Y:S04]  /*b300*/  STS.U16 [R2+UR11+0x6200], R138 ;  /* 0x0062008a02007988 */ /* 0x000fe8000800040b */
[----:B--2---:R0:W-:Y:S04]  /*b310*/  STS.U16 [R2+UR11+0x6000], R139 ;  /* 0x0060008b02007988 */ /* 0x0041e8000800040b */
[----:B0-----:R-:W2:Y:S04]  /*b320*/  LDL.LU R139, [R1+0x470] ;  /* 0x00047000018b7983 */ /* 0x001ea80000300800 */
[----:B------:R-:W2:Y:S04]  /*b330*/  LDL.LU R138, [R1+0x46c] ;  /* 0x00046c00018a7983 */ /* 0x000ea80000300800 */
[----:B------:R-:W2:Y:S04]  /*b340*/  LDL.LU R141, [R1+0x468] ;  /* 0x00046800018d7983 */ /* 0x000ea80000300800 */
[----:B------:R-:W2:Y:S04]  /*b350*/  LDL.64 R118, [R1+0x170] ;  /* 0x0001700001767983 */ /* 0x000ea80000100a00 */
[----:B------:R-:W2:Y:S04]  /*b360*/  LDL.64 R106, [R1+0x160] ;  /* 0x00016000016a7983 */ /* 0x000ea80000100a00 */
[----:B------:R-:W2:Y:S01]  /*b370*/  LDL.LU R140, [R1+0x464] ;  /* 0x00046400018c7983 */ /* 0x000ea20000300800 */
[----:B------:R-:W-:-:S03]  /*b380*/  PRMT R109, RZ, 0x7610, R109 ;  /* 0x00007610ff6d7816 */ /* 0x000fc6000000006d */
[----:B------:R0:W-:Y:S01]  /*b390*/  STS.U16 [R2+UR11+0x6800], R150 ;  /* 0x0068009602007988 */ /* 0x0001e2000800040b */
[----:B------:R-:W-:Y:S02]  /*b3a0*/  PRMT R110, RZ, 0x7610, R110 ;  /* 0x00007610ff6e7816 */ /* 0x000fe4000000006e */
[----:B------:R-:W-:Y:S01]  /*b3b0*/  PRMT R111, RZ, 0x7610, R111 ;  /* 0x00007610ff6f7816 */ /* 0x000fe2000000006f */
[----:B------:R-:W2:Y:S01]  /*b3c0*/  @P0 LDG.E.U16 R109, desc[UR20][R102.64] ;  /* 0x00000014666d0981 */ /* 0x000ea2000c1e1500 */
[----:B------:R-:W-:Y:S02]  /*b3d0*/  PRMT R112, RZ, 0x7610, R112 ;  /* 0x00007610ff707816 */ /* 0x000fe40000000070 */
[----:B------:R-:W-:Y:S01]  /*b3e0*/  PRMT R113, RZ, 0x7610, R113 ;  /* 0x00007610ff717816 */ /* 0x000fe20000000071 */
[----:B------:R-:W2:Y:S04]  /*b3f0*/  @P0 LDG.E.U16 R110, desc[UR20][R100.64] ;  /* 0x00000014646e0981 */ /* 0x000ea8000c1e1500 */
[----:B0-----:R-:W2:Y:S01]  /*b400*/  LDL.LU R150, [R1+0x460] ;  /* 0x0004600001967983 */ /* 0x001ea20000300800 */
[----:B----4-:R-:W-:-:S02]  /*b410*/  PRMT R114, RZ, 0x7610, R114 ;  /* 0x00007610ff727816 */ /* 0x010fc40000000072 */
[----:B---3--:R-:W-:Y:S01]  /*b420*/  PRMT R115, RZ, 0x7610, R115 ;  /* 0x00007610ff737816 */ /* 0x008fe20000000073 */
[----:B------:R-:W3:Y:S01]  /*b430*/  @P0 LDG.E.U16 R111, desc[UR20][R98.64] ;  /* 0x00000014626f0981 */ /* 0x000ee2000c1e1500 */
[----:B------:R-:W-:Y:S02]  /*b440*/  PRMT R116, RZ, 0x7610, R116 ;  /* 0x00007610ff747816 */ /* 0x000fe40000000074 */
[----:B------:R-:W-:Y:S01]  /*b450*/  PRMT R117, RZ, 0x7610, R117 ;  /* 0x00007610ff757816 */ /* 0x000fe20000000075 */
[----:B------:R-:W4:Y:S04]  /*b460*/  @P0 LDG.E.U16 R112, desc[UR20][R96.64] ;  /* 0x0000001460700981 */ /* 0x000f28000c1e1500 */
[----:B------:R-:W3:Y:S04]  /*b470*/  @P0 LDG.E.U16 R113, desc[UR20][R94.64] ;  /* 0x000000145e710981 */ /* 0x000ee8000c1e1500 */
[----:B------:R-:W3:Y:S04]  /*b480*/  @P0 LDG.E.U16 R114, desc[UR20][R92.64] ;  /* 0x000000145c720981 */ /* 0x000ee8000c1e1500 */
[----:B------:R-:W4:Y:S04]  /*b490*/  @P0 LDG.E.U16 R115, desc[UR20][R90.64] ;  /* 0x000000145a730981 */ /* 0x000f28000c1e1500 */
[----:B------:R-:W4:Y:S04]  /*b4a0*/  @P0 LDG.E.U16 R116, desc[UR20][R88.64] ;  /* 0x0000001458740981 */ /* 0x000f28000c1e1500 */
[----:B------:R-:W4:Y:S01]  /*b4b0*/  @P0 LDG.E.U16 R117, desc[UR20][R86.64] ;  /* 0x0000001456750981 */ /* 0x000f22000c1e1500 */
[----:B--2---:R-:W-:-:S06]  /*b4c0*/  PRMT R141, RZ, 0x7610, R141 ;  /* 0x00007610ff8d7816 */ /* 0x004fcc000000008d */
[----:B------:R-:W2:Y:S01]  /*b4d0*/  @P0 LDG.E.U16 R141, desc[UR20][R118.64] ;  /* 0x00000014768d0981 */ /* 0x000ea2000c1e1500 */
[----:B------:R-:W-:-:S03]  /*b4e0*/  PRMT R140, RZ, 0x7610, R140 ;  /* 0x00007610ff8c7816 */ /* 0x000fc6000000008c */
[----:B------:R-:W2:Y:S04]  /*b4f0*/  LDL.LU.64 R118, [R1+0x458] ;  /* 0x0004580001767983 */ /* 0x000ea80000300a00 */
[----:B------:R-:W2:Y:S01]  /*b500*/  @P0 LDG.E.U16 R140, desc[UR20][R106.64] ;  /* 0x000000146a8c0981 */ /* 0x000ea2000c1e1500 */
[----:B------:R-:W-:Y:S02]  /*b510*/  PRMT R139, RZ, 0x7610, R139 ;  /* 0x00007610ff8b7816 */ /* 0x000fe4000000008b */
[----:B------:R-:W-:-:S04]  /*b520*/  PRMT R138, RZ, 0x7610, R138 ;  /* 0x00007610ff8a7816 */ /* 0x000fc8000000008a */
[----:B------:R-:W2:Y:S04]  /*b530*/  @P0 LDG.E.U16 R139, desc[UR20][R84.64] ;  /* 0x00000014548b0981 */ /* 0x000ea8000c1e1500 */
[----:B------:R-:W2:Y:S04]  /*b540*/  LDL.LU.64 R106, [R1+0x450] ;  /* 0x00045000016a7983 */ /* 0x000ea80000300a00 */
[----:B------:R-:W2:Y:S01]  /*b550*/  @P0 LDG.E.U16 R138, desc[UR20][R82.64] ;  /* 0x00000014528a0981 */ /* 0x000ea2000c1e1500 */
[----:B------:R-:W-:-:S03]  /*b560*/  PRMT R150, RZ, 0x7610, R150 ;  /* 0x00007610ff967816 */ /* 0x000fc60000000096 */
[----:B------:R0:W-:Y:S04]  /*b570*/  STS.U16 [R2+UR11+0x6a00], R109 ;  /* 0x006a006d02007988 */ /* 0x0001e8000800040b */
[----:B------:R1:W-:Y:S04]  /*b580*/  STS.U16 [R2+UR11+0x6c00], R110 ;  /* 0x006c006e02007988 */ /* 0x0003e8000800040b */
[----:B---3--:R3:W-:Y:S04]  /*b590*/  STS.U16 [R2+UR11+0x6e00], R111 ;  /* 0x006e006f02007988 */ /* 0x0087e8000800040b */
[----:B----4-:R4:W-:Y:S04]  /*b5a0*/  STS.U16 [R2+UR11+0x7000], R112 ;  /* 0x0070007002007988 */ /* 0x0109e8000800040b */
[----:B------:R0:W-:Y:S04]  /*b5b0*/  STS.U16 [R2+UR11+0x7200], R113 ;  /* 0x0072007102007988 */ /* 0x0001e8000800040b */
[----:B------:R0:W-:Y:S04]  /*b5c0*/  STS.U16 [R2+UR11+0x7400], R114 ;  /* 0x0074007202007988 */ /* 0x0001e8000800040b */
[----:B------:R0:W-:Y:S04]  /*b5d0*/  STS.U16 [R2+UR11+0x7600], R115 ;  /* 0x0076007302007988 */ /* 0x0001e8000800040b */
[----:B------:R0:W-:Y:S04]  /*b5e0*/  STS.U16 [R2+UR11+0x7800], R116 ;  /* 0x0078007402007988 */ /* 0x0001e8000800040b */
[----:B------:R0:W-:Y:S04]  /*b5f0*/  STS.U16 [R2+UR11+0x7a00], R117 ;  /* 0x007a007502007988 */ /* 0x0001e8000800040b */
[----:B--2---:R-:W2:Y:S04]  /*b600*/  @P0 LDG.E.U16 R150, desc[UR20][R106.64] ;  /* 0x000000146a960981 */ /* 0x004ea8000c1e1500 */
[----:B------:R-:W5:Y:S04]  /*b610*/  LDL.LU.64 R106, [R1+0x448] ;  /* 0x00044800016a7983 */ /* 0x000f680000300a00 */
[----:B0-----:R-:W5:Y:S04]  /*b620*/  LDL.LU R109, [R1+0x444] ;  /* 0x00044400016d7983 */ /* 0x001f680000300800 */
[----:B-1----:R-:W5:Y:S04]  /*b630*/  LDL.LU R110, [R1+0x440] ;  /* 0x00044000016e7983 */ /* 0x002f680000300800 */
[----:B---3--:R-:W5:Y:S04]  /*b640*/  LDL.LU R111, [R1+0x43c] ;  /* 0x00043c00016f7983 */ /* 0x008f680000300800 */
[----:B----4-:R-:W5:Y:S04]  /*b650*/  LDL.LU R112, [R1+0x438] ;  /* 0x0004380001707983 */ /* 0x010f680000300800 */
[----:B------:R-:W5:Y:S04]  /*b660*/  LDL.LU R113, [R1+0x434] ;  /* 0x0004340001717983 */ /* 0x000f680000300800 */
[----:B------:R-:W5:Y:S04]  /*b670*/  LDL.LU R114, [R1+0x430] ;  /* 0x0004300001727983 */ /* 0x000f680000300800 */
[----:B------:R-:W5:Y:S04]  /*b680*/  LDL.LU R115, [R1+0x42c] ;  /* 0x00042c0001737983 */ /* 0x000f680000300800 */
[----:B------:R-:W5:Y:S04]  /*b690*/  LDL.LU R116, [R1+0x428] ;  /* 0x0004280001747983 */ /* 0x000f680000300800 */
[----:B------:R-:W5:Y:S04]  /*b6a0*/  LDL.LU R117, [R1+0x424] ;  /* 0x0004240001757983 */ /* 0x000f680000300800 */
[----:B------:R0:W-:Y:S04]  /*b6b0*/  STS.U16 [R2+UR11+0x7c00], R139 ;  /* 0x007c008b02007988 */ /* 0x0001e8000800040b */
[----:B------:R1:W-:Y:S04]  /*b6c0*/  STS.U16 [R2+UR11+0x7e00], R138 ;  /* 0x007e008a02007988 */ /* 0x0003e8000800040b */
[----:B------:R3:W-:Y:S04]  /*b6d0*/  STS.U16 [R0+UR11+0x100], R141 ;  /* 0x0001008d00007988 */ /* 0x0007e8000800040b */
[----:B0-----:R-:W4:Y:S04]  /*b6e0*/  LDL.LU R139, [R1+0x420] ;  /* 0x00042000018b7983 */ /* 0x001f280000300800 */
[----:B-1----:R-:W4:Y:S04]  /*b6f0*/  LDL.LU R138, [R1+0x41c] ;  /* 0x00041c00018a7983 */ /* 0x002f280000300800 */
[----:B---3--:R-:W3:Y:S04]  /*b700*/  LDL.LU R141, [R1+0x418] ;  /* 0x00041800018d7983 */ /* 0x008ee80000300800 */
[----:B------:R0:W-:Y:S04]  /*b710*/  STS.U16 [R0+UR11+0x300], R140 ;  /* 0x0003008c00007988 */ /* 0x0001e8000800040b */
[----:B0-----:R-:W3:Y:S04]  /*b720*/  LDL.LU R140, [R1+0x414] ;  /* 0x00041400018c7983 */ /* 0x001ee80000300800 */
[----:B--2---:R0:W-:Y:S04]  /*b730*/  STS.U16 [R0+UR11+0x500], R150 ;  /* 0x0005009600007988 */ /* 0x0041e8000800040b */
[----:B0-----:R-:W2:Y:S01]  /*b740*/  LDL.LU R150, [R1+0x410] ;  /* 0x0004100001967983 */ /* 0x001ea20000300800 */
[----:B----4-:R-:W-:-:S06]  /*b750*/  PRMT R139, RZ, 0x7610, R139 ;  /* 0x00007610ff8b7816 */ /* 0x010fcc000000008b */
[----:B------:R-:W4:Y:S01]  /*b760*/  @P0 LDG.E.U16 R139, desc[UR20][R118.64] ;  /* 0x00000014768b0981 */ /* 0x000f22000c1e1500 */
[----:B---3--:R-:W-:-:S06]  /*b770*/  PRMT R141, RZ, 0x7610, R141 ;  /* 0x00007610ff8d7816 */ /* 0x008fcc000000008d */
[----:B------:R-:W3:Y:S04]  /*b780*/  @P0 LDG.E.U16 R141, desc[UR20][R144.64] ;  /* 0x00000014908d0981 */ /* 0x000ee8000c1e1500 */
[----:B------:R-:W5:Y:S01]  /*b790*/  LDL.LU.64 R118, [R1+0x408] ;  /* 0x0004080001767983 */ /* 0x000f620000300a00 */
[----:B------:R-:W-:-:S06]  /*b7a0*/  PRMT R140, RZ, 0x7610, R140 ;  /* 0x00007610ff8c7816 */ /* 0x000fcc000000008c */
[----:B------:R0:W2:Y:S04]  /*b7b0*/  @P0 LDG.E.U16 R140, desc[UR20][R142.64] ;  /* 0x000000148e8c0981 */ /* 0x0000a8000c1e1500 */
[----:B------:R-:W0:Y:S04]  /*b7c0*/  LDL.LU.64 R142, [R1+0x400] ;  /* 0x00040000018e7983 */ /* 0x000e280000300a00 */
[----:B------:R-:W2:Y:S01]  /*b7d0*/  LDL.LU.64 R144, [R1+0x3f8] ;  /* 0x0003f80001907983 */ /* 0x000ea20000300a00 */
[----:B0-----:R-:W-:Y:S02]  /*b7e0*/  PRMT R142, RZ, 0x7610, R142 ;  /* 0x00007610ff8e7816 */ /* 0x001fe4000000008e */
[----:B------:R-:W-:-:S02]  /*b7f0*/  PRMT R143, RZ, 0x7610, R143 ;  /* 0x00007610ff8f7816 */ /* 0x000fc4000000008f */
[----:B--2---:R-:W-:Y:S02]  /*b800*/  PRMT R144, RZ, 0x7610, R144 ;  /* 0x00007610ff907816 */ /* 0x004fe40000000090 */
[----:B------:R-:W-:Y:S01]  /*b810*/  PRMT R145, RZ, 0x7610, R145 ;  /* 0x00007610ff917816 */ /* 0x000fe20000000091 */
[----:B------:R-:W2:Y:S04]  /*b820*/  @P0 LDG.E.U16 R142, desc[UR20][R120.64] ;  /* 0x00000014788e0981 */ /* 0x000ea8000c1e1500 */
[----:B------:R-:W2:Y:S04]  /*b830*/  @P0 LDG.E.U16 R143, desc[UR20][R122.64] ;  /* 0x000000147a8f0981 */ /* 0x000ea8000c1e1500 */
[----:B------:R0:W2:Y:S04]  /*b840*/  @P0 LDG.E.U16 R144, desc[UR20][R146.64] ;  /* 0x0000001492900981 */ /* 0x0000a8000c1e1500 */
[----:B------:R-:W5:Y:S04]  /*b850*/  LDL.LU.64 R120, [R1+0x3f0] ;  /* 0x0003f00001787983 */ /* 0x000f680000300a00 */
[----:B------:R-:W5:Y:S04]  /*b860*/  LDL.LU.64 R122, [R1+0x3e8] ;  /* 0x0003e800017a7983 */ /* 0x000f680000300a00 */
[----:B------:R-:W0:Y:S04]  /*b870*/  LDL.LU.64 R146, [R1+0x3e0] ;  /* 0x0003e00001927983 */ /* 0x000e280000300a00 */
[----:B------:R1:W2:Y:S04]  /*b880*/  @P0 LDG.E.U16 R145, desc[UR20][R152.64] ;  /* 0x0000001498910981 */ /* 0x0002a8000c1e1500 */
[----:B------:R-:W1:Y:S01]  /*b890*/  LDL.LU.64 R152, [R1+0x3d8] ;  /* 0x0003d80001987983 */ /* 0x000e620000300a00 */
[----:B------:R-:W-:-:S02]  /*b8a0*/  PRMT R150, RZ, 0x7610, R150 ;  /* 0x00007610ff967816 */ /* 0x000fc40000000096 */
[-C--:B------:R-:W-:Y:S02]  /*b8b0*/  LEA.HI.X.SX32 R11, R11, R3.reuse, 0x1, P2 ;  /* 0x000000030b0b7211 */ /* 0x080fe400010f0eff */
[----:B------:R-:W-:Y:S02]  /*b8c0*/  LEA.HI.X.SX32 R9, R9, R3, 0x1, P3 ;  /* 0x0000000309097211 */ /* 0x000fe400018f0eff */
[----:B------:R-:W-:Y:S01]  /*b8d0*/  PRMT R3, RZ, 0x7610, R3 ;  /* 0x00007610ff037816 */ /* 0x000fe20000000003 */
[----:B------:R-:W2:Y:S05]  /*b8e0*/  @P0 LDG.E.U16 R150, desc[UR20][R128.64] ;  /* 0x0000001480960981 */ /* 0x000eaa000c1e1500 */
[----:B------:R-:W2:Y:S01]  /*b8f0*/  @P0 LDG.E.U16 R3, desc[UR20][R104.64] ;  /* 0x0000001468030981 */ /* 0x000ea2000c1e1500 */
[----:B0-----:R-:W-:-:S02]  /*b900*/  PRMT R146, RZ, 0x7610, R146 ;  /* 0x00007610ff927816 */ /* 0x001fc40000000092 */
[----:B------:R-:W-:-:S04]  /*b910*/  PRMT R147, RZ, 0x7610, R147 ;  /* 0x00007610ff937816 */ /* 0x000fc80000000093 */
[----:B------:R-:W3:Y:S04]  /*b920*/  @P0 LDG.E.U16 R146, desc[UR20][R124.64] ;  /* 0x000000147c920981 */ /* 0x000ee8000c1e1500 */
[----:B------:R-:W3:Y:S01]  /*b930*/  @P0 LDG.E.U16 R147, desc[UR20][R126.64] ;  /* 0x000000147e930981 */ /* 0x000ee2000c1e1500 */
[----:B-1----:R-:W-:-:S03]  /*b940*/  PRMT R153, RZ, 0x7610, R153 ;  /* 0x00007610ff997816 */ /* 0x002fc60000000099 */
[----:B------:R-:W5:Y:S04]  /*b950*/  LDL.LU.64 R124, [R1+0x3d0] ;  /* 0x0003d000017c7983 */ /* 0x000f680000300a00 */
[----:B------:R-:W5:Y:S04]  /*b960*/  LDL.LU.64 R126, [R1+0x3c8] ;  /* 0x0003c800017e7983 */ /* 0x000f680000300a00 */
[----:B------:R-:W5:Y:S04]  /*b970*/  LDL.LU.64 R128, [R1+0x3c0] ;  /* 0x0003c00001807983 */ /* 0x000f680000300a00 */
[----:B------:R0:W3:Y:S04]  /*b980*/  @P0 LDG.E.U16 R153, desc[UR20][R154.64] ;  /* 0x000000149a990981 */ /* 0x0000e8000c1e1500 */
[----:B------:R-:W0:Y:S01]  /*b990*/  LDL.LU.64 R154, [R1+0x3b8] ;  /* 0x0003b800019a7983 */ /* 0x000e220000300a00 */
[----:B------:R-:W-:-:S06]  /*b9a0*/  PRMT R152, RZ, 0x7610, R152 ;  /* 0x00007610ff987816 */ /* 0x000fcc0000000098 */
[----:B------:R-:W3:Y:S04]  /*b9b0*/  @P0 LDG.E.U16 R152, desc[UR20][R130.64] ;  /* 0x0000001482980981 */ /* 0x000ee8000c1e1500 */
[----:B--2---:R1:W-:Y:S04]  /*b9c0*/  STS.U16 [R0+UR11+0x7f00], R3 ;  /* 0x007f000300007988 */ /* 0x0043e8000800040b */
[----:B------:R-:W5:Y:S01]  /*b9d0*/  LDL.LU.64 R130, [R1+0x3b0] ;  /* 0x0003b00001827983 */ /* 0x000f620000300a00 */
[----:B-1----:R-:W-:-:S03]  /*b9e0*/  PRMT R3, RZ, 0x7610, R3 ;  /* 0x00007610ff037816 */ /* 0x002fc60000000003 */
[----:B----4-:R1:W-:Y:S04]  /*b9f0*/  STS.U16 [R0+UR11+0x700], R139 ;  /* 0x0007008b00007988 */ /* 0x0103e8000800040b */
[----:B------:R-:W2:Y:S04]  /*ba00*/  @P0 LDG.E.U16 R3, desc[UR20][R136.64] ;  /* 0x0000001488030981 */ /* 0x000ea8000c1e1500 */
[----:B------:R4:W-:Y:S04]  /*ba10*/  STS.U16 [R0+UR11+0x900], R140 ;  /* 0x0009008c00007988 */ /* 0x0009e8000800040b */
[----:B---3--:R3:W-:Y:S04]  /*ba20*/  STS.U16 [R0+UR11+0xb00], R141 ;  /* 0x000b008d00007988 */ /* 0x0087e8000800040b */
[----:B------:R0:W-:Y:S04]  /*ba30*/  STS.U16 [R0+UR11+0xd00], R142 ;  /* 0x000d008e00007988 */ /* 0x0001e8000800040b */
[----:B------:R0:W-:Y:S04]  /*ba40*/  STS.U16 [R0+UR11+0xf00], R143 ;  /* 0x000f008f00007988 */ /* 0x0001e8000800040b */
[----:B------:R0:W-:Y:S04]  /*ba50*/  STS.U16 [R0+UR11+0x1100], R144 ;  /* 0x0011009000007988 */ /* 0x0001e8000800040b */
[----:B------:R0:W-:Y:S04]  /*ba60*/  STS.U16 [R0+UR11+0x1300], R145 ;  /* 0x0013009100007988 */ /* 0x0001e8000800040b */
[----:B------:R-:W-:Y:S04]  /*ba70*/  STS.U16 [R0+UR11+0x1900], R150 ;  /* 0x0019009600007988 */ /* 0x000fe8000800040b */
[----:B------:R0:W-:Y:S04]  /*ba80*/  STS.U16 [R0+UR11+0x1500], R146 ;  /* 0x0015009200007988 */ /* 0x0001e8000800040b */
[----:B------:R0:W-:Y:S02]  /*ba90*/  STS.U16 [R0+UR11+0x1700], R147 ;  /* 0x0017009300007988 */ /* 0x0001e4000800040b */
[----:B0-----:R-:W-:-:S02]  /*baa0*/  PRMT R155, RZ, 0x7610, R155 ;  /* 0x00007610ff9b7816 */ /* 0x001fc4000000009b */
[----:B------:R-:W-:-:S04]  /*bab0*/  PRMT R154, RZ, 0x7610, R154 ;  /* 0x00007610ff9a7816 */ /* 0x000fc8000000009a */
[----:B------:R-:W2:Y:S04]  /*bac0*/  @P0 LDG.E.U16 R155, desc[UR20][R132.64] ;  /* 0x00000014849b0981 */ /* 0x000ea8000c1e1500 */
[----:B------:R-:W2:Y:S04]  /*bad0*/  @P0 LDG.E.U16 R154, desc[UR20][R134.64] ;  /* 0x00000014869a0981 */ /* 0x000ea8000c1e1500 */
[----:B------:R-:W5:Y:S04]  /*bae0*/  LDL.LU.64 R132, [R1+0x3a8] ;  /* 0x0003a80001847983 */ /* 0x000f680000300a00 */
[----:B------:R-:W5:Y:S04]  /*baf0*/  LDL.LU.64 R134, [R1+0x3a0] ;  /* 0x0003a00001867983 */ /* 0x000f680000300a00 */
[----:B------:R-:W2:Y:S04]  /*bb00*/  LDL.LU.64 R136, [R1+0x398] ;  /* 0x0003980001887983 */ /* 0x000ea80000300a00 */
[----:B-1----:R-:W2:Y:S04]  /*bb10*/  LDL.LU R139, [R1+0x394] ;  /* 0x00039400018b7983 */ /* 0x002ea80000300800 */
[----:B----4-:R-:W4:Y:S04]  /*bb20*/  LDL.LU R140, [R1+0x390] ;  /* 0x00039000018c7983 */ /* 0x010f280000300800 */
[----:B---3--:R-:W3:Y:S04]  /*bb30*/  LDL.LU R141, [R1+0x384] ;  /* 0x00038400018d7983 */ /* 0x008ee80000300800 */
[----:B------:R-:W3:Y:S04]  /*bb40*/  LDL.LU R142, [R1+0x380] ;  /* 0x00038000018e7983 */ /* 0x000ee80000300800 */
[----:B------:R-:W3:Y:S04]  /*bb50*/  LDL.LU R143, [R1+0x37c] ;  /* 0x00037c00018f7983 */ /* 0x000ee80000300800 */
[----:B------:R-:W3:Y:S04]  /*bb60*/  LDL.LU R144, [R1+0x378] ;  /* 0x0003780001907983 */ /* 0x000ee80000300800 */
[----:B------:R-:W3:Y:S04]  /*bb70*/  LDL.LU R145, [R1+0x374] ;  /* 0x0003740001917983 */ /* 0x000ee80000300800 */
[----:B------:R-:W3:Y:S04]  /*bb80*/  LDL.LU R146, [R1+0x370] ;  /* 0x0003700001927983 */ /* 0x000ee80000300800 */
[----:B------:R-:W3:Y:S04]  /*bb90*/  LDL.LU R147, [R1+0x36c] ;  /* 0x00036c0001937983 */ /* 0x000ee80000300800 */
[----:B------:R-:W3:Y:S04]  /*bba0*/  LDL.LU R150, [R1+0x368] ;  /* 0x0003680001967983 */ /* 0x000ee80000300800 */
[----:B------:R0:W-:Y:S04]  /*bbb0*/  STS.U16 [R0+UR11+0x1b00], R153 ;  /* 0x001b009900007988 */ /* 0x0001e8000800040b */
[----:B------:R1:W-:Y:S04]  /*bbc0*/  STS.U16 [R0+UR11+0x1d00], R152 ;  /* 0x001d009800007988 */ /* 0x0003e8000800040b */
[----:B0-----:R-:W3:Y:S04]  /*bbd0*/  LDL.LU R153, [R1+0x364] ;  /* 0x0003640001997983 */ /* 0x001ee80000300800 */
[----:B-1----:R-:W4:Y:S04]  /*bbe0*/  LDL.LU R152, [R1+0x360] ;  /* 0x0003600001987983 */ /* 0x002f280000300800 */
[----:B--2---:R0:W-:Y:S04]  /*bbf0*/  STS.U16 [R0+UR11+0x1f00], R155 ;  /* 0x001f009b00007988 */ /* 0x0041e8000800040b */
[----:B------:R1:W-:Y:S04]  /*bc00*/  STS.U16 [R0+UR11+0x2100], R154 ;  /* 0x0021009a00007988 */ /* 0x0003e8000800040b */
[----:B0-----:R-:W2:Y:S04]  /*bc10*/  LDL.LU R155, [R1+0x35c] ;  /* 0x00035c00019b7983 */ /* 0x001ea80000300800 */
[----:B-1----:R-:W2:Y:S01]  /*bc20*/  LDL.LU R154, [R1+0x358] ;  /* 0x00035800019a7983 */ /* 0x002ea20000300800 */
[----:B---3--:R-:W-:-:S02]  /*bc30*/  PRMT R153, RZ, 0x7610, R153 ;  /* 0x00007610ff997816 */ /* 0x008fc40000000099 */
[----:B----4-:R-:W-:-:S04]  /*bc40*/  PRMT R152, RZ, 0x7610, R152 ;  /* 0x00007610ff987816 */ /* 0x010fc80000000098 */
[----:B------:R0:W3:Y:S04]  /*bc50*/  @P0 LDG.E.U16 R153, desc[UR20][R156.64] ;  /* 0x000000149c990981 */ /* 0x0000e8000c1e1500 */
[----:B------:R-:W4:Y:S04]  /*bc60*/  @P0 LDG.E.U16 R152, desc[UR20][R148.64] ;  /* 0x0000001494980981 */ /* 0x000f28000c1e1500 */
[----:B------:R-:W3:Y:S04]  /*bc70*/  LDL.LU.64 R148, [R1+0x350] ;  /* 0x0003500001947983 */ /* 0x000ee80000300a00 */
[----:B------:R-:W0:Y:S01]  /*bc80*/  LDL.LU.64 R156, [R1+0x348] ;  /* 0x00034800019c7983 */ /* 0x000e220000300a00 */
[----:B--2---:R-:W-:-:S02]  /*bc90*/  PRMT R155, RZ, 0x7610, R155 ;  /* 0x00007610ff9b7816 */ /* 0x004fc4000000009b */
[----:B------:R-:W-:-:S04]  /*bca0*/  PRMT R154, RZ, 0x7610, R154 ;  /* 0x00007610ff9a7816 */ /* 0x000fc8000000009a */
[----:B------:R-:W2:Y:S04]  /*bcb0*/  @P0 LDG.E.U16 R155, desc[UR20][R160.64] ;  /* 0x00000014a09b0981 */ /* 0x000ea8000c1e1500 */
[----:B------:R1:W2:Y:S04]  /*bcc0*/  @P0 LDG.E.U16 R154, desc[UR20][R158.64] ;  /* 0x000000149e9a0981 */ /* 0x0002a8000c1e1500 */
[----:B------:R-:W1:Y:S04]  /*bcd0*/  LDL.LU.64 R158, [R1+0x340] ;  /* 0x00034000019e7983 */ /* 0x000e680000300a00 */
[----:B------:R-:W2:Y:S01]  /*bce0*/  LDL.LU.64 R160, [R1+0x338] ;  /* 0x0003380001a07983 */ /* 0x000ea20000300a00 */
[----:B0-----:R-:W-:-:S02]  /*bcf0*/  PRMT R157, RZ, 0x7610, R157 ;  /* 0x00007610ff9d7816 */ /* 0x001fc4000000009d */
[----:B------:R-:W-:-:S04]  /*bd00*/  PRMT R156, RZ, 0x7610, R156 ;  /* 0x00007610ff9c7816 */ /* 0x000fc8000000009c */
[----:B------:R0:W3:Y:S04]  /*bd10*/  @P0 LDG.E.U16 R157, desc[UR20][R162.64] ;  /* 0x00000014a29d0981 */ /* 0x0000e8000c1e1500 */
[----:B------:R0:W3:Y:S04]  /*bd20*/  @P0 LDG.E.U16 R156, desc[UR20][R164.64] ;  /* 0x00000014a49c0981 */ /* 0x0000e8000c1e1500 */
[----:B------:R-:W0:Y:S04]  /*bd30*/  LDL.LU.64 R162, [R1+0x330] ;  /* 0x0003300001a27983 */ /* 0x000e280000300a00 */
[----:B------:R-:W3:Y:S01]  /*bd40*/  LDL.LU.64 R164, [R1+0x328] ;  /* 0x0003280001a47983 */ /* 0x000ee20000300a00 */
[----:B-1----:R-:W-:-:S02]  /*bd50*/  PRMT R158, RZ, 0x7610, R158 ;  /* 0x00007610ff9e7816 */ /* 0x002fc4000000009e */
[----:B------:R-:W-:Y:S02]  /*bd60*/  PRMT R159, RZ, 0x7610, R159 ;  /* 0x00007610ff9f7816 */ /* 0x000fe4000000009f */
[----:B--2---:R-:W-:Y:S02]  /*bd70*/  PRMT R160, RZ, 0x7610, R160 ;  /* 0x00007610ffa07816 */ /* 0x004fe400000000a0 */
[----:B------:R-:W-:Y:S01]  /*bd80*/  PRMT R161, RZ, 0x7610, R161 ;  /* 0x00007610ffa17816 */ /* 0x000fe200000000a1 */
[----:B------:R-:W2:Y:S04]  /*bd90*/  @P0 LDG.E.U16 R158, desc[UR20][R80.64] ;  /* 0x00000014509e0981 */ /* 0x000ea8000c1e1500 */
[----:B------:R-:W2:Y:S04]  /*bda0*/  @P0 LDG.E.U16 R159, desc[UR20][R78.64] ;  /* 0x000000144e9f0981 */ /* 0x000ea8000c1e1500 */
[----:B------:R-:W2:Y:S04]  /*bdb0*/  @P0 LDG.E.U16 R160, desc[UR20][R76.64] ;  /* 0x000000144ca00981 */ /* 0x000ea8000c1e1500 */
[----:B------:R-:W2:Y:S01]  /*bdc0*/  @P0 LDG.E.U16 R161, desc[UR20][R74.64] ;  /* 0x000000144aa10981 */ /* 0x000ea2000c1e1500 */
[----:B0-----:R-:W-:-:S02]  /*bdd0*/  PRMT R163, RZ, 0x7610, R163 ;  /* 0x00007610ffa37816 */ /* 0x001fc400000000a3 */
[----:B------:R-:W-:Y:S02]  /*bde0*/  PRMT R162, RZ, 0x7610, R162 ;  /* 0x00007610ffa27816 */ /* 0x000fe400000000a2 */
[----:B---3--:R-:W-:Y:S02]  /*bdf0*/  PRMT R165, RZ, 0x7610, R165 ;  /* 0x00007610ffa57816 */ /* 0x008fe400000000a5 */
[----:B------:R-:W-:Y:S01]  /*be00*/  PRMT R164, RZ, 0x7610, R164 ;  /* 0x00007610ffa47816 */ /* 0x000fe200000000a4 */
[----:B------:R-:W3:Y:S04]  /*be10*/  @P0 LDG.E.U16 R163, desc[UR20][R72.64] ;  /* 0x0000001448a30981 */ /* 0x000ee8000c1e1500 */
[----:B------:R-:W3:Y:S04]  /*be20*/  @P0 LDG.E.U16 R162, desc[UR20][R70.64] ;  /* 0x0000001446a20981 */ /* 0x000ee8000c1e1500 */
[----:B------:R-:W3:Y:S04]  /*be30*/  @P0 LDG.E.U16 R165, desc[UR20][R68.64] ;  /* 0x0000001444a50981 */ /* 0x000ee8000c1e1500 */
[----:B------:R-:W3:Y:S04]  /*be40*/  @P0 LDG.E.U16 R164, desc[UR20][R66.64] ;  /* 0x0000001442a40981 */ /* 0x000ee8000c1e1500 */
[----:B----4-:R0:W-:Y:S04]  /*be50*/  STS.U16 [R0+UR11+0x2500], R152 ;  /* 0x0025009800007988 */ /* 0x0101e8000800040b */
[----:B------:R1:W-:Y:S04]  /*be60*/  STS.U16 [R0+UR11+0x2300], R3 ;  /* 0x0023000300007988 */ /* 0x0003e8000800040b */
[----:B------:R4:W-:Y:S04]  /*be70*/  STS.U16 [R0+UR11+0x2700], R153 ;  /* 0x0027009900007988 */ /* 0x0009e8000800040b */
[----:B0-----:R-:W3:Y:S01]  /*be80*/  LDL.LU R152, [R1+0x320] ;  /* 0x0003200001987983 */ /* 0x001ee20000300800 */
[----:B-1----:R-:W-:-:S03]  /*be90*/  PRMT R3, RZ, 0x7610, R3 ;  /* 0x00007610ff037816 */ /* 0x002fc60000000003 */
[----:B------:R0:W-:Y:S04]  /*bea0*/  STS.U16 [R0+UR11+0x2900], R154 ;  /* 0x0029009a00007988 */ /* 0x0001e8000800040b */
[----:B----4-:R-:W4:Y:S04]  /*beb0*/  LDL.LU R153, [R1+0x31c] ;  /* 0x00031c0001997983 */ /* 0x010f280000300800 */
[----:B------:R1:W-:Y:S04]  /*bec0*/  STS.U16 [R0+UR11+0x2b00], R155 ;  /* 0x002b009b00007988 */ /* 0x0003e8000800040b */
[----:B0-----:R-:W4:Y:S04]  /*bed0*/  LDL.LU R154, [R1+0x318] ;  /* 0x00031800019a7983 */ /* 0x001f280000300800 */
[----:B------:R0:W-:Y:S04]  /*bee0*/  STS.U16 [R0+UR11+0x2d00], R157 ;  /* 0x002d009d00007988 */ /* 0x0001e8000800040b */
[----:B-1----:R-:W4:Y:S04]  /*bef0*/  LDL.LU R155, [R1+0x314] ;  /* 0x00031400019b7983 */ /* 0x002f280000300800 */
[----:B------:R1:W-:Y:S04]  /*bf00*/  STS.U16 [R0+UR11+0x2f00], R156 ;  /* 0x002f009c00007988 */ /* 0x0003e8000800040b */
[----:B0-----:R-:W4:Y:S04]  /*bf10*/  LDL.LU R157, [R1+0x310] ;  /* 0x00031000019d7983 */ /* 0x001f280000300800 */
[----:B------:R-:W4:Y:S04]  /*bf20*/  @P0 LDG.E.U16 R3, desc[UR20][R64.64] ;  /* 0x0000001440030981 */ /* 0x000f28000c1e1500 */
[----:B-1----:R-:W4:Y:S04]  /*bf30*/  LDL.LU R156, [R1+0x30c] ;  /* 0x00030c00019c7983 */ /* 0x002f280000300800 */
[----:B--2---:R0:W-:Y:S04]  /*bf40*/  STS.U16 [R0+UR11+0x3100], R158 ;  /* 0x0031009e00007988 */ /* 0x0041e8000800040b */
[----:B------:R1:W-:Y:S04]  /*bf50*/  STS.U16 [R0+UR11+0x3300], R159 ;  /* 0x0033009f00007988 */ /* 0x0003e8000800040b */
[----:B------:R2:W-:Y:S04]  /*bf60*/  STS.U16 [R0+UR11+0x3500], R160 ;  /* 0x003500a000007988 */ /* 0x0005e8000800040b */
[----:B0-----:R-:W4:Y:S04]  /*bf70*/  LDL.LU R158, [R1+0x308] ;  /* 0x00030800019e7983 */ /* 0x001f280000300800 */
[----:B-1----:R-:W4:Y:S04]  /*bf80*/  LDL.LU R159, [R1+0x304] ;  /* 0x00030400019f7983 */ /* 0x002f280000300800 */
[----:B--2---:R-:W2:Y:S04]  /*bf90*/  LDL.LU R160, [R1+0x300] ;  /* 0x0003000001a07983 */ /* 0x004ea80000300800 */
[----:B------:R0:W-:Y:S04]  /*bfa0*/  STS.U16 [R0+UR11+0x3700], R161 ;  /* 0x003700a100007988 */ /* 0x0001e8000800040b */
[----:B0-----:R-:W2:Y:S04]  /*bfb0*/  LDL.LU R161, [R1+0x2fc] ;  /* 0x0002fc0001a17983 */ /* 0x001ea80000300800 */
[----:B---3--:R0:W-:Y:S04]  /*bfc0*/  STS.U16 [R0+UR11+0x3900], R163 ;  /* 0x003900a300007988 */ /* 0x0081e8000800040b */
[----:B------:R1:W-:Y:S04]  /*bfd0*/  STS.U16 [R0+UR11+0x3b00], R162 ;  /* 0x003b00a200007988 */ /* 0x0003e8000800040b */
[----:B------:R3:W-:Y:S04]  /*bfe0*/  STS.U16 [R0+UR11+0x3d00], R165 ;  /* 0x003d00a500007988 */ /* 0x0007e8000800040b */
[----:B0-----:R-:W2:Y:S04]  /*bff0*/  LDL.LU R163, [R1+0x2f8] ;  /* 0x0002f80001a37983 */ /* 0x001ea80000300800 */
[----:B-1----:R-:W2:Y:S04]  /*c000*/  LDL.LU R162, [R1+0x2f4] ;  /* 0x0002f40001a27983 */ /* 0x002ea80000300800 */
[----:B---3--:R-:W3:Y:S04]  /*c010*/  LDL.LU R165, [R1+0x2f0] ;  /* 0x0002f00001a57983 */ /* 0x008ee80000300800 */
[----:B------:R0:W-:Y:S04]  /*c020*/  STS.U16 [R0+UR11+0x3f00], R164 ;  /* 0x003f00a400007988 */ /* 0x0001e8000800040b */
[----:B0-----:R-:W3:Y:S01]  /*c030*/  LDL.LU R164, [R1+0x2ec] ;  /* 0x0002ec0001a47983 */ /* 0x001ee20000300800 */
[----:B----4-:R-:W-:-:S06]  /*c040*/  PRMT R153, RZ, 0x7610, R153 ;  /* 0x00007610ff997816 */ /* 0x010fcc0000000099 */
[----:B------:R-:W4:Y:S04]  /*c050*/  @P0 LDG.E.U16 R153, desc[UR20][R38.64] ;  /* 0x0000001426990981 */ /* 0x000f28000c1e1500 */
[----:B------:R0:W-:Y:S01]  /*c060*/  STS.U16 [R0+UR11+0x4100], R3 ;  /* 0x0041000300007988 */ /* 0x0001e2000800040b */
[----:B------:R-:W-:Y:S02]  /*c070*/  PRMT R156, RZ, 0x7610, R156 ;  /* 0x00007610ff9c7816 */ /* 0x000fe4000000009c */
[----:B0-----:R-:W-:-:S04]  /*c080*/  PRMT R3, RZ, 0x7610, R3 ;  /* 0x00007610ff037816 */ /* 0x001fc80000000003 */
[----:B------:R-:W4:Y:S04]  /*c090*/  @P0 LDG.E.U16 R156, desc[UR20][R44.64] ;  /* 0x000000142c9c0981 */ /* 0x000f28000c1e1500 */
[----:B------:R-:W4:Y:S01]  /*c0a0*/  @P0 LDG.E.U16 R3, desc[UR20][R34.64] ;  /* 0x0000001422030981 */ /* 0x000f22000c1e1500 */
[----:B------:R-:W-:-:S06]  /*c0b0*/  PRMT R157, RZ, 0x7610, R157 ;  /* 0x00007610ff9d7816 */ /* 0x000fcc000000009d */
[----:B------:R-:W4:Y:S01]  /*c0c0*/  @P0 LDG.E.U16 R157, desc[UR20][R46.64] ;  /* 0x000000142e9d0981 */ /* 0x000f22000c1e1500 */
[----:B------:R-:W-:Y:S02]  /*c0d0*/  PRMT R158, RZ, 0x7610, R158 ;  /* 0x00007610ff9e7816 */ /* 0x000fe4000000009e */
[----:B------:R-:W-:-:S04]  /*c0e0*/  PRMT R159, RZ, 0x7610, R159 ;  /* 0x00007610ff9f7816 */ /* 0x000fc8000000009f */
[----:B------:R-:W4:Y:S01]  /*c0f0*/  @P0 LDG.E.U16 R158, desc[UR20][R48.64] ;  /* 0x00000014309e0981 */ /* 0x000f22000c1e1500 */
[----:B--2---:R-:W-:-:S03]  /*c100*/  PRMT R160, RZ, 0x7610, R160 ;  /* 0x00007610ffa07816 */ /* 0x004fc600000000a0 */
[----:B------:R-:W2:Y:S04]  /*c110*/  @P0 LDG.E.U16 R159, desc[UR20][R50.64] ;  /* 0x00000014329f0981 */ /* 0x000ea8000c1e1500 */
[----:B------:R-:W2:Y:S01]  /*c120*/  @P0 LDG.E.U16 R160, desc[UR20][R52.64] ;  /* 0x0000001434a00981 */ /* 0x000ea2000c1e1500 */
[----:B------:R-:W-:-:S06]  /*c130*/  PRMT R161, RZ, 0x7610, R161 ;  /* 0x00007610ffa17816 */ /* 0x000fcc00000000a1 */
[----:B------:R-:W2:Y:S01]  /*c140*/  @P0 LDG.E.U16 R161, desc[UR20][R54.64] ;  /* 0x0000001436a10981 */ /* 0x000ea2000c1e1500 */
[----:B---3--:R-:W-:-:S06]  /*c150*/  PRMT R164, RZ, 0x7610, R164 ;  /* 0x00007610ffa47816 */ /* 0x008fcc00000000a4 */
[----:B------:R-:W3:Y:S01]  /*c160*/  @P0 LDG.E.U16 R164, desc[UR20][R62.64] ;  /* 0x000000143ea40981 */ /* 0x000ee2000c1e1500 */
[----:B------:R-:W-:Y:S02]  /*c170*/  PRMT R163, RZ, 0x7610, R163 ;  /* 0x00007610ffa37816 */ /* 0x000fe400000000a3 */
[----:B------:R-:W-:-:S04]  /*c180*/  PRMT R165, RZ, 0x7610, R165 ;  /* 0x00007610ffa57816 */ /* 0x000fc800000000a5 */
[----:B------:R-:W3:Y:S04]  /*c190*/  @P0 LDG.E.U16 R163, desc[UR20][R58.64] ;  /* 0x000000143aa30981 */ /* 0x000ee8000c1e1500 */
[----:B------:R-:W3:Y:S01]  /*c1a0*/  @P0 LDG.E.U16 R165, desc[UR20][R60.64] ;  /* 0x000000143ca50981 */ /* 0x000ee2000c1e1500 */
[----:B------:R-:W-:-:S06]  /*c1b0*/  PRMT R162, RZ, 0x7610, R162 ;  /* 0x00007610ffa27816 */ /* 0x000fcc00000000a2 */
[----:B------:R-:W3:Y:S01]  /*c1c0*/  @P0 LDG.E.U16 R162, desc[UR20][R56.64] ;  /* 0x0000001438a20981 */ /* 0x000ee2000c1e1500 */
[----:B------:R-:W-:Y:S02]  /*c1d0*/  PRMT R142, RZ, 0x7610, R142 ;  /* 0x00007610ff8e7816 */ /* 0x000fe4000000008e */
[----:B------:R-:W-:Y:S02]  /*c1e0*/  PRMT R136, RZ, 0x7610, R136 ;  /* 0x00007610ff887816 */ /* 0x000fe40000000088 */
[----:B------:R-:W-:Y:S01]  /*c1f0*/  PRMT R155, RZ, 0x7610, R155 ;  /* 0x00007610ff9b7816 */ /* 0x000fe2000000009b */
[----:B----4-:R-:W-:Y:S01]  /*c200*/  STS.U16 [R0+UR11+0x5b00], R153 ;  /* 0x005b009900007988 */ /* 0x010fe2000800040b */
[----:B------:R-:W-:-:S03]  /*c210*/  PRMT R144, RZ, 0x7610, R144 ;  /* 0x00007610ff907816 */ /* 0x000fc60000000090 */
[----:B------:R-:W4:Y:S04]  /*c220*/  @P0 LDG.E.U16 R142, desc[UR20][R18.64] ;  /* 0x00000014128e0981 */ /* 0x000f28000c1e1500 */
[----:B------:R-:W4:Y:S04]  /*c230*/  @P0 LDG.E.U16 R136, desc[UR20][R6.64] ;  /* 0x0000001406880981 */ /* 0x000f28000c1e1500 */
[----:B------:R-:W-:Y:S04]  /*c240*/  STS.U16 [R0+UR11+0x5500], R156 ;  /* 0x0055009c00007988 */ /* 0x000fe8000800040b */
[----:B------:R0:W-:Y:S01]  /*c250*/  STS.U16 [R0+UR11+0x5f00], R3 ;  /* 0x005f000300007988 */ /* 0x0001e2000800040b */
[----:B------:R-:W-:-:S03]  /*c260*/  PRMT R146, RZ, 0x7610, R146 ;  /* 0x00007610ff927816 */ /* 0x000fc60000000092 */
[----:B------:R-:W4:Y:S04]  /*c270*/  @P0 LDG.E.U16 R155, desc[UR20][R42.64] ;  /* 0x000000142a9b0981 */ /* 0x000f28000c1e1500 */
[----:B------:R-:W4:Y:S01]  /*c280*/  @P0 LDG.E.U16 R144, desc[UR20][R22.64] ;  /* 0x0000001416900981 */ /* 0x000f22000c1e1500 */
[----:B0-----:R-:W-:Y:S02]  /*c290*/  PRMT R3, RZ, 0x7610, R3 ;  /* 0x00007610ff037816 */ /* 0x001fe40000000003 */
[----:B------:R-:W-:Y:S01]  /*c2a0*/  PRMT R150, RZ, 0x7610, R150 ;  /* 0x00007610ff967816 */ /* 0x000fe20000000096 */
[----:B------:R-:W4:Y:S04]  /*c2b0*/  @P0 LDG.E.U16 R146, desc[UR20][R26.64] ;  /* 0x000000141a920981 */ /* 0x000f28000c1e1500 */
[----:B------:R-:W4:Y:S01]  /*c2c0*/  @P0 LDG.E.U16 R3, desc[UR20][R4.64] ;  /* 0x0000001404030981 */ /* 0x000f22000c1e1500 */
[----:B------:R-:W-:-:S03]  /*c2d0*/  PRMT R149, RZ, 0x7610, R149 ;  /* 0x00007610ff957816 */ /* 0x000fc60000000095 */
[----:B------:R-:W4:Y:S04]  /*c2e0*/  @P0 LDG.E.U16 R150, desc[UR20][R32.64] ;  /* 0x0000001420960981 */ /* 0x000f28000c1e1500 */
[----:B------:R-:W4:Y:S01]  /*c2f0*/  @P0 LDG.E.U16 R149, desc[UR20][R30.64] ;  /* 0x000000141e950981 */ /* 0x000f22000c1e1500 */
[----:B------:R-:W-:Y:S02]  /*c300*/  PRMT R152, RZ, 0x7610, R152 ;  /* 0x00007610ff987816 */ /* 0x000fe40000000098 */
[----:B------:R-:W-:-:S04]  /*c310*/  PRMT R154, RZ, 0x7610, R154 ;  /* 0x00007610ff9a7816 */ /* 0x000fc8000000009a */
[----:B------:R-:W4:Y:S01]  /*c320*/  @P0 LDG.E.U16 R152, desc[UR20][R36.64] ;  /* 0x0000001424980981 */ /* 0x000f22000c1e1500 */
[----:B------:R-:W-:-:S03]  /*c330*/  PRMT R147, RZ, 0x7610, R147 ;  /* 0x00007610ff937816 */ /* 0x000fc60000000093 */
[----:B------:R-:W4:Y:S01]  /*c340*/  @P0 LDG.E.U16 R154, desc[UR20][R40.64] ;  /* 0x00000014289a0981 */ /* 0x000f22000c1e1500 */
[----:B------:R-:W-:-:S03]  /*c350*/  PRMT R145, RZ, 0x7610, R145 ;  /* 0x00007610ff917816 */ /* 0x000fc60000000091 */
[----:B------:R-:W-:Y:S04]  /*c360*/  STS.U16 [R0+UR11+0x5300], R157 ;  /* 0x0053009d00007988 */ /* 0x000fe8000800040b */
[----:B------:R-:W4:Y:S04]  /*c370*/  @P0 LDG.E.U16 R147, desc[UR20][R28.64] ;  /* 0x000000141c930981 */ /* 0x000f28000c1e1500 */
[----:B------:R-:W4:Y:S01]  /*c380*/  @P0 LDG.E.U16 R145, desc[UR20][R24.64] ;  /* 0x0000001418910981 */ /* 0x000f22000c1e1500 */
[----:B------:R-:W-:Y:S02]  /*c390*/  PRMT R138, RZ, 0x7610, R138 ;  /* 0x00007610ff8a7816 */ /* 0x000fe4000000008a */
[----:B------:R-:W-:-:S02]  /*c3a0*/  PRMT R137, RZ, 0x7610, R137 ;  /* 0x00007610ff897816 */ /* 0x000fc40000000089 */
[----:B------:R-:W-:Y:S02]  /*c3b0*/  PRMT R140, RZ, 0x7610, R140 ;  /* 0x00007610ff8c7816 */ /* 0x000fe4000000008c */
[----:B------:R-:W-:Y:S01]  /*c3c0*/  PRMT R141, RZ, 0x7610, R141 ;  /* 0x00007610ff8d7816 */ /* 0x000fe2000000008d */
[----:B------:R-:W4:Y:S01]  /*c3d0*/  @P0 LDG.E.U16 R138, desc[UR20][R10.64] ;  /* 0x000000140a8a0981 */ /* 0x000f22000c1e1500 */
[----:B------:R-:W-:-:S03]  /*c3e0*/  PRMT R143, RZ, 0x7610, R143 ;  /* 0x00007610ff8f7816 */ /* 0x000fc6000000008f */
[----:B------:R-:W4:Y:S01]  /*c3f0*/  @P0 LDG.E.U16 R137, desc[UR20][R8.64] ;  /* 0x0000001408890981 */ /* 0x000f22000c1e1500 */
[----:B------:R-:W-:-:S03]  /*c400*/  PRMT R139, RZ, 0x7610, R139 ;  /* 0x00007610ff8b7816 */ /* 0x000fc6000000008b */
[----:B------:R-:W4:Y:S04]  /*c410*/  @P0 LDG.E.U16 R140, desc[UR20][R14.64] ;  /* 0x000000140e8c0981 */ /* 0x000f28000c1e1500 */
[----:B------:R-:W4:Y:S04]  /*c420*/  @P0 LDG.E.U16 R141, desc[UR20][R16.64] ;  /* 0x00000014108d0981 */ /* 0x000f28000c1e1500 */
[----:B------:R-:W4:Y:S04]  /*c430*/  @P0 LDG.E.U16 R143, desc[UR20][R20.64] ;  /* 0x00000014148f0981 */ /* 0x000f28000c1e1500 */
[----:B------:R-:W4:Y:S04]  /*c440*/  @P0 LDG.E.U16 R139, desc[UR20][R12.64] ;  /* 0x000000140c8b0981 */ /* 0x000f28000c1e1500 */
[----:B------:R-:W-:Y:S04]  /*c450*/  STS.U16 [R0+UR11+0x5100], R158 ;  /* 0x0051009e00007988 */ /* 0x000fe8000800040b */
[----:B--2---:R-:W-:Y:S04]  /*c460*/  STS.U16 [R0+UR11+0x4f00], R159 ;  /* 0x004f009f00007988 */ /* 0x004fe8000800040b */
[----:B------:R-:W-:Y:S04]  /*c470*/  STS.U16 [R0+UR11+0x4d00], R160 ;  /* 0x004d00a000007988 */ /* 0x000fe8000800040b */
[----:B------:R-:W-:Y:S04]  /*c480*/  STS.U16 [R0+UR11+0x4b00], R161 ;  /* 0x004b00a100007988 */ /* 0x000fe8000800040b */
[----:B---3--:R0:W-:Y:S04]  /*c490*/  STS.U16 [R0+UR11+0x4300], R164 ;  /* 0x004300a400007988 */ /* 0x0081e8000800040b */
[----:B0-----:R-:W2:Y:S04]  /*c4a0*/  LDL.LU R164, [R1+0x2e8] ;  /* 0x0002e80001a47983 */ /* 0x001ea80000300800 */
[----:B------:R-:W3:Y:S04]  /*c4b0*/  LDL.LU R156, [R1+0x200] ;  /* 0x00020000019c7983 */ /* 0x000ee80000300800 */
[----:B------:R-:W2:Y:S04]  /*c4c0*/  LDL.LU R158, [R1+0x260] ;  /* 0x00026000019e7983 */ /* 0x000ea80000300800 */
[----:B------:R-:W2:Y:S04]  /*c4d0*/  LDL.LU R159, [R1+0x1bc] ;  /* 0x0001bc00019f7983 */ /* 0x000ea80000300800 */
[----:B------:R-:W2:Y:S04]  /*c4e0*/  LDL.LU R161, [R1+0x1b8] ;  /* 0x0001b80001a17983 */ /* 0x000ea80000300800 */
[----:B------:R-:W2:Y:S04]  /*c4f0*/  LDL.LU R160, [R1+0x1b4] ;  /* 0x0001b40001a07983 */ /* 0x000ea80000300800 */
[----:B------:R-:W2:Y:S04]  /*c500*/  LDL.LU R153, [R1+0x25c] ;  /* 0x00025c0001997983 */ /* 0x000ea80000300800 */
[----:B------:R0:W-:Y:S04]  /*c510*/  STS.U16 [R0+UR11+0x4700], R163 ;  /* 0x004700a300007988 */ /* 0x0001e8000800040b */
[----:B------:R1:W-:Y:S04]  /*c520*/  STS.U16 [R0+UR11+0x4500], R165 ;  /* 0x004500a500007988 */ /* 0x0003e8000800040b */
[----:B0-----:R-:W2:Y:S04]  /*c530*/  LDL.LU R163, [R1+0x1b0] ;  /* 0x0001b00001a37983 */ /* 0x001ea80000300800 */
[----:B-1----:R-:W2:Y:S04]  /*c540*/  LDL.LU R165, [R1+0x1ac] ;  /* 0x0001ac0001a57983 */ /* 0x002ea80000300800 */
[----:B------:R-:W2:Y:S04]  /*c550*/  LDL.LU R157, [R1+0x1a8] ;  /* 0x0001a800019d7983 */ /* 0x000ea80000300800 */
[----:B------:R0:W-:Y:S04]  /*c560*/  STS.U16 [R0+UR11+0x4900], R162 ;  /* 0x004900a200007988 */ /* 0x0001e8000800040b */
[----:B0-----:R-:W2:Y:S04]  /*c570*/  LDL.LU R162, [R1+0x1a4] ;  /* 0x0001a40001a27983 */ /* 0x001ea80000300800 */
[----:B----4-:R3:W-:Y:S04]  /*c580*/  STS.U16 [R0+UR11+0x7d00], R3 ;  /* 0x007d000300007988 */ /* 0x0107e8000800040b */
[----:B------:R-:W-:Y:S04]  /*c590*/  STS.U16 [R0+UR11+0x6f00], R142 ;  /* 0x006f008e00007988 */ /* 0x000fe8000800040b */
[----:B------:R2:W-:Y:S04]  /*c5a0*/  STS.U16 [R0+UR11+0x7b00], R136 ;  /* 0x007b008800007988 */ /* 0x0005e8000800040b */
[----:B------:R0:W-:Y:S04]  /*c5b0*/  STS.U16 [R0+UR11+0x5700], R155 ;  /* 0x0057009b00007988 */ /* 0x0001e8000800040b */
[----:B------:R1:W-:Y:S04]  /*c5c0*/  STS.U16 [R0+UR11+0x6b00], R144 ;  /* 0x006b009000007988 */ /* 0x0003e8000800040b */
[----:B------:R4:W-:Y:S04]  /*c5d0*/  STS.U16 [R0+UR11+0x6700], R146 ;  /* 0x0067009200007988 */ /* 0x0009e8000800040b */
[----:B------:R0:W-:Y:S04]  /*c5e0*/  STS.U16 [R0+UR11+0x6100], R150 ;  /* 0x0061009600007988 */ /* 0x0001e8000800040b */
[----:B------:R0:W-:Y:S04]  /*c5f0*/  STS.U16 [R0+UR11+0x6300], R149 ;  /* 0x0063009500007988 */ /* 0x0001e8000800040b */
[----:B------:R0:W-:Y:S04]  /*c600*/  STS.U16 [R0+UR11+0x5d00], R152 ;  /* 0x005d009800007988 */ /* 0x0001e8000800040b */
[----:B------:R0:W-:Y:S04]  /*c610*/  STS.U16 [R0+UR11+0x5900], R154 ;  /* 0x0059009a00007988 */ /* 0x0001e8000800040b */
[----:B------:R-:W-:Y:S04]  /*c620*/  STS.U16 [R0+UR11+0x6500], R147 ;  /* 0x0065009300007988 */ /* 0x000fe8000800040b */
[----:B------:R0:W-:Y:S01]  /*c630*/  STS.U16 [R0+UR11+0x6900], R145 ;  /* 0x0069009100007988 */ /* 0x0001e2000800040b */
[----:B------:R-:W-:-:S04]  /*c640*/  SHF.R.U32.HI R151, RZ, 0x6, R151 ;  /* 0x00000006ff977819 */ /* 0x000fc80000011697 */
[----:B------:R-:W-:Y:S01]  /*c650*/  SGXT.U32 R151, R151, 0x1 ;  /* 0x000000019797781a */ /* 0x000fe20000000000 */
[----:B------:R0:W-:Y:S04]  /*c660*/  STS.U16 [R0+UR11+0x7700], R138 ;  /* 0x0077008a00007988 */ /* 0x0001e8000800040b */
[----:B------:R0:W-:Y:S04]  /*c670*/  STS.U16 [R0+UR11+0x7900], R137 ;  /* 0x0079008900007988 */ /* 0x0001e8000800040b */
[----:B------:R0:W-:Y:S04]  /*c680*/  STS.U16 [R0+UR11+0x7300], R140 ;  /* 0x0073008c00007988 */ /* 0x0001e8000800040b */
[----:B------:R0:W-:Y:S04]  /*c690*/  STS.U16 [R0+UR11+0x7100], R141 ;  /* 0x0071008d00007988 */ /* 0x0001e8000800040b */
[----:B------:R-:W-:Y:S04]  /*c6a0*/  STS.U16 [R0+UR11+0x6d00], R143 ;  /* 0x006d008f00007988 */ /* 0x000fe8000800040b */
[----:B------:R0:W-:Y:S01]  /*c6b0*/  STS.U16 [R0+UR11+0x7500], R139 ;  /* 0x0075008b00007988 */ /* 0x0001e2000800040b */
[----:B------:R1:W-:Y:S06]  /*c6c0*/  MEMBAR.ALL.CTA ;  /* 0x0000000000007992 */ /* 0x0003ec0000008000 */
[----:B-1----:R-:W1:Y:S01]  /*c6d0*/  FENCE.VIEW.ASYNC.S ;  /* 0x00000000000073c6 */ /* 0x002e620000000000 */
[----:B---3--:R-:W-:-:S04]  /*c6e0*/  SHF.R.S32.HI R3, RZ, 0x1f, R156 ;  /* 0x0000001fff037819 */ /* 0x008fc8000001149c */
[----:B------:R-:W-:Y:S02]  /*c6f0*/  SHF.L.U64.HI R3, R156, 0x1, R3 ;  /* 0x000000019c037819 */ /* 0x000fe40000010203 */
[----:B--2---:R-:W-:Y:S01]  /*c700*/  SHF.R.S32.HI R136, RZ, 0x1f, R158 ;  /* 0x0000001fff887819 */ /* 0x004fe2000001149e */
[----:B-1----:R-:W-:Y:S01]  /*c710*/  BAR.SYNC.DEFER_BLOCKING 0x0 ;  /* 0x0000000000007b1d */ /* 0x002fe20000010000 */
[----:B------:R-:W-:-:S04]  /*c720*/  LEA R142, P0, R158, R153, 0x1 ;  /* 0x000000999e8e7211 */ /* 0x000fc800078008ff */
[----:B0-----:R-:W-:Y:S02]  /*c730*/  LEA.HI.X R155, R158, R3, R136, 0x1, P0 ;  /* 0x000000039e9b7211 */ /* 0x001fe400000f0c88 */
[----:B------:R-:W-:Y:S02]  /*c740*/  SHF.R.S32.HI R136, RZ, 0x1f, R159 ;  /* 0x0000001fff887819 */ /* 0x000fe4000001149f */
[----:B------:R-:W-:-:S04]  /*c750*/  LEA R144, P0, R159, R153, 0x1 ;  /* 0x000000999f907211 */ /* 0x000fc800078008ff */
[----:B------:R-:W-:Y:S02]  /*c760*/  LEA.HI.X R159, R159, R3, R136, 0x1, P0 ;  /* 0x000000039f9f7211 */ /* 0x000fe400000f0c88 */
[----:B------:R-:W-:Y:S02]  /*c770*/  SHF.R.S32.HI R136, RZ, 0x1f, R161 ;  /* 0x0000001fff887819 */ /* 0x000fe400000114a1 */
[----:B----4-:R-:W-:-:S04]  /*c780*/  LEA R146, P0, R161, R153, 0x1 ;  /* 0x00000099a1927211 */ /* 0x010fc800078008ff */
[----:B------:R-:W-:Y:S02]  /*c790*/  LEA.HI.X R161, R161, R3, R136, 0x1, P0 ;  /* 0x00000003a1a17211 */ /* 0x000fe400000f0c88 */
[----:B------:R-:W-:Y:S02]  /*c7a0*/  SHF.R.S32.HI R136, RZ, 0x1f, R160 ;  /* 0x0000001fff887819 */ /* 0x000fe400000114a0 */
[----:B------:R-:W-:-:S04]  /*c7b0*/  LEA R150, P0, R160, R153, 0x1 ;  /* 0x00000099a0967211 */ /* 0x000fc800078008ff */
[----:B------:R-:W-:Y:S02]  /*c7c0*/  LEA.HI.X R149, R160, R3, R136, 0x1, P0 ;  /* 0x00000003a0957211 */ /* 0x000fe400000f0c88 */
[----:B------:R-:W0:Y:S01]  /*c7d0*/  S2R R160, SR_TID.X ;  /* 0x0000000000a07919 */ /* 0x000e220000002100 */
[----:B------:R-:W-:Y:S02]  /*c7e0*/  SHF.R.S32.HI R136, RZ, 0x1f, R163 ;  /* 0x0000001fff887819 */ /* 0x000fe400000114a3 */
[----:B------:R-:W-:-:S04]  /*c7f0*/  LEA R152, P0, R163, R153, 0x1 ;  /* 0x00000099a3987211 */ /* 0x000fc800078008ff */
[----:B------:R-:W-:Y:S02]  /*c800*/  LEA.HI.X R156, R163, R3, R136, 0x1, P0 ;  /* 0x00000003a39c7211 */ /* 0x000fe400000f0c88 */
[----:B------:R-:W-:Y:S01]  /*c810*/  SHF.R.S32.HI R136, RZ, 0x1f, R165 ;  /* 0x0000001fff887819 */ /* 0x000fe200000114a5 */
[----:B------:R-:W2:Y:S01]  /*c820*/  LDL R163, [R1+0x258] ;  /* 0x0002580001a37983 */ /* 0x000ea20000100800 */
[----:B------:R-:W-:-:S04]  /*c830*/  LEA R154, P0, R165, R153, 0x1 ;  /* 0x00000099a59a7211 */ /* 0x000fc800078008ff */
[----:B------:R-:W-:Y:S02]  /*c840*/  LEA.HI.X R165, R165, R3, R136, 0x1, P0 ;  /* 0x00000003a5a57211 */ /* 0x000fe400000f0c88 */
[----:B------:R-:W-:Y:S02]  /*c850*/  SHF.R.S32.HI R136, RZ, 0x1f, R157 ;  /* 0x0000001fff887819 */ /* 0x000fe4000001149d */
[----:B------:R-:W-:-:S04]  /*c860*/  LEA R158, P0, R157, R153, 0x1 ;  /* 0x000000999d9e7211 */ /* 0x000fc800078008ff */
[----:B------:R-:W-:Y:S02]  /*c870*/  LEA.HI.X R157, R157, R3, R136, 0x1, P0 ;  /* 0x000000039d9d7211 */ /* 0x000fe400000f0c88 */
[----:B0-----:R-:W-:-:S04]  /*c880*/  SHF.R.U32.HI R160, RZ, 0x6, R160 ;  /* 0x00000006ffa07819 */ /* 0x001fc800000116a0 */
[----:B------:R-:W-:Y:S02]  /*c890*/  SGXT.U32 R160, R160, 0x1 ;  /* 0x00000001a0a0781a */ /* 0x000fe40000000000 */
[----:B------:R-:W-:Y:S02]  /*c8a0*/  SHF.R.S32.HI R136, RZ, 0x1f, R162 ;  /* 0x0000001fff887819 */ /* 0x000fe400000114a2 */
[C---:B------:R-:W-:Y:S02]  /*c8b0*/  LOP3.LUT R145, R160.reuse, 0x18, RZ, 0xfc, !PT ;  /* 0x00000018a0917812 */ /* 0x040fe400078efcff */
[----:B------:R-:W-:Y:S02]  /*c8c0*/  LOP3.LUT R147, R160, 0x1a, RZ, 0xfc, !PT ;  /* 0x0000001aa0937812 */ /* 0x000fe400078efcff */
[----:B------:R-:W-:-:S04]  /*c8d0*/  LEA R160, P0, R162, R153, 0x1 ;  /* 0x00000099a2a07211 */ /* 0x000fc800078008ff */
[----:B------:R-:W-:Y:S01]  /*c8e0*/  LEA.HI.X R162, R162, R3, R136, 0x1, P0 ;  /* 0x00000003a2a27211 */ /* 0x000fe200000f0c88 */
[-C--:B------:R-:W-:Y:S02]  /*c8f0*/  IMAD R136, R145, R164.reuse, RZ ;  /* 0x000000a491887224 */ /* 0x080fe400078e02ff */
[----:B------:R-:W-:Y:S01]  /*c900*/  IMAD R138, R147, R164, RZ ;  /* 0x000000a4938a7224 */ /* 0x000fe200078e02ff */
[C---:B------:R-:W-:Y:S01]  /*c910*/  LOP3.LUT R147, R151.reuse, 0x1c, RZ, 0xfc, !PT ;  /* 0x0000001c97937812 */ /* 0x040fe200078efcff */
[C---:B------:R-:W-:Y:S01]  /*c920*/  IMAD.SHL.U32 R137, R136.reuse, 0x2, RZ ;  /* 0x0000000288897824 */ /* 0x040fe200078e00ff */
[----:B------:R-:W-:Y:S01]  /*c930*/  LOP3.LUT R151, R151, 0x1e, RZ, 0xfc, !PT ;  /* 0x0000001e97977812 */ /* 0x000fe200078efcff */
[----:B------:R-:W-:-:S04]  /*c940*/  IMAD.HI R140, R136, 0x2, RZ ;  /* 0x00000002888c7827 */ /* 0x000fc800078e02ff */
[C---:B------:R-:W-:Y:S02]  /*c950*/  IMAD.SHL.U32 R136, R138.reuse, 0x2, RZ ;  /* 0x000000028a887824 */ /* 0x040fe400078e00ff */
[----:B------:R-:W-:Y:S01]  /*c960*/  IMAD.HI R141, R138, 0x2, RZ ;  /* 0x000000028a8d7827 */ /* 0x000fe200078e02ff */
[----:B------:R-:W-:-:S03]  /*c970*/  IADD3 R138, P3, P4, R137, UR16, R153 ;  /* 0x00000010898a7c10 */ /* 0x000fc6000fc7e099 */
[-C--:B------:R-:W-:Y:S01]  /*c980*/  IMAD R145, R147, R164.reuse, RZ ;  /* 0x000000a493917224 */ /* 0x080fe200078e02ff */
[----:B------:R-:W-:Y:S01]  /*c990*/  IADD3.X R139, PT, PT, R140, UR17, R3, P3, P4 ;  /* 0x000000118c8b7c10 */ /* 0x000fe20009fe8403 */
[----:B------:R-:W-:Y:S02]  /*c9a0*/  IMAD R143, R151, R164, RZ ;  /* 0x000000a4978f7224 */ /* 0x000fe400078e02ff */
[----:B------:R-:W-:Y:S01]  /*c9b0*/  IMAD.SHL.U32 R137, R145, 0x2, RZ ;  /* 0x0000000291897824 */ /* 0x000fe200078e00ff */
[--C-:B------:R-:W-:Y:S01]  /*c9c0*/  IADD3 R136, P0, P2, R136, UR16, R153.reuse ;  /* 0x0000001088887c10 */ /* 0x100fe2000fa1e099 */
[----:B------:R-:W-:Y:S01]  /*c9d0*/  IMAD.SHL.U32 R140, R143, 0x2, RZ ;  /* 0x000000028f8c7824 */ /* 0x000fe200078e00ff */
[----:B------:R0:W-:Y:S01]  /*c9e0*/  STL.64 [R1+0x210], R138 ;  /* 0x0002108a01007387 */ /* 0x0001e20000100a00 */
[----:B------:R-:W-:Y:S02]  /*c9f0*/  IADD3 R144, P6, PT, R144, UR16, RZ ;  /* 0x0000001090907c10 */ /* 0x000fe4000ffde0ff */
[----:B0-----:R-:W-:-:S02]  /*ca00*/  IADD3 R138, P4, P3, R137, UR16, R153 ;  /* 0x00000010898a7c10 */ /* 0x001fc4000fb9e099 */
[----:B------:R-:W-:Y:S01]  /*ca10*/  IADD3.X R137, PT, PT, R141, UR17, R3, P0, P2 ;  /* 0x000000118d897c10 */ /* 0x000fe200087e4403 */
[----:B------:R-:W-:Y:S01]  /*ca20*/  IMAD.HI R141, R143, 0x2, RZ ;  /* 0x000000028f8d7827 */ /* 0x000fe200078e02ff */
[----:B------:R-:W-:-:S03]  /*ca30*/  IADD3 R140, P0, P2, R140, UR16, R153 ;  /* 0x000000108c8c7c10 */ /* 0x000fc6000fa1e099 */
[----:B------:R-:W-:Y:S01]  /*ca40*/  IMAD.HI R139, R145, 0x2, RZ ;  /* 0x00000002918b7827 */ /* 0x000fe200078e02ff */
[--C-:B------:R-:W-:Y:S02]  /*ca50*/  IADD3.X R141, PT, PT, R141, UR17, R3.reuse, P0, P2 ;  /* 0x000000118d8d7c10 */ /* 0x100fe400087e4403 */
[----:B------:R-:W-:Y:S02]  /*ca60*/  IADD3 R142, P2, PT, R142, UR16, RZ ;  /* 0x000000108e8e7c10 */ /* 0x000fe4000ff5e0ff */
[----:B------:R-:W-:Y:S01]  /*ca70*/  IADD3.X R139, PT, PT, R139, UR17, R3, P4, P3 ;  /* 0x000000118b8b7c10 */ /* 0x000fe2000a7e6403 */
[----:B------:R0:W-:Y:S01]  /*ca80*/  STL.64 [R1+0x218], R136 ;  /* 0x0002188801007387 */ /* 0x0001e20000100a00 */
[----:B------:R-:W-:Y:S02]  /*ca90*/  IADD3 R146, P4, PT, R146, UR16, RZ ;  /* 0x0000001092927c10 */ /* 0x000fe4000ff9e0ff */
[----:B------:R-:W-:Y:S02]  /*caa0*/  IADD3.X R143, PT, PT, R155, UR17, RZ, P2, !PT ;  /* 0x000000119b8f7c10 */ /* 0x000fe400097fe4ff */
[----:B------:R-:W-:-:S02]  /*cab0*/  IADD3.X R145, PT, PT, R159, UR17, RZ, P6, !PT ;  /* 0x000000119f917c10 */ /* 0x000fc4000b7fe4ff */
[----:B------:R-:W-:Y:S01]  /*cac0*/  IADD3 R150, P0, PT, R150, UR16, RZ ;  /* 0x0000001096967c10 */ /* 0x000fe2000ff1e0ff */
[----:B0-----:R0:W5:Y:S01]  /*cad0*/  LDL.LU.64 R136, [R1+0x2e0] ;  /* 0x0002e00001887983 */ /* 0x0011620000300a00 */
[----:B------:R-:W-:-:S03]  /*cae0*/  IADD3.X R147, PT, PT, R161, UR17, RZ, P4, !PT ;  /* 0x00000011a1937c10 */ /* 0x000fc6000a7fe4ff */
[----:B------:R1:W-:Y:S01]  /*caf0*/  STL.64 [R1+0x220], R138 ;  /* 0x0002208a01007387 */ /* 0x0003e20000100a00 */
[----:B------:R-:W-:Y:S02]  /*cb00*/  IADD3 R152, P3, PT, R152, UR16, RZ ;  /* 0x0000001098987c10 */ /* 0x000fe4000ff7e0ff */
[----:B------:R-:W-:Y:S01]  /*cb10*/  IADD3.X R151, PT, PT, R149, UR17, RZ, P0, !PT ;  /* 0x0000001195977c10 */ /* 0x000fe200087fe4ff */
[----:B-1----:R0:W5:Y:S04]  /*cb20*/  LDL.LU.64 R138, [R1+0x2d8] ;  /* 0x0002d800018a7983 */ /* 0x0021680000300a00 */
[----:B------:R1:W-:Y:S01]  /*cb30*/  STL.64 [R1+0x228], R140 ;  /* 0x0002288c01007387 */ /* 0x0003e20000100a00 */
[----:B------:R-:W-:Y:S02]  /*cb40*/  IADD3.X R153, PT, PT, R156, UR17, RZ, P3, !PT ;  /* 0x000000119c997c10 */ /* 0x000fe40009ffe4ff */
[----:B------:R-:W-:Y:S01]  /*cb50*/  IADD3 R154, P2, PT, R154, UR16, RZ ;  /* 0x000000109a9a7c10 */ /* 0x000fe2000ff5e0ff */
[----:B-1----:R0:W5:Y:S04]  /*cb60*/  LDL.LU.64 R140, [R1+0x2d0] ;  /* 0x0002d000018c7983 */ /* 0x0021680000300a00 */
[----:B------:R1:W-:Y:S01]  /*cb70*/  STL.64 [R1+0x1a8], R142 ;  /* 0x0001a88e01007387 */ /* 0x0003e20000100a00 */
[----:B------:R-:W-:-:S03]  /*cb80*/  IADD3.X R155, PT, PT, R165, UR17, RZ, P2, !PT ;  /* 0x00000011a59b7c10 */ /* 0x000fc600097fe4ff */
[----:B-1----:R0:W5:Y:S04]  /*cb90*/  LDL.LU.64 R142, [R1+0x2c8] ;  /* 0x0002c800018e7983 */ /* 0x0021680000300a00 */
[----:B------:R1:W-:Y:S04]  /*cba0*/  STL.64 [R1+0x1b0], R144 ;  /* 0x0001b09001007387 */ /* 0x0003e80000100a00 */
[----:B-1----:R0:W5:Y:S04]  /*cbb0*/  LDL.LU.64 R144, [R1+0x2c0] ;  /* 0x0002c00001907983 */ /* 0x0021680000300a00 */
[----:B------:R1:W-:Y:S04]  /*cbc0*/  STL.64 [R1+0x1b8], R146 ;  /* 0x0001b89201007387 */ /* 0x0003e80000100a00 */
[----:B-1----:R0:W5:Y:S04]  /*cbd0*/  LDL.LU.64 R146, [R1+0x2b8] ;  /* 0x0002b80001927983 */ /* 0x0021680000300a00 */
[----:B------:R0:W5:Y:S04]  /*cbe0*/  LDL.LU R149, [R1+0x2b0] ;  /* 0x0002b00001957983 */ /* 0x0001680000300800 */
[----:B------:R1:W-:Y:S04]  /*cbf0*/  STL.64 [R1+0x1c0], R150 ;  /* 0x0001c09601007387 */ /* 0x0003e80000100a00 */
[----:B-1----:R0:W5:Y:S04]  /*cc00*/  LDL.LU.64 R150, [R1+0x2a8] ;  /* 0x0002a80001967983 */ /* 0x0021680000300a00 */
[----:B------:R0:W5:Y:S04]  /*cc10*/  LDL.LU R156, [R1+0x2a0] ;  /* 0x0002a000019c7983 */ /* 0x0001680000300800 */
[----:B------:R1:W-:Y:S04]  /*cc20*/  STL.64 [R1+0x1c8], R152 ;  /* 0x0001c89801007387 */ /* 0x0003e80000100a00 */
[----:B-1----:R0:W5:Y:S04]  /*cc30*/  LDL.LU.64 R152, [R1+0x298] ;  /* 0x0002980001987983 */ /* 0x0021680000300a00 */
[----:B------:R-:W3:Y:S01]  /*cc40*/  LDL.LU R165, [R1+0x290] ;  /* 0x0002900001a57983 */ /* 0x000ee20000300800 */
[----:B------:R-:W-:-:S02]  /*cc50*/  IADD3 R158, P6, PT, R158, UR16, RZ ;  /* 0x000000109e9e7c10 */ /* 0x000fc4000ffde0ff */
[----:B------:R-:W-:Y:S02]  /*cc60*/  IADD3 R160, P4, PT, R160, UR16, RZ ;  /* 0x00000010a0a07c10 */ /* 0x000fe4000ff9e0ff */
[----:B------:R-:W-:Y:S01]  /*cc70*/  IADD3.X R159, PT, PT, R157, UR17, RZ, P6, !PT ;  /* 0x000000119d9f7c10 */ /* 0x000fe2000b7fe4ff */
[----:B------:R1:W-:Y:S01]  /*cc80*/  STL.64 [R1+0x1d0], R154 ;  /* 0x0001d09a01007387 */ /* 0x0003e20000100a00 */
[----:B------:R-:W-:Y:S01]  /*cc90*/  IADD3.X R161, PT, PT, R162, UR17, RZ, P4, !PT ;  /* 0x00000011a2a17c10 */ /* 0x000fe2000a7fe4ff */
[----:B------:R-:W-:Y:S02]  /*cca0*/  UIADD3 UR4, UPT, UPT, UR11, 0x8000, URZ ;  /* 0x000080000b047890 */ /* 0x000fe4000fffe0ff */
[----:B-1----:R0:W5:Y:S04]  /*ccb0*/  LDL.LU.64 R154, [R1+0x288] ;  /* 0x00028800019a7983 */ /* 0x0021680000300a00 */
[----:B------:R0:W5:Y:S04]  /*ccc0*/  LDL.LU R157, [R1+0x280] ;  /* 0x00028000019d7983 */ /* 0x0001680000300800 */
[----:B------:R1:W-:Y:S01]  /*ccd0*/  STL.64 [R1+0x200], R158 ;  /* 0x0002009e01007387 */ /* 0x0003e20000100a00 */
[----:B------:R-:W-:-:S03]  /*cce0*/  USHF.R.U32.HI UR4, URZ, 0x4, UR4 ;  /* 0x00000004ff047899 */ /* 0x000fc60008011604 */
[----:B-1----:R0:W5:Y:S04]  /*ccf0*/  LDL.LU.64 R158, [R1+0x278] ;  /* 0x00027800019e7983 */ /* 0x0021680000300a00 */
[----:B------:R0:W5:Y:S04]  /*cd00*/  LDL.LU R162, [R1+0x270] ;  /* 0x0002700001a27983 */ /* 0x0001680000300800 */
[----:B------:R1:W-:Y:S01]  /*cd10*/  STL.64 [R1+0x208], R160 ;  /* 0x000208a001007387 */ /* 0x0003e20000100a00 */
[----:B--2---:R-:W-:-:S03]  /*cd20*/  SHF.R.S32.HI R3, RZ, 0x1f, R163 ;  /* 0x0000001fff037819 */ /* 0x004fc600000114a3 */
[----:B-1----:R0:W5:Y:S01]  /*cd30*/  LDL.LU.64 R160, [R1+0x268] ;  /* 0x0002680001a07983 */ /* 0x0021620000300a00 */
[----:B------:R-:W-:Y:S02]  /*cd40*/  LEA.HI R3, R3, R163, RZ, 0x5 ;  /* 0x000000a303037211 */ /* 0x000fe400078f28ff */
[----:B------:R-:W-:Y:S01]  /*cd50*/  ISETP.LT.OR P0, PT, R163, 0x20, P5 ;  /* 0x00000020a300780c */ /* 0x000fe20002f01670 */
[----:B------:R-:W-:-:S04]  /*cd60*/  USGXT.U32 UR14, UR4, 0xe ;  /* 0x0000000e040e789a */ /* 0x000fc80008000000 */
[----:B------:R-:W-:Y:S01]  /*cd70*/  UIADD3 UR22, UP1, UPT, UR14, 0x2, URZ ;  /* 0x000000020e167890 */ /* 0x000fe2000ff3e0ff */
[----:B------:R-:W-:Y:S01]  /*cd80*/  UMOV UR4, URZ ;  /* 0x000000ff00047c82 */ /* 0x000fe20008000000 */
[----:B------:R-:W-:Y:S02]  /*cd90*/  UMOV UR6, URZ ;  /* 0x000000ff00067c82 */ /* 0x000fe40008000000 */
[----:B------:R-:W-:Y:S01]  /*cda0*/  UIADD3.X UR23, UPT, UPT, UR4, -0x7fffbfe0, URZ, UP1, !UPT ;  /* 0x8000402004177890 */ /* 0x000fe20008ffe4ff */
[----:B------:R-:W-:Y:S02]  /*cdb0*/  IMAD.SHL.U32 R164, R164, 0x20, RZ ;  /* 0x00000020a4a47824 */ /* 0x000fe400078e00ff */
[----:B---3--:R-:W-:Y:S01]  /*cdc0*/  IMAD.SHL.U32 R3, R165, 0x20, RZ ;  /* 0x00000020a5037824 */ /* 0x008fe200078e00ff */
[----:B------:R-:W-:-:S04]  /*cdd0*/  SHF.R.S32.HI R165, RZ, 0x1f, R163 ;  /* 0x0000001fffa57819 */ /* 0x000fc800000114a3 */
[----:B------:R-:W-:Y:S02]  /*cde0*/  LEA.HI R165, R165, R163, RZ, 0x5 ;  /* 0x000000a3a5a57211 */ /* 0x000fe400078f28ff */
[----:B------:R0:W5:Y:S02]  /*cdf0*/  LDL.LU R163, [R1+0x264] ;  /* 0x0002640001a37983 */ /* 0x0001640000300800 */
[----:B------:R-:W-:-:S04]  /*ce00*/  SHF.R.S32.HI R165, RZ, 0x5, R165 ;  /* 0x00000005ffa57819 */ /* 0x000fc800000114a5 */
[----:B------:R-:W-:-:S05]  /*ce10*/  VIMNMX R165, PT, PT, R165, 0x1, !PT ;  /* 0x00000001a5a57848 */ /* 0x000fca0007fe0100 */
[----:B------:R-:W-:-:S05]  /*ce20*/  VIADD R165, R165, 0xffffffff ;  /* 0xffffffffa5a57836 */ /* 0x000fca0000000000 */
[----:B------:R0:W-:Y:S01]  /*ce30*/  STL [R1+0x1a4], R165 ;  /* 0x0001a4a501007387 */ /* 0x0001e20000100800 */
[----:B------:R-:W-:Y:S01]  /*ce40*/  ISETP.NE.U32.AND P2, PT, R165, RZ, PT ;  /* 0x000000ffa500720c */ /* 0x000fe20003f45070 */
[----:B------:R-:W-:-:S12]  /*ce50*/  @P0 BRA `(.L_x_6) ;  /* 0x00000000008c0947 */ /* 0x000fd80003800000 */
[----:B------:R-:W-:Y:S02]  /*ce60*/  USHF.R.U32.HI UR18, URZ, 0x4, UR11 ;  /* 0x00000004ff127899 */ /* 0x000fe4000801160b */
[----:B------:R-:W-:Y:S02]  /*ce70*/  UIADD3 UR5, UPT, UPT, UR11, 0x10000, URZ ;  /* 0x000100000b057890 */ /* 0x000fe4000fffe0ff */
[----:B------:R-:W-:Y:S02]  /*ce80*/  USGXT.U32 UR18, UR18, 0xe ;  /* 0x0000000e1212789a */ /* 0x000fe40008000000 */
[----:B------:R-:W-:Y:S02]  /*ce90*/  USHF.R.U32.HI UR5, URZ, 0x4, UR5 ;  /* 0x00000004ff057899 */ /* 0x000fe40008011605 */
[----:B------:R-:W-:Y:S01]  /*cea0*/  UIADD3 UR28, UP1, UPT, UR18, 0x2, URZ ;  /* 0x00000002121c7890 */ /* 0x000fe2000ff3e0ff */
[----:B------:R-:W-:Y:S01]  /*ceb0*/  UMOV UR4, URZ ;  /* 0x000000ff00047c82 */ /* 0x000fe20008000000 */
[----:B------:R-:W-:-:S02]  /*cec0*/  USGXT.U32 UR8, UR5, 0xe ;  /* 0x0000000e0508789a */ /* 0x000fc40008000000 */
[----:B------:R-:W-:Y:S01]  /*ced0*/  UIADD3.X UR29, UPT, UPT, UR4, -0x7fffbfe0, URZ, UP1, !UPT ;  /* 0x80004020041d7890 */ /* 0x000fe20008ffe4ff */
[----:B------:R-:W-:Y:S01]  /*cee0*/  UMOV UR16, 0x80 ;  /* 0x0000008000107882 */ /* 0x000fe20000000000 */
[----:B------:R-:W-:Y:S01]  /*cef0*/  UMOV UR17, 0x40004040 ;  /* 0x4000404000117882 */ /* 0x000fe20000000000 */
[----:B------:R-:W-:Y:S01]  /*cf00*/  UMOV UR9, URZ ;  /* 0x000000ff00097c82 */ /* 0x000fe20008000000 */
[----:B------:R-:W-:Y:S02]  /*cf10*/  UIADD3 UR7, UPT, UPT, UR10, 0x100000, URZ ;  /* 0x001000000a077890 */ /* 0x000fe4000fffe0ff */
[----:B------:R-:W-:Y:S02]  /*cf20*/  UIADD3.64 UR16, UPT, UPT, UR8, UR16, URZ ;  /* 0x0000001008107297 */ /* 0x000fe4000fffe0ff */
[----:B------:R-:W-:Y:S02]  /*cf30*/  UIADD3.64 UR24, UPT, UPT, UR28, 0x3fe, URZ ;  /* 0x000003fe1c187897 */ /* 0x000fe4000fffe0ff */
[----:B------:R-:W-:-:S02]  /*cf40*/  UIADD3 UR15, UPT, UPT, UR10, 0x100000, URZ ;  /* 0x001000000a0f7890 */ /* 0x000fc4000fffe0ff */
[----:B------:R-:W-:Y:S01]  /*cf50*/  UIADD3.64 UR26, UPT, UPT, UR28, 0x400, URZ ;  /* 0x000004001c1a7897 */ /* 0x000fe2000fffe0ff */
[----:B------:R-:W-:Y:S01]  /*cf60*/  UMOV UR30, 0x0 ;  /* 0x00000000001e7882 */ /* 0x000fe20000000000 */
[----:B------:R-:W-:Y:S01]  /*cf70*/  UMOV UR31, 0x4408010 ;  /* 0x04408010001f7882 */ /* 0x000fe20000000000 */
[----:B------:R-:W-:Y:S01]  /*cf80*/  UMOV UR19, 0x80004020 ;  /* 0x8000402000137882 */ /* 0x000fe20000000000 */
[----:B------:R-:W-:Y:S01]  /*cf90*/  UMOV UR9, 0x40004040 ;  /* 0x4000404000097882 */ /* 0x000fe20000000000 */
[----:B------:R-:W-:Y:S01]  /*cfa0*/  UMOV UR32, 0x0 ;  /* 0x0000000000207882 */ /* 0x000fe20000000000 */
[----:B------:R-:W-:Y:S01]  /*cfb0*/  UMOV UR33, 0x4408010 ;  /* 0x0440801000217882 */ /* 0x000fe20000000000 */
[----:B------:R-:W-:Y:S01]  /*cfc0*/  UMOV UR34, 0x0 ;  /* 0x0000000000227882 */ /* 0x000fe20000000000 */
[----:B------:R-:W-:Y:S01]  /*cfd0*/  UMOV UR35, 0x4408010 ;  /* 0x0440801000237882 */ /* 0x000fe20000000000 */
[----:B------:R-:W-:Y:S01]  /*cfe0*/  UMOV UR4, UR13 ;  /* 0x0000000d00047c82 */ /* 0x000fe20008000000 */
[----:B------:R-:W-:Y:S01]  /*cff0*/  UMOV UR5, URZ ;  /* 0x000000ff00057c82 */ /* 0x000fe20008000000 */
[----:B------:R1:W-:Y:S01]  /*d000*/  UTCHMMA gdesc[UR8], gdesc[UR18], tmem[UR10], tmem[UR30], idesc[UR31], !UPT ;  /* 0x00ff1e12080075ea */ /* 0x0003e2000f80000a */
[----:B------:R-:W-:Y:S01]  /*d010*/  UMOV UR36, 0x0 ;  /* 0x0000000000247882 */ /* 0x000fe20000000000 */
[----:B------:R-:W-:Y:S01]  /*d020*/  UMOV UR37, 0x4408010 ;  /* 0x0440801000257882 */ /* 0x000fe20000000000 */
[----:B------:R1:W-:Y:S01]  /*d030*/  UTCHMMA gdesc[UR16], gdesc[UR28], tmem[UR10], tmem[UR32], idesc[UR33], UPT ;  /* 0x00ff201c100075ea */ /* 0x0003e2000b80000a */
[----:B------:R-:W-:Y:S01]  /*d040*/  UMOV UR4, UR4 ;  /* 0x0000000400047c82 */ /* 0x000fe20008000000 */
[----:B------:R1:W-:Y:S01]  /*d050*/  UTCHMMA gdesc[UR8], gdesc[UR24], tmem[UR7], tmem[UR34], idesc[UR35], !UPT ;  /* 0x00ff2218080075ea */ /* 0x0003e2000f800007 */
[----:B------:R1:W-:Y:S01]  /*d060*/  UTCHMMA gdesc[UR16], gdesc[UR26], tmem[UR15], tmem[UR36], idesc[UR37], UPT ;  /* 0x00ff241a100075ea */ /* 0x0003e2000b80000f */
[----:B------:R1:W-:Y:S01]  /*d070*/  UTCBAR [UR4], URZ ;  /* 0x000000ff040073e9 */ /* 0x0003e200080000ff */
[----:B------:R-:W-:Y:S01]  /*d080*/  NOP ;  /* 0x0000000000007918 */ /* 0x000fe20000000000 */
.L_x_6:
[----:B------:R-:W-:Y:S05]  /*d090*/  @!P2 BRA `(.L_x_7) ;  /* 0x00000044003ca947 */ /* 0x000fea0003800000 */
[----:B0-----:R-:W2:Y:S01]  /*d0a0*/  LDL.LU R165, [R1+0x1a0] ;  /* 0x0001a00001a57983 */ /* 0x001ea20000300800 */
[----:B-1----:R-:W-:Y:S01]  /*d0b0*/  UIADD3 UR4, UPT, UPT, UR11, 0x11000, URZ ;  /* 0x000110000b047890 */ /* 0x002fe2000fffe0ff */
[----:B------:R-:W-:Y:S02]  /*d0c0*/  UMOV UR16, 0x80 ;  /* 0x0000008000107882 */ /* 0x000fe40000000000 */
[----:B------:R0:W-:Y:S01]  /*d0d0*/  STL.64 [R1+0x268], R2 ;  /* 0x0002680201007387 */ /* 0x0001e20000100a00 */
[----:B------:R-:W-:Y:S01]  /*d0e0*/  USHF.R.U32.HI UR4, URZ, 0x4, UR4 ;  /* 0x00000004ff047899 */ /* 0x000fe20008011604 */
[----:B------:R-:W-:Y:S01]  /*d0f0*/  UMOV UR17, 0x40004040 ;  /* 0x4000404000117882 */ /* 0x000fe20000000000 */
[----:B------:R-:W-:Y:S02]  /*d100*/  UIADD3.64 UR24, UPT, UPT, UR22, 0x3fe, URZ ;  /* 0x000003fe16187897 */ /* 0x000fe4000fffe0ff */
[----:B------:R-:W-:Y:S01]  /*d110*/  UIADD3.64 UR26, UPT, UPT, UR22, 0x400, URZ ;  /* 0x00000400161a7897 */ /* 0x000fe2000fffe0ff */
[----:B0-----:R-:W3:Y:S01]  /*d120*/  LDL.LU R3, [R1+0x1a4] ;  /* 0x0001a40001037983 */ /* 0x001ee20000300800 */
[----:B------:R-:W-:Y:S01]  /*d130*/  UMOV UR9, URZ ;  /* 0x000000ff00097c82 */ /* 0x000fe20008000000 */
[----:B------:R-:W-:Y:S01]  /*d140*/  UMOV UR5, 0x1 ;  /* 0x0000000100057882 */ /* 0x000fe20000000000 */
[----:B--2---:R-:W-:Y:S01]  /*d150*/  VIADD R165, R165, 0xffffffe0 ;  /* 0xffffffe0a5a57836 */ /* 0x004fe20000000000 */
[----:B---3--:R0:W-:Y:S04]  /*d160*/  STL [R1+0x24c], R3 ;  /* 0x00024c0301007387 */ /* 0x0081e80000100800 */
[----:B0-----:R-:W2:Y:S04]  /*d170*/  LDL.LU.64 R2, [R1+0x1a8] ;  /* 0x0001a80001027983 */ /* 0x001ea80000300a00 */
[----:B--2---:R0:W-:Y:S04]  /*d180*/  STL.64 [R1+0x1f8], R2 ;  /* 0x0001f80201007387 */ /* 0x0041e80000100a00 */
        /* <DEDUP_REMOVED lines=20> */
[----:B0-----:R-:W2:Y:S01]  /*d2d0*/  LDL.LU.64 R2, [R1+0x228] ;  /* 0x0002280001027983 */ /* 0x001ea20000300a00 */
[----:B------:R-:W-:-:S03]  /*d2e0*/  USGXT.U32 UR8, UR4, 0xe ;  /* 0x0000000e0408789a */ /* 0x000fc60008000000 */
[----:B--2---:R0:W-:Y:S04]  /*d2f0*/  STL.64 [R1+0x1a0], R2 ;  /* 0x0001a00201007387 */ /* 0x0041e80000100a00 */
[----:B0-----:R0:W5:Y:S01]  /*d300*/  LDL.LU.64 R2, [R1+0x268] ;  /* 0x0002680001027983 */ /* 0x0011620000300a00 */
[----:B------:R-:W-:Y:S01]  /*d310*/  UIADD3.64 UR16, UPT, UPT, UR8, UR16, URZ ;  /* 0x0000001008107297 */ /* 0x000fe2000fffe0ff */
[----:B------:R-:W-:Y:S02]  /*d320*/  UMOV UR4, URZ ;  /* 0x000000ff00047c82 */ /* 0x000fe40008000000 */
[----:B------:R-:W-:-:S09]  /*d330*/  UMOV UR9, 0x40004040 ;  /* 0x4000404000097882 */ /* 0x000fd20000000000 */
.L_x_10:
[----:B------:R1:W-:Y:S04]  /*d340*/  STL [R1+0x274], R4 ;  /* 0x0002740401007387 */ /* 0x0003e80000100800 */
[----:B------:R-:W-:Y:S04]  /*d350*/  STL [R1+0x270], R0 ;  /* 0x0002700001007387 */ /* 0x000fe80000100800 */
[----:B-----5:R2:W-:Y:S01]  /*d360*/  STL.64 [R1+0x268], R2 ;  /* 0x0002680201007387 */ /* 0x0205e20000100a00 */
[----:B-1----:R-:W1:Y:S03]  /*d370*/  S2R R4, SR_TID.X ;  /* 0x0000000000047919 */ /* 0x002e660000002100 */
[----:B--2---:R-:W2:Y:S01]  /*d380*/  LDL.LU.64 R2, [R1+0x1b8] ;  /* 0x0001b80001027983 */ /* 0x004ea20000300a00 */
[----:B------:R-:W-:Y:S01]  /*d390*/  USHF.L.U32 UR6, UR6, 0x1f, URZ ;  /* 0x0000001f06067899 */ /* 0x000fe200080006ff */
[----:B-1----:R-:W-:-:S05]  /*d3a0*/  SHF.R.U32.HI R0, RZ, 0x6, R4 ;  /* 0x00000006ff007819 */ /* 0x002fca0000011604 */
[----:B------:R-:W-:Y:S01]  /*d3b0*/  IMAD.U32 R4, RZ, RZ, UR6 ;  /* 0x00000006ff047e24 */ /* 0x000fe2000f8e00ff */
[----:B------:R-:W-:-:S03]  /*d3c0*/  SGXT.U32 R0, R0, 0x1 ;  /* 0x000000010000781a */ /* 0x000fc60000000000 */
[----:B------:R1:W3:Y:S01]  /*d3d0*/  SYNCS.PHASECHK.TRANS64.TRYWAIT P2, [UR13], R4 ;  /* 0x00000004ff0075a7 */ /* 0x0002e2000804110d */
[----:B------:R1:W-:Y:S01]  /*d3e0*/  STL [R1+0x200], R4 ;  /* 0x0002000401007387 */ /* 0x0003e20000100800 */
[----:B------:R-:W-:-:S03]  /*d3f0*/  ISETP.GE.AND P0, PT, R0, R165, PT ;  /* 0x000000a50000720c */ /* 0x000fc60003f06270 */
[----:B-1----:R1:W5:Y:S04]  /*d400*/  LDL.LU R4, [R1+0x274] ;  /* 0x0002740001047983 */ /* 0x0023680000300800 */
[----:B------:R1:W5:Y:S01]  /*d410*/  LDL.LU R0, [R1+0x270] ;  /* 0x0002700001007983 */ /* 0x0003620000300800 */
[----:B--2---:R-:W-:-:S05]  /*d420*/  IMAD.WIDE R2, R164, 0x2, R2 ;  /* 0x00000002a4027825 */ /* 0x004fca00078e0202 */
[----:B------:R2:W-:Y:S04]  /*d430*/  STL.64 [R1+0x1b8], R2 ;  /* 0x0001b80201007387 */ /* 0x0005e80000100a00 */
[----:B--2---:R1:W5:Y:S01]  /*d440*/  LDL.LU.64 R2, [R1+0x268] ;  /* 0x0002680001027983 */ /* 0x0043620000300a00 */
[----:B---3--:R-:W-:Y:S05]  /*d450*/  @!P2 BRA `(.L_x_8) ;  /* 0x000000d400b4a947 */ /* 0x008fea0003800000 */
.L_x_16:
[----:B------:R2:W-:Y:S04]  /*d460*/  STL.64 [R1+0x500], R160 ;  /* 0x000500a001007387 */ /* 0x0005e80000100a00 */
[----:B--2---:R-:W2:Y:S04]  /*d470*/  LDL.LU.64 R160, [R1+0x1f0] ;  /* 0x0001f00001a07983 */ /* 0x004ea80000300a00 */
[----:B------:R3:W-:Y:S04]  /*d480*/  STL.64 [R1+0x4f8], R162 ;  /* 0x0004f8a201007387 */ /* 0x0007e80000100a00 */
[----:B---3--:R-:W3:Y:S04]  /*d490*/  LDL.LU.64 R162, [R1+0x1f8] ;  /* 0x0001f80001a27983 */ /* 0x008ee80000300a00 */
[----:B------:R-:W-:Y:S04]  /*d4a0*/  STL.64 [R1+0x4f0], R92 ;  /* 0x0004f05c01007387 */ /* 0x000fe80000100a00 */
[----:B------:R-:W-:Y:S04]  /*d4b0*/  STL.64 [R1+0x4e8], R94 ;  /* 0x0004e85e01007387 */ /* 0x000fe80000100a00 */
[----:B------:R-:W-:Y:S04]  /*d4c0*/  STL.64 [R1+0x4e0], R96 ;  /* 0x0004e06001007387 */ /* 0x000fe80000100a00 */
[----:B------:R-:W-:Y:S04]  /*d4d0*/  STL.64 [R1+0x4d8], R98 ;  /* 0x0004d86201007387 */ /* 0x000fe80000100a00 */
[----:B------:R4:W-:Y:S04]  /*d4e0*/  STL.64 [R1+0x4d0], R100 ;  /* 0x0004d06401007387 */ /* 0x0009e80000100a00 */
[----:B----4-:R-:W4:Y:S04]  /*d4f0*/  LDL.LU.64 R100, [R1+0x198] ;  /* 0x0001980001647983 */ /* 0x010f280000300a00 */
[----:B------:R-:W-:Y:S04]  /*d500*/  STL.64 [R1+0x4c8], R102 ;  /* 0x0004c86601007387 */ /* 0x000fe80000100a00 */
[----:B------:R0:W-:Y:S04]  /*d510*/  STL.64 [R1+0x4c0], R106 ;  /* 0x0004c06a01007387 */ /* 0x0001e80000100a00 */
[----:B0-----:R-:W2:Y:S04]  /*d520*/  LDL.LU.64 R106, [R1+0x1d8] ;  /* 0x0001d800016a7983 */ /* 0x001ea80000300a00 */
[----:B------:R-:W-:Y:S04]  /*d530*/  STL.64 [R1+0x4b8], R108 ;  /* 0x0004b86c01007387 */ /* 0x000fe80000100a00 */
[----:B------:R-:W-:Y:S04]  /*d540*/  STL.64 [R1+0x4b0], R110 ;  /* 0x0004b06e01007387 */ /* 0x000fe80000100a00 */
[----:B------:R0:W-:Y:S04]  /*d550*/  STL.64 [R1+0x4a8], R112 ;  /* 0x0004a87001007387 */ /* 0x0001e80000100a00 */
[----:B0-----:R-:W2:Y:S01]  /*d560*/  LDL.LU.64 R112, [R1+0x190] ;  /* 0x0001900001707983 */ /* 0x001ea20000300a00 */
[----:B------:R-:W-:Y:S01]  /*d570*/  PRMT R97, RZ, 0x7610, R97 ;  /* 0x00007610ff617816 */ /* 0x000fe20000000061 */
[----:B------:R-:W0:Y:S01]  /*d580*/  S2R R99, SR_TID.X ;  /* 0x0000000000637919 */ /* 0x000e220000002100 */
[----:B------:R-:W1:Y:S01]  /*d590*/  S2R R98, SR_TID.X ;  /* 0x0000000000627919 */ /* 0x000e620000002100 */
[----:B------:R-:W-:Y:S04]  /*d5a0*/  STL.64 [R1+0x4a0], R114 ;  /* 0x0004a07201007387 */ /* 0x000fe80000100a00 */
[----:B------:R-:W-:Y:S04]  /*d5b0*/  STL [R1+0x49c], R116 ;  /* 0x00049c7401007387 */ /* 0x000fe80000100800 */
[----:B------:R-:W-:Y:S04]  /*d5c0*/  STL [R1+0x498], R117 ;  /* 0x0004987501007387 */ /* 0x000fe80000100800 */
[----:B------:R-:W-:Y:S04]  /*d5d0*/  STL.64 [R1+0x490], R118 ;  /* 0x0004907601007387 */ /* 0x000fe80000100a00 */
[----:B------:R-:W-:Y:S04]  /*d5e0*/  STL.64 [R1+0x488], R120 ;  /* 0x0004887801007387 */ /* 0x000fe80000100a00 */
[----:B------:R-:W-:Y:S04]  /*d5f0*/  STL.64 [R1+0x480], R122 ;  /* 0x0004807a01007387 */ /* 0x000fe80000100a00 */
[----:B------:R-:W-:Y:S01]  /*d600*/  STL.64 [R1+0x478], R124 ;  /* 0x0004787c01007387 */ /* 0x000fe20000100a00 */
[----:B0-----:R-:W-:-:S03]  /*d610*/  SHF.R.U32.HI R99, RZ, 0x6, R99 ;  /* 0x00000006ff637819 */ /* 0x001fc60000011663 */
[----:B------:R-:W-:Y:S01]  /*d620*/  STL.64 [R1+0x470], R126 ;  /* 0x0004707e01007387 */ /* 0x000fe20000100a00 */
[----:B------:R-:W-:-:S03]  /*d630*/  SGXT.U32 R99, R99, 0x1 ;  /* 0x000000016363781a */ /* 0x000fc60000000000 */
[----:B------:R-:W-:Y:S01]  /*d640*/  STL.64 [R1+0x468], R128 ;  /* 0x0004688001007387 */ /* 0x000fe20000100a00 */
[----:B------:R-:W-:Y:S02]  /*d650*/  LOP3.LUT R103, R99, 0x8, RZ, 0xfc, !PT ;  /* 0x0000000863677812 */ /* 0x000fe400078efcff */
[--C-:B-1----:R-:W-:Y:S01]  /*d660*/  SHF.R.U32.HI R99, RZ, 0x6, R98.reuse ;  /* 0x00000006ff637819 */ /* 0x102fe20000011662 */
[----:B------:R-:W-:Y:S01]  /*d670*/  STL.64 [R1+0x460], R130 ;  /* 0x0004608201007387 */ /* 0x000fe20000100a00 */
[----:B------:R-:W-:Y:S02]  /*d680*/  SHF.R.U32.HI R98, RZ, 0x6, R98 ;  /* 0x00000006ff627819 */ /* 0x000fe40000011662 */
[----:B------:R-:W-:Y:S01]  /*d690*/  SGXT.U32 R99, R99, 0x1 ;  /* 0x000000016363781a */ /* 0x000fe20000000000 */
[----:B------:R-:W-:Y:S01]  /*d6a0*/  STL.64 [R1+0x458], R134 ;  /* 0x0004588601007387 */ /* 0x000fe20000100a00 */
[----:B------:R-:W-:Y:S02]  /*d6b0*/  SGXT.U32 R98, R98, 0x1 ;  /* 0x000000016262781a */ /* 0x000fe40000000000 */
[----:B------:R-:W-:Y:S01]  /*d6c0*/  LOP3.LUT R99, R99, 0x2, RZ, 0xfc, !PT ;  /* 0x0000000263637812 */ /* 0x000fe200078efcff */
[----:B------:R-:W-:Y:S01]  /*d6d0*/  STL.64 [R1+0x450], R136 ;  /* 0x0004508801007387 */ /* 0x000fe20000100a00 */
[----:B------:R-:W-:-:S02]  /*d6e0*/  ISETP.GE.AND P6, PT, R103, R165, PT ;  /* 0x000000a56700720c */ /* 0x000fc40003fc6270 */
[-C--:B------:R-:W-:Y:S01]  /*d6f0*/  ISETP.GE.AND P2, PT, R99, R165.reuse, PT ;  /* 0x000000a56300720c */ /* 0x080fe20003f46270 */
[----:B------:R-:W-:Y:S01]  /*d700*/  STL.64 [R1+0x448], R138 ;  /* 0x0004488a01007387 */ /* 0x000fe20000100a00 */
[C---:B------:R-:W-:Y:S02]  /*d710*/  LOP3.LUT R103, R98.reuse, 0x10, RZ, 0xfc, !PT ;  /* 0x0000001062677812 */ /* 0x040fe400078efcff */
[----:B------:R-:W-:Y:S01]  /*d720*/  LOP3.LUT R98, R98, 0x18, RZ, 0xfc, !PT ;  /* 0x0000001862627812 */ /* 0x000fe200078efcff */
[----:B------:R-:W-:Y:S01]  /*d730*/  STL.64 [R1+0x440], R132 ;  /* 0x0004408401007387 */ /* 0x000fe20000100a00 */
[-C--:B------:R-:W-:Y:S02]  /*d740*/  ISETP.GE.AND P4, PT, R103, R165.reuse, PT ;  /* 0x000000a56700720c */ /* 0x080fe40003f86270 */
[----:B------:R-:W-:Y:S01]  /*d750*/  ISETP.GE.AND P3, PT, R98, R165, PT ;  /* 0x000000a56200720c */ /* 0x000fe20003f66270 */
        /* <DEDUP_REMOVED lines=27> */
[----:B-----5:R-:W-:Y:S04]  /*d910*/  STL [R1+0x378], R4 ;  /* 0x0003780401007387 */ /* 0x020fe80000100800 */
[----:B------:R-:W-:Y:S01]  /*d920*/  STL [R1+0x374], R5 ;  /* 0x0003740501007387 */ /* 0x000fe20000100800 */
[----:B------:R-:W0:Y:S03]  /*d930*/  S2R R99, SR_TID.X ;  /* 0x0000000000637919 */ /* 0x000e260000002100 */
[----:B------:R-:W-:Y:S04]  /*d940*/  STL [R1+0x370], R6 ;  /* 0x0003700601007387 */ /* 0x000fe80000100800 */
[----:B------:R-:W-:Y:S04]  /*d950*/  STL [R1+0x36c], R7 ;  /* 0x00036c0701007387 */ /* 0x000fe80000100800 */
[----:B------:R-:W-:Y:S04]  /*d960*/  STL [R1+0x368], R8 ;  /* 0x0003680801007387 */ /* 0x000fe80000100800 */
[----:B------:R-:W-:Y:S04]  /*d970*/  STL [R1+0x364], R9 ;  /* 0x0003640901007387 */ /* 0x000fe80000100800 */
[----:B------:R-:W-:Y:S04]  /*d980*/  STL [R1+0x360], R10 ;  /* 0x0003600a01007387 */ /* 0x000fe80000100800 */
[----:B------:R-:W-:Y:S04]  /*d990*/  STL [R1+0x35c], R11 ;  /* 0x00035c0b01007387 */ /* 0x000fe80000100800 */
[----:B------:R-:W-:Y:S04]  /*d9a0*/  STL [R1+0x358], R12 ;  /* 0x0003580c01007387 */ /* 0x000fe80000100800 */
[----:B------:R-:W-:Y:S01]  /*d9b0*/  STL [R1+0x354], R13 ;  /* 0x0003540d01007387 */ /* 0x000fe20000100800 */
[----:B0-----:R-:W-:-:S03]  /*d9c0*/  SHF.R.U32.HI R99, RZ, 0x6, R99 ;  /* 0x00000006ff637819 */ /* 0x001fc60000011663 */
[----:B------:R-:W-:Y:S01]  /*d9d0*/  STL.64 [R1+0x410], R12 ;  /* 0x0004100c01007387 */ /* 0x000fe20000100a00 */
[----:B------:R-:W-:-:S03]  /*d9e0*/  SGXT.U32 R99, R99, 0x1 ;  /* 0x000000016363781a */ /* 0x000fc60000000000 */
[----:B------:R-:W-:Y:S01]  /*d9f0*/  STL [R1+0x350], R26 ;  /* 0x0003501a01007387 */ /* 0x000fe20000100800 */
[----:B---3--:R-:W-:-:S03]  /*da00*/  IMAD.WIDE R162, R164, 0x2, R162 ;  /* 0x00000002a4a27825 */ /* 0x008fc600078e02a2 */
[----:B------:R-:W-:Y:S04]  /*da10*/  STL.64 [R1+0x348], R14 ;  /* 0x0003480e01007387 */ /* 0x000fe80000100a00 */
[----:B------:R-:W-:Y:S04]  /*da20*/  STL.64 [R1+0x340], R16 ;  /* 0x0003401001007387 */ /* 0x000fe80000100a00 */
[----:B------:R-:W-:Y:S04]  /*da30*/  STL.64 [R1+0x338], R18 ;  /* 0x0003381201007387 */ /* 0x000fe80000100a00 */
[----:B------:R-:W-:Y:S04]  /*da40*/  STL.64 [R1+0x330], R20 ;  /* 0x0003301401007387 */ /* 0x000fe80000100a00 */
[----:B------:R-:W-:Y:S04]  /*da50*/  STL.64 [R1+0x328], R22 ;  /* 0x0003281601007387 */ /* 0x000fe80000100a00 */
[----:B------:R-:W-:Y:S04]  /*da60*/  STL.64 [R1+0x320], R24 ;  /* 0x0003201801007387 */ /* 0x000fe80000100a00 */
[----:B------:R-:W-:Y:S04]  /*da70*/  STL [R1+0x318], R27 ;  /* 0x0003181b01007387 */ /* 0x000fe80000100800 */
[----:B------:R-:W-:Y:S01]  /*da80*/  STL [R1+0x314], R28 ;  /* 0x0003141c01007387 */ /* 0x000fe20000100800 */
[----:B----4-:R-:W-:-:S03]  /*da90*/  IMAD.WIDE R100, R164, 0x2, R100 ;  /* 0x00000002a4647825 */ /* 0x010fc600078e0264 */
        /* <DEDUP_REMOVED lines=21> */
[----:B------:R0:W-:Y:S04]  /*dbf0*/  STL.64 [R1+0x198], R100 ;  /* 0x0001986401007387 */ /* 0x0001e80000100a00 */
[----:B------:R0:W3:Y:S04]  /*dc00*/  @!P0 LDG.E.U16 R97, desc[UR20][R100.64] ;  /* 0x0000001464618981 */ /* 0x0000e8000c1e1500 */
[----:B------:R-:W-:Y:S01]  /*dc10*/  STL.64 [R1+0x1f8], R162 ;  /* 0x0001f8a201007387 */ /* 0x000fe20000100a00 */
[----:B0-----:R-:W-:-:S03]  /*dc20*/  LOP3.LUT R101, R99, 0xa, RZ, 0xfc, !PT ;  /* 0x0000000a63657812 */ /* 0x001fc600078efcff */
[----:B------:R-:W4:Y:S01]  /*dc30*/  LDL.64 R98, [R1+0x1b8] ;  /* 0x0001b80001627983 */ /* 0x000f220000100a00 */
[C---:B--2---:R-:W-:Y:S01]  /*dc40*/  IMAD.WIDE R106, R164.reuse, 0x2, R106 ;  /* 0x00000002a46a7825 */ /* 0x044fe200078e026a */
[----:B------:R-:W-:Y:S02]  /*dc50*/  ISETP.GE.AND P0, PT, R101, R165, PT ;  /* 0x000000a56500720c */ /* 0x000fe40003f06270 */
[----:B------:R-:W2:Y:S01]  /*dc60*/  LDL.LU.64 R110, [R1+0x1c8] ;  /* 0x0001c800016e7983 */ /* 0x000ea20000300a00 */
[C---:B------:R-:W-:Y:S01]  /*dc70*/  IMAD.WIDE R160, R164.reuse, 0x2, R160 ;  /* 0x00000002a4a07825 */ /* 0x040fe200078e02a0 */
[----:B------:R-:W-:Y:S02]  /*dc80*/  PRMT R95, RZ, 0x7610, R95 ;  /* 0x00007610ff5f7816 */ /* 0x000fe4000000005f */
[----:B------:R-:W2:Y:S01]  /*dc90*/  LDL.LU.64 R100, [R1+0x180] ;  /* 0x0001800001647983 */ /* 0x000ea20000300a00 */
[----:B------:R-:W-:-:S03]  /*dca0*/  IMAD.WIDE R112, R164, 0x2, R112 ;  /* 0x00000002a4707825 */ /* 0x000fc600078e0270 */
[----:B------:R-:W2:Y:S04]  /*dcb0*/  LDL.LU.64 R108, [R1+0x1e0] ;  /* 0x0001e000016c7983 */ /* 0x000ea80000300a00 */
[----:B------:R0:W-:Y:S04]  /*dcc0*/  STL.64 [R1+0x1d8], R106 ;  /* 0x0001d86a01007387 */ /* 0x0001e80000100a00 */
[----:B------:R-:W2:Y:S04]  /*dcd0*/  LDL.LU.64 R102, [R1+0x188] ;  /* 0x0001880001667983 */ /* 0x000ea80000300a00 */
[----:B------:R1:W-:Y:S04]  /*dce0*/  STL.64 [R1+0x1f0], R160 ;  /* 0x0001f0a001007387 */ /* 0x0003e80000100a00 */
[----:B------:R0:W-:Y:S04]  /*dcf0*/  STL.64 [R1+0x190], R112 ;  /* 0x0001907001007387 */ /* 0x0001e80000100a00 */
[----:B------:R-:W3:Y:S04]  /*dd00*/  @!P4 LDG.E.U16 R95, desc[UR20][R106.64] ;  /* 0x000000146a5fc981 */ /* 0x000ee8000c1e1500 */
[----:B0-----:R-:W3:Y:S01]  /*dd10*/  LDL.LU.64 R106, [R1+0x1e8] ;  /* 0x0001e800016a7983 */ /* 0x001ee20000300a00 */
[----:B------:R-:W-:-:S02]  /*dd20*/  PRMT R96, RZ, 0x7610, R96 ;  /* 0x00007610ff607816 */ /* 0x000fc40000000060 */
[----:B------:R-:W-:-:S04]  /*dd30*/  PRMT R92, RZ, 0x7610, R92 ;  /* 0x00007610ff5c7816 */ /* 0x000fc8000000005c */
[----:B------:R0:W3:Y:S04]  /*dd40*/  @!P6 LDG.E.U16 R96, desc[UR20][R162.64] ;  /* 0x00000014a260e981 */ /* 0x0000e8000c1e1500 */
[----:B------:R1:W3:Y:S01]  /*dd50*/  @!P0 LDG.E.U16 R92, desc[UR20][R160.64] ;  /* 0x00000014a05c8981 */ /* 0x0002e2000c1e1500 */
[----:B0-----:R-:W0:Y:S01]  /*dd60*/  S2R R163, SR_TID.X ;  /* 0x0000000000a37919 */ /* 0x001e220000002100 */
[----:B-1----:R-:W1:Y:S01]  /*dd70*/  S2R R160, SR_TID.X ;  /* 0x0000000000a07919 */ /* 0x002e620000002100 */
[----:B------:R-:W-:Y:S02]  /*dd80*/  PRMT R94, RZ, 0x7610, R94 ;  /* 0x00007610ff5e7816 */ /* 0x000fe4000000005e */
[----:B0-----:R-:W-:-:S04]  /*dd90*/  SHF.R.U32.HI R163, RZ, 0x6, R163 ;  /* 0x00000006ffa37819 */ /* 0x001fc800000116a3 */
[----:B------:R-:W-:Y:S02]  /*dda0*/  SGXT.U32 R163, R163, 0x1 ;  /* 0x00000001a3a3781a */ /* 0x000fe40000000000 */
[----:B-1----:R-:W-:-:S04]  /*ddb0*/  SHF.R.U32.HI R161, RZ, 0x6, R160 ;  /* 0x00000006ffa17819 */ /* 0x002fc800000116a0 */
[----:B------:R-:W-:Y:S02]  /*ddc0*/  SGXT.U32 R161, R161, 0x1 ;  /* 0x00000001a1a1781a */ /* 0x000fe40000000000 */
[----:B------:R-:W-:Y:S02]  /*ddd0*/  PRMT R93, RZ, 0x7610, R93 ;  /* 0x00007610ff5d7816 */ /* 0x000fe4000000005d */
[----:B------:R-:W-:-:S04]  /*dde0*/  SHF.R.U32.HI R160, RZ, 0x6, R160 ;  /* 0x00000006ffa07819 */ /* 0x000fc800000116a0 */
[----:B------:R-:W-:Y:S01]  /*ddf0*/  SGXT.U32 R160, R160, 0x1 ;  /* 0x00000001a0a0781a */ /* 0x000fe20000000000 */
[----:B------:R-:W3:Y:S01]  /*de00*/  @!P2 LDG.E.U16 R93, desc[UR20][R112.64] ;  /* 0x00000014705da981 */ /* 0x000ee2000c1e1500 */
[----:B------:R-:W-:Y:S02]  /*de10*/  PRMT R132, RZ, 0x7610, R132 ;  /* 0x00007610ff847816 */ /* 0x000fe40000000084 */
[----:B------:R-:W-:Y:S01]  /*de20*/  PRMT R135, RZ, 0x7610, R135 ;  /* 0x00007610ff877816 */ /* 0x000fe20000000087 */
[----:B------:R-:W3:Y:S01]  /*de30*/  LDL.LU.64 R112, [R1+0x1d0] ;  /* 0x0001d00001707983 */ /* 0x000ee20000300a00 */
[----:B------:R-:W-:-:S03]  /*de40*/  PRMT R139, RZ, 0x7610, R139 ;  /* 0x00007610ff8b7816 */ /* 0x000fc6000000008b */
[----:B----4-:R0:W4:Y:S02]  /*de50*/  @!P3 LDG.E.U16 R94, desc[UR20][R98.64] ;  /* 0x00000014625eb981 */ /* 0x010124000c1e1500 */
[----:B0-----:R-:W-:-:S04]  /*de60*/  LOP3.LUT R98, R163, 0x6, RZ, 0xfc, !PT ;  /* 0x00000006a3627812 */ /* 0x001fc800078efcff */
[----:B------:R-:W-:Y:S02]  /*de70*/  ISETP.GE.AND P6, PT, R98, R165, PT ;  /* 0x000000a56200720c */ /* 0x000fe40003fc6270 */
[----:B------:R-:W-:Y:S02]  /*de80*/  LOP3.LUT R98, R161, 0xc, RZ, 0xfc, !PT ;  /* 0x0000000ca1627812 */ /* 0x000fe400078efcff */
[----:B------:R-:W0:Y:S01]  /*de90*/  S2R R161, SR_TID.X ;  /* 0x0000000000a17919 */ /* 0x000e220000002100 */
[----:B------:R-:W-:-:S04]  /*dea0*/  LOP3.LUT R99, R163, 0x4, RZ, 0xfc, !PT ;  /* 0x00000004a3637812 */ /* 0x000fc800078efcff */
[-C--:B------:R-:W-:Y:S01]  /*deb0*/  ISETP.GE.AND P0, PT, R99, R165.reuse, PT ;  /* 0x000000a56300720c */ /* 0x080fe20003f06270 */
[----:B--2---:R-:W-:Y:S01]  /*dec0*/  IMAD.WIDE R110, R164, 0x2, R110 ;  /* 0x00000002a46e7825 */ /* 0x004fe200078e026e */
[-C--:B------:R-:W-:Y:S02]  /*ded0*/  ISETP.GE.AND P4, PT, R98, R165.reuse, PT ;  /* 0x000000a56200720c */ /* 0x080fe40003f86270 */
[----:B------:R-:W-:Y:S01]  /*dee0*/  LOP3.LUT R98, R160, 0xe, RZ, 0xfc, !PT ;  /* 0x0000000ea0627812 */ /* 0x000fe200078efcff */
[C---:B------:R-:W-:Y:S01]  /*def0*/  IMAD.WIDE R108, R164.reuse, 0x2, R108 ;  /* 0x00000002a46c7825 */ /* 0x040fe200078e026c */
[----:B------:R-:W-:Y:S03]  /*df00*/  STL.64 [R1+0x1c8], R110 ;  /* 0x0001c86e01007387 */ /* 0x000fe60000100a00 */
[----:B------:R-:W-:Y:S01]  /*df10*/  IMAD.WIDE R100, R164, 0x2, R100 ;  /* 0x00000002a4647825 */ /* 0x000fe200078e0264 */
[----:B------:R-:W-:-:S03]  /*df20*/  ISETP.GE.AND P3, PT, R98, R165, PT ;  /* 0x000000a56200720c */ /* 0x000fc60003f66270 */
[C---:B------:R-:W-:Y:S01]  /*df30*/  IMAD.WIDE R102, R164.reuse, 0x2, R102 ;  /* 0x00000002a4667825 */ /* 0x040fe200078e0266 */
[----:B------:R-:W-:Y:S03]  /*df40*/  STL.64 [R1+0x1e0], R108 ;  /* 0x0001e06c01007387 */ /* 0x000fe60000100a00 */
[----:B---3--:R-:W-:Y:S01]  /*df50*/  IMAD.WIDE R106, R164, 0x2, R106 ;  /* 0x00000002a46a7825 */ /* 0x008fe200078e026a */
[----:B0-----:R-:W-:Y:S01]  /*df60*/  SHF.R.U32.HI R161, RZ, 0x6, R161 ;  /* 0x00000006ffa17819 */ /* 0x001fe200000116a1 */
[----:B------:R-:W-:Y:S03]  /*df70*/  STL.64 [R1+0x180], R100 ;  /* 0x0001806401007387 */ /* 0x000fe60000100a00 */
[----:B------:R-:W-:Y:S01]  /*df80*/  SGXT.U32 R161, R161, 0x1 ;  /* 0x00000001a1a1781a */ /* 0x000fe20000000000 */
[----:B------:R0:W-:Y:S03]  /*df90*/  STL.64 [R1+0x188], R102 ;  /* 0x0001886601007387 */ /* 0x0001e60000100a00 */
[C---:B------:R-:W-:Y:S01]  /*dfa0*/  LOP3.LUT R99, R161.reuse, 0x12, RZ, 0xfc, !PT ;  /* 0x00000012a1637812 */ /* 0x040fe200078efcff */
[----:B------:R-:W2:Y:S01]  /*dfb0*/  @!P0 LDG.E.U16 R132, desc[UR20][R102.64] ;  /* 0x0000001466848981 */ /* 0x000ea2000c1e1500 */
[----:B------:R-:W-:-:S03]  /*dfc0*/  LOP3.LUT R98, R161, 0x14, RZ, 0xfc, !PT ;  /* 0x00000014a1627812 */ /* 0x000fc600078efcff */
[----:B------:R1:W-:Y:S01]  /*dfd0*/  STL.64 [R1+0x1e8], R106 ;  /* 0x0001e86a01007387 */ /* 0x0003e20000100a00 */
[-C--:B------:R-:W-:Y:S02]  /*dfe0*/  ISETP.GE.AND P2, PT, R99, R165.reuse, PT ;  /* 0x000000a56300720c */ /* 0x080fe40003f46270 */
[----:B------:R-:W-:Y:S01]  /*dff0*/  ISETP.GE.AND P0, PT, R98, R165, PT ;  /* 0x000000a56200720c */ /* 0x000fe20003f06270 */
[----:B------:R-:W3:Y:S04]  /*e000*/  @!P6 LDG.E.U16 R135, desc[UR20][R100.64] ;  /* 0x000000146487e981 */ /* 0x000ee8000c1e1500 */
[----:B0-----:R-:W2:Y:S04]  /*e010*/  LDL.LU.64 R102, [R1+0x1b0] ;  /* 0x0001b00001667983 */ /* 0x001ea80000300a00 */
[----:B------:R-:W3:Y:S04]  /*e020*/  @!P4 LDG.E.U16 R139, desc[UR20][R106.64] ;  /* 0x000000146a8bc981 */ /* 0x000ee8000c1e1500 */
[----:B------:R-:W3:Y:S04]  /*e030*/  LDL.LU.64 R100, [R1+0x1a8] ;  /* 0x0001a80001647983 */ /* 0x000ee80000300a00 */
[----:B------:R-:W4:Y:S04]  /*e040*/  LDL.LU.64 R98, [R1+0x1a0] ;  /* 0x0001a00001627983 */ /* 0x000f280000300a00 */
[----:B-1----:R-:W4:Y:S01]  /*e050*/  LDL.LU.64 R106, [R1+0x1c0] ;  /* 0x0001c000016a7983 */ /* 0x002f220000300a00 */
[----:B------:R-:W0:Y:S02]  /*e060*/  S2R R161, SR_TID.X ;  /* 0x0000000000a17919 */ /* 0x000e240000002100 */
[----:B0-----:R-:W-:-:S04]  /*e070*/  SHF.R.U32.HI R161, RZ, 0x6, R161 ;  /* 0x00000006ffa17819 */ /* 0x001fc800000116a1 */
[----:B------:R-:W-:-:S04]  /*e080*/  SGXT.U32 R161, R161, 0x1 ;  /* 0x00000001a1a1781a */ /* 0x000fc80000000000 */
[----:B------:R-:W-:Y:S02]  /*e090*/  LOP3.LUT R114, R161, 0x16, RZ, 0xfc, !PT ;  /* 0x00000016a1727812 */ /* 0x000fe400078efcff */
[----:B------:R-:W0:Y:S01]  /*e0a0*/  S2R R161, SR_TID.X ;  /* 0x0000000000a17919 */ /* 0x000e220000002100 */
[----:B------:R-:W-:Y:S01]  /*e0b0*/  PRMT R134, RZ, 0x7610, R134 ;  /* 0x00007610ff867816 */ /* 0x000fe20000000086 */
[----:B------:R-:W-:Y:S01]  /*e0c0*/  IMAD.WIDE R112, R164, 0x2, R112 ;  /* 0x00000002a4707825 */ /* 0x000fe200078e0270 */
[----:B------:R-:W-:-:S04]  /*e0d0*/  PRMT R116, RZ, 0x7610, R116 ;  /* 0x00007610ff747816 */ /* 0x000fc80000000074 */
[----:B------:R1:W4:Y:S01]  /*e0e0*/  @!P3 LDG.E.U16 R134, desc[UR20][R108.64] ;  /* 0x000000146c86b981 */ /* 0x000322000c1e1500 */
[----:B------:R-:W-:Y:S02]  /*e0f0*/  PRMT R138, RZ, 0x7610, R138 ;  /* 0x00007610ff8a7816 */ /* 0x000fe4000000008a */
[----:B------:R-:W-:Y:S01]  /*e100*/  ISETP.GE.AND P4, PT, R114, R165, PT ;  /* 0x000000a57200720c */ /* 0x000fe20003f86270 */
[----:B------:R-:W4:Y:S04]  /*e110*/  @!P2 LDG.E.U16 R116, desc[UR20][R112.64] ;  /* 0x000000147074a981 */ /* 0x000f28000c1e1500 */
[----:B------:R0:W4:Y:S02]  /*e120*/  @!P0 LDG.E.U16 R138, desc[UR20][R110.64] ;  /* 0x000000146e8a8981 */ /* 0x000124000c1e1500 */
[----:B0-----:R-:W-:-:S02]  /*e130*/  SHF.R.U32.HI R160, RZ, 0x6, R161 ;  /* 0x00000006ffa07819 */ /* 0x001fc400000116a1 */
[----:B------:R-:W-:Y:S02]  /*e140*/  SHF.R.U32.HI R161, RZ, 0x6, R161 ;  /* 0x00000006ffa17819 */ /* 0x000fe400000116a1 */
[----:B------:R-:W-:Y:S02]  /*e150*/  SGXT.U32 R160, R160, 0x1 ;  /* 0x00000001a0a0781a */ /* 0x000fe40000000000 */
[----:B------:R-:W-:Y:S02]  /*e160*/  SGXT.U32 R161, R161, 0x1 ;  /* 0x00000001a1a1781a */ /* 0x000fe40000000000 */
[----:B-1----:R-:W-:Y:S02]  /*e170*/  LOP3.LUT R108, R160, 0x1a, RZ, 0xfc, !PT ;  /* 0x0000001aa06c7812 */ /* 0x002fe400078efcff */
[----:B------:R-:W-:Y:S02]  /*e180*/  LOP3.LUT R109, R161, 0x1c, RZ, 0xfc, !PT ;  /* 0x0000001ca16d7812 */ /* 0x000fe400078efcff */
[----:B------:R-:W-:-:S02]  /*e190*/  ISETP.GE.AND P3, PT, R108, R165, PT ;  /* 0x000000a56c00720c */ /* 0x000fc40003f66270 */
[----:B------:R-:W-:Y:S02]  /*e1a0*/  LOP3.LUT R108, R161, 0x1e, RZ, 0xfc, !PT ;  /* 0x0000001ea16c7812 */ /* 0x000fe400078efcff */
[-C--:B------:R-:W-:Y:S02]  /*e1b0*/  ISETP.GE.AND P2, PT, R109, R165.reuse, PT ;  /* 0x000000a56d00720c */ /* 0x080fe40003f46270 */
[----:B------:R-:W-:Y:S01]  /*e1c0*/  ISETP.GE.AND P0, PT, R108, R165, PT ;  /* 0x000000a56c00720c */ /* 0x000fe20003f06270 */
[----:B------:R-:W0:Y:S01]  /*e1d0*/  S2R R163, SR_TID.X ;  /* 0x0000000000a37919 */ /* 0x000e220000002100 */
[----:B------:R-:W-:Y:S02]  /*e1e0*/  PRMT R133, RZ, 0x7610, R133 ;  /* 0x00007610ff857816 */ /* 0x000fe40000000085 */
[----:B------:R-:W-:Y:S02]  /*e1f0*/  PRMT R117, RZ, 0x7610, R117 ;  /* 0x00007610ff757816 */ /* 0x000fe40000000075 */
[----:B------:R-:W-:-:S02]  /*e200*/  PRMT R136, RZ, 0x7610, R136 ;  /* 0x00007610ff887816 */ /* 0x000fc40000000088 */
[----:B------:R-:W-:Y:S01]  /*e210*/  PRMT R131, RZ, 0x7610, R131 ;  /* 0x00007610ff837816 */ /* 0x000fe20000000083 */
[----:B------:R1:W-:Y:S04]  /*e220*/  STL.64 [R1+0x1d0], R112 ;  /* 0x0001d07001007387 */ /* 0x0003e80000100a00 */
[----:B------:R-:W4:Y:S04]  /*e230*/  LDL.LU.64 R110, [R1+0xd8] ;  /* 0x0000d800016e7983 */ /* 0x000f280000300a00 */
[----:B-1----:R-:W4:Y:S04]  /*e240*/  LDL.LU.64 R112, [R1+0xc8] ;  /* 0x0000c80001707983 */ /* 0x002f280000300a00 */
[----:B------:R-:W4:Y:S01]  /*e250*/  LDL.LU.64 R114, [R1+0xb8] ;  /* 0x0000b80001727983 */ /* 0x000f220000300a00 */
[----:B--2---:R-:W-:-:S05]  /*e260*/  IMAD.WIDE R102, R164, 0x2, R102 ;  /* 0x00000002a4667825 */ /* 0x004fca00078e0266 */
[----:B------:R-:W2:Y:S01]  /*e270*/  @!P3 LDG.E.U16 R117, desc[UR20][R102.64] ;  /* 0x000000146675b981 */ /* 0x000ea2000c1e1500 */
[----:B---3--:R-:W-:-:S04]  /*e280*/  IMAD.WIDE R100, R164, 0x2, R100 ;  /* 0x00000002a4647825 */ /* 0x008fc800078e0264 */
[C---:B----4-:R-:W-:Y:S01]  /*e290*/  IMAD.WIDE R98, R164.reuse, 0x2, R98 ;  /* 0x00000002a4627825 */ /* 0x050fe200078e0262 */
[----:B------:R-:W3:Y:S03]  /*e2a0*/  @!P2 LDG.E.U16 R136, desc[UR20][R100.64] ;  /* 0x000000146488a981 */ /* 0x000ee6000c1e1500 */
[----:B------:R-:W-:Y:S01]  /*e2b0*/  IMAD.WIDE R106, R164, 0x2, R106 ;  /* 0x00000002a46a7825 */ /* 0x000fe200078e026a */
[----:B------:R-:W4:Y:S04]  /*e2c0*/  @!P0 LDG.E.U16 R131, desc[UR20][R98.64] ;  /* 0x0000001462838981 */ /* 0x000f28000c1e1500 */
[----:B------:R1:W2:Y:S01]  /*e2d0*/  @!P4 LDG.E.U16 R133, desc[UR20][R106.64] ;  /* 0x000000146a85c981 */ /* 0x0002a2000c1e1500 */
[----:B------:R-:W-:Y:S06]  /*e2e0*/  BAR.SYNC.DEFER_BLOCKING 0x0 ;  /* 0x0000000000007b1d */ /* 0x000fec0000010000 */
[----:B------:R-:W-:Y:S04]  /*e2f0*/  STL.64 [R1+0x1a0], R98 ;  /* 0x0001a06201007387 */ /* 0x000fe80000100a00 */
[----:B------:R-:W-:Y:S04]  /*e300*/  STL.64 [R1+0x1a8], R100 ;  /* 0x0001a86401007387 */ /* 0x000fe80000100a00 */
[----:B------:R-:W-:Y:S04]  /*e310*/  STL.64 [R1+0x1b0], R102 ;  /* 0x0001b06601007387 */ /* 0x000fe80000100a00 */
[----:B------:R0:W-:Y:S04]  /*e320*/  STL.64 [R1+0x1c0], R106 ;  /* 0x0001c06a01007387 */ /* 0x0001e80000100a00 */
[----:B------:R-:W-:Y:S04]  /*e330*/  STL [R1+0x264], R164 ;  /* 0x000264a401007387 */ /* 0x000fe80000100800 */
[----:B------:R-:W-:Y:S04]  /*e340*/  STS.U16 [R2+UR11+0x11000], R97 ;  /* 0x0110006102007988 */ /* 0x000fe8000800040b */
[----:B0-----:R-:W1:Y:S04]  /*e350*/  LDL.LU.64 R106, [R1+0xf8] ;  /* 0x0000f800016a7983 */ /* 0x001e680000300a00 */
[----:B------:R-:W-:Y:S04]  /*e360*/  STS.U16 [R2+UR11+0x11400], R96 ;  /* 0x0114006002007988 */ /* 0x000fe8000800040b */
[----:B------:R-:W-:Y:S04]  /*e370*/  STS.U16 [R2+UR11+0x11800], R95 ;  /* 0x0118005f02007988 */ /* 0x000fe8000800040b */
[----:B------:R-:W-:Y:S04]  /*e380*/  STS.U16 [R2+UR11+0x11c00], R94 ;  /* 0x011c005e02007988 */ /* 0x000fe8000800040b */
[----:B------:R-:W2:Y:S04]  /*e390*/  LDL.LU.64 R108, [R1+0xe8] ;  /* 0x0000e800016c7983 */ /* 0x000ea80000300a00 */
[----:B------:R0:W-:Y:S04]  /*e3a0*/  STS.U16 [R0+UR11+0x11500], R92 ;  /* 0x0115005c00007988 */ /* 0x0001e8000800040b */
[----:B------:R-:W3:Y:S04]  /*e3b0*/  LDL.LU.64 R102, [R1+0x108] ;  /* 0x0001080001667983 */ /* 0x000ee80000300a00 */
[----:B------:R-:W4:Y:S01]  /*e3c0*/  LDL.LU.64 R100, [R1+0x118] ;  /* 0x0001180001647983 */ /* 0x000f220000300a00 */
[----:B0-----:R-:W-:-:S03]  /*e3d0*/  LOP3.LUT R92, R163, 0x1f, RZ, 0xc0, !PT ;  /* 0x0000001fa35c7812 */ /* 0x001fc600078ec0ff */
[----:B------:R-:W4:Y:S01]  /*e3e0*/  LDL.LU.64 R160, [R1+0x178] ;  /* 0x0001780001a07983 */ /* 0x000f220000300a00 */
[----:B------:R-:W-:-:S03]  /*e3f0*/  ISETP.GE.AND P0, PT, R92, R165, PT ;  /* 0x000000a55c00720c */ /* 0x000fc60003f06270 */
[----:B------:R-:W4:Y:S04]  /*e400*/  LDL.LU.64 R96, [R1+0x138] ;  /* 0x0001380001607983 */ /* 0x000f280000300a00 */
[----:B------:R-:W4:Y:S04]  /*e410*/  LDL.LU.64 R98, [R1+0x128] ;  /* 0x0001280001627983 */ /* 0x000f280000300a00 */
[----:B------:R0:W-:Y:S04]  /*e420*/  STS.U16 [R0+UR11+0x11100], R93 ;  /* 0x0111005d00007988 */ /* 0x0001e8000800040b */
[----:B------:R-:W4:Y:S04]  /*e430*/  LDL.LU.64 R162, [R1+0x168] ;  /* 0x0001680001a27983 */ /* 0x000f280000300a00 */
[----:B0-----:R-:W4:Y:S04]  /*e440*/  LDL.LU.64 R92, [R1+0x158] ;  /* 0x00015800015c7983 */ /* 0x001f280000300a00 */
[----:B------:R-:W4:Y:S01]  /*e450*/  LDL.LU.64 R94, [R1+0x148] ;  /* 0x00014800015e7983 */ /* 0x000f220000300a00 */
[----:B------:R-:W-:-:S02]  /*e460*/  PRMT R119, RZ, 0x7610, R119 ;  /* 0x00007610ff777816 */ /* 0x000fc40000000077 */
[----:B------:R-:W-:Y:S02]  /*e470*/  PRMT R118, RZ, 0x7610, R118 ;  /* 0x00007610ff767816 */ /* 0x000fe40000000076 */
[----:B------:R-:W-:Y:S02]  /*e480*/  PRMT R121, RZ, 0x7610, R121 ;  /* 0x00007610ff797816 */ /* 0x000fe40000000079 */
[----:B------:R-:W-:Y:S02]  /*e490*/  PRMT R120, RZ, 0x7610, R120 ;  /* 0x00007610ff787816 */ /* 0x000fe40000000078 */
[----:B------:R-:W-:Y:S01]  /*e4a0*/  PRMT R123, RZ, 0x7610, R123 ;  /* 0x00007610ff7b7816 */ /* 0x000fe2000000007b */
[----:B------:R-:W-:Y:S01]  /*e4b0*/  IMAD.WIDE R110, R3, 0x2, R110 ;  /* 0x00000002036e7825 */ /* 0x000fe200078e026e */
[----:B------:R-:W-:Y:S02]  /*e4c0*/  PRMT R122, RZ, 0x7610, R122 ;  /* 0x00007610ff7a7816 */ /* 0x000fe4000000007a */
[----:B------:R-:W-:-:S02]  /*e4d0*/  PRMT R125, RZ, 0x7610, R125 ;  /* 0x00007610ff7d7816 */ /* 0x000fc4000000007d */
[----:B------:R-:W-:Y:S01]  /*e4e0*/  PRMT R124, RZ, 0x7610, R124 ;  /* 0x00007610ff7c7816 */ /* 0x000fe2000000007c */
[----:B------:R-:W4:Y:S01]  /*e4f0*/  @!P0 LDG.E.U16 R120, desc[UR20][R110.64] ;  /* 0x000000146e788981 */ /* 0x000f22000c1e1500 */
[----:B------:R-:W-:Y:S01]  /*e500*/  IMAD.WIDE R112, R3, 0x2, R112 ;  /* 0x0000000203707825 */ /* 0x000fe200078e0270 */
[----:B------:R-:W-:-:S03]  /*e510*/  PRMT R127, RZ, 0x7610, R127 ;  /* 0x00007610ff7f7816 */ /* 0x000fc6000000007f */
[C---:B------:R-:W-:Y:S01]  /*e520*/  IMAD.WIDE R114, R3.reuse, 0x2, R114 ;  /* 0x0000000203727825 */ /* 0x040fe200078e0272 */
[----:B------:R-:W-:Y:S01]  /*e530*/  PRMT R126, RZ, 0x7610, R126 ;  /* 0x00007610ff7e7816 */ /* 0x000fe2000000007e */
[----:B------:R-:W4:Y:S01]  /*e540*/  @!P0 LDG.E.U16 R119, desc[UR20][R112.64] ;  /* 0x0000001470778981 */ /* 0x000f22000c1e1500 */
[----:B------:R-:W-:Y:S02]  /*e550*/  PRMT R129, RZ, 0x7610, R129 ;  /* 0x00007610ff817816 */ /* 0x000fe40000000081 */
[----:B------:R-:W-:Y:S01]  /*e560*/  PRMT R128, RZ, 0x7610, R128 ;  /* 0x00007610ff807816 */ /* 0x000fe20000000080 */
[----:B------:R-:W4:Y:S01]  /*e570*/  @!P0 LDG.E.U16 R118, desc[UR20][R114.64] ;  /* 0x0000001472768981 */ /* 0x000f22000c1e1500 */
[----:B------:R-:W-:Y:S01]  /*e580*/  PRMT R130, RZ, 0x7610, R130 ;  /* 0x00007610ff827816 */ /* 0x000fe20000000082 */
[----:B-1----:R-:W-:-:S05]  /*e590*/  IMAD.WIDE R106, R3, 0x2, R106 ;  /* 0x00000002036a7825 */ /* 0x002fca00078e026a */
[----:B------:R-:W4:Y:S01]  /*e5a0*/  @!P0 LDG.E.U16 R122, desc[UR20][R106.64] ;  /* 0x000000146a7a8981 */ /* 0x000f22000c1e1500 */
[----:B--2---:R-:W-:-:S05]  /*e5b0*/  IMAD.WIDE R108, R3, 0x2, R108 ;  /* 0x00000002036c7825 */ /* 0x004fca00078e026c */
[----:B------:R-:W2:Y:S01]  /*e5c0*/  @!P0 LDG.E.U16 R121, desc[UR20][R108.64] ;  /* 0x000000146c798981 */ /* 0x000ea2000c1e1500 */
[----:B---3--:R-:W-:-:S04]  /*e5d0*/  IMAD.WIDE R102, R3, 0x2, R102 ;  /* 0x0000000203667825 */ /* 0x008fc800078e0266 */
[C---:B----4-:R-:W-:Y:S01]  /*e5e0*/  IMAD.WIDE R100, R3.reuse, 0x2, R100 ;  /* 0x0000000203647825 */ /* 0x050fe200078e0264 */
[----:B------:R-:W3:Y:S03]  /*e5f0*/  @!P0 LDG.E.U16 R123, desc[UR20][R102.64] ;  /* 0x00000014667b8981 */ /* 0x000ee6000c1e1500 */
[C---:B------:R-:W-:Y:S01]  /*e600*/  IMAD.WIDE R160, R3.reuse, 0x2, R160 ;  /* 0x0000000203a07825 */ /* 0x040fe200078e02a0 */
[----:B------:R-:W4:Y:S03]  /*e610*/  @!P0 LDG.E.U16 R124, desc[UR20][R100.64] ;  /* 0x00000014647c8981 */ /* 0x000f26000c1e1500 */
[C---:B------:R-:W-:Y:S01]  /*e620*/  IMAD.WIDE R96, R3.reuse, 0x2, R96 ;  /* 0x0000000203607825 */ /* 0x040fe200078e0260 */
[----:B------:R-:W4:Y:S03]  /*e630*/  @!P0 LDG.E.U16 R130, desc[UR20][R160.64] ;  /* 0x00000014a0828981 */ /* 0x000f26000c1e1500 */
[C---:B------:R-:W-:Y:S01]  /*e640*/  IMAD.WIDE R98, R3.reuse, 0x2, R98 ;  /* 0x0000000203627825 */ /* 0x040fe200078e0262 */
[----:B------:R-:W4:Y:S04]  /*e650*/  @!P0 LDG.E.U16 R126, desc[UR20][R96.64] ;  /* 0x00000014607e8981 */ /* 0x000f28000c1e1500 */
[----:B------:R-:W4:Y:S01]  /*e660*/  @!P0 LDG.E.U16 R125, desc[UR20][R98.64] ;  /* 0x00000014627d8981 */ /* 0x000f22000c1e1500 */
[----:B------:R-:W-:-:S05]  /*e670*/  IMAD.WIDE R162, R3, 0x2, R162 ;  /* 0x0000000203a27825 */ /* 0x000fca00078e02a2 */
[----:B------:R-:W4:Y:S01]  /*e680*/  @!P0 LDG.E.U16 R129, desc[UR20][R162.64] ;  /* 0x00000014a2818981 */ /* 0x000f22000c1e1500 */
[----:B------:R-:W-:-:S04]  /*e690*/  IMAD.WIDE R92, R3, 0x2, R92 ;  /* 0x00000002035c7825 */ /* 0x000fc800078e025c */
[----:B------:R-:W-:Y:S01]  /*e6a0*/  IMAD.WIDE R94, R3, 0x2, R94 ;  /* 0x00000002035e7825 */ /* 0x000fe200078e025e */
[----:B------:R-:W4:Y:S04]  /*e6b0*/  @!P0 LDG.E.U16 R128, desc[UR20][R92.64] ;  /* 0x000000145c808981 */ /* 0x000f28000c1e1500 */
[----:B------:R-:W4:Y:S04]  /*e6c0*/  @!P0 LDG.E.U16 R127, desc[UR20][R94.64] ;  /* 0x000000145e7f8981 */ /* 0x000f28000c1e1500 */
[----:B------:R-:W-:Y:S04]  /*e6d0*/  STL.64 [R1+0xb8], R114 ;  /* 0x0000b87201007387 */ /* 0x000fe80000100a00 */
[----:B------:R-:W-:Y:S04]  /*e6e0*/  STL.64 [R1+0xc8], R112 ;  /* 0x0000c87001007387 */ /* 0x000fe80000100a00 */
[----:B------:R-:W-:Y:S04]  /*e6f0*/  STL.64 [R1+0xd8], R110 ;  /* 0x0000d86e01007387 */ /* 0x000fe80000100a00 */
[----:B------:R-:W-:Y:S04]  /*e700*/  STL [R1+0x268], R165 ;  /* 0x000268a501007387 */ /* 0x000fe80000100800 */
[----:B------:R-:W-:Y:S04]  /*e710*/  STL.64 [R1+0xe8], R108 ;  /* 0x0000e86c01007387 */ /* 0x000fe80000100a00 */
[----:B------:R-:W-:Y:S04]  /*e720*/  STL.64 [R1+0xf8], R106 ;  /* 0x0000f86a01007387 */ /* 0x000fe80000100a00 */
[----:B------:R-:W-:Y:S04]  /*e730*/  STL.64 [R1+0x108], R102 ;  /* 0x0001086601007387 */ /* 0x000fe80000100a00 */
[----:B------:R-:W-:Y:S04]  /*e740*/  STL.64 [R1+0x118], R100 ;  /* 0x0001186401007387 */ /* 0x000fe80000100a00 */
[----:B------:R-:W-:Y:S04]  /*e750*/  STL.64 [R1+0x128], R98 ;  /* 0x0001286201007387 */ /* 0x000fe80000100a00 */
[----:B------:R-:W-:Y:S04]  /*e760*/  STL.64 [R1+0x138], R96 ;  /* 0x0001386001007387 */ /* 0x000fe80000100a00 */
[----:B------:R0:W-:Y:S01]  /*e770*/  STL.64 [R1+0x178], R160 ;  /* 0x000178a001007387 */ /* 0x0001e20000100a00 */
[----:B------:R-:W-:-:S03]  /*e780*/  LOP3.LUT R137, R2, 0x40, RZ, 0x3c, !PT ;  /* 0x0000004002897812 */ /* 0x000fc600078e3cff */
[----:B------:R-:W-:Y:S04]  /*e790*/  STS.U16 [R0+UR11+0x11900], R116 ;  /* 0x0119007400007988 */ /* 0x000fe8000800040b */
[----:B0-----:R-:W4:Y:S04]  /*e7a0*/  LDL.LU.64 R160, [R1+0x500] ;  /* 0x0005000001a07983 */ /* 0x001f280000300a00 */
[----:B------:R-:W-:Y:S04]  /*e7b0*/  STL.64 [R1+0x148], R94 ;  /* 0x0001485e01007387 */ /* 0x000fe80000100a00 */
[----:B------:R-:W-:Y:S04]  /*e7c0*/  STL.64 [R1+0x158], R92 ;  /* 0x0001585c01007387 */ /* 0x000fe80000100a00 */
[----:B------:R0:W-:Y:S04]  /*e7d0*/  STL.64 [R1+0x168], R162 ;  /* 0x000168a201007387 */ /* 0x0001e80000100a00 */
[----:B------:R-:W-:Y:S04]  /*e7e0*/  STS.U16 [R0+UR11+0x11d00], R117 ;  /* 0x011d007500007988 */ /* 0x000fe8000800040b */
[----:B------:R1:W-:Y:S04]  /*e7f0*/  STS.U16 [R137+UR11+0x11200], R132 ;  /* 0x0112008489007988 */ /* 0x0003e8000800040b */
[----:B0-----:R-:W4:Y:S04]  /*e800*/  LDL.LU.64 R162, [R1+0x4f8] ;  /* 0x0004f80001a27983 */ /* 0x001f280000300a00 */
[----:B------:R-:W4:Y:S04]  /*e810*/  LDL.LU.64 R92, [R1+0x4f0] ;  /* 0x0004f000015c7983 */ /* 0x000f280000300a00 */
[----:B------:R-:W4:Y:S01]  /*e820*/  LDL.LU.64 R94, [R1+0x4e8] ;  /* 0x0004e800015e7983 */ /* 0x000f220000300a00 */
[----:B-1----:R-:W-:-:S03]  /*e830*/  LOP3.LUT R132, R2, 0x60, RZ, 0x3c, !PT ;  /* 0x0000006002847812 */ /* 0x002fc600078e3cff */
[----:B------:R-:W4:Y:S04]  /*e840*/  LDL.LU.64 R96, [R1+0x4e0] ;  /* 0x0004e00001607983 */ /* 0x000f280000300a00 */
[----:B------:R-:W4:Y:S04]  /*e850*/  LDL.LU.64 R98, [R1+0x4d8] ;  /* 0x0004d80001627983 */ /* 0x000f280000300a00 */
[----:B------:R-:W4:Y:S04]  /*e860*/  LDL.LU.64 R100, [R1+0x4d0] ;  /* 0x0004d00001647983 */ /* 0x000f280000300a00 */
[----:B------:R-:W4:Y:S04]  /*e870*/  LDL.LU.64 R102, [R1+0x4c8] ;  /* 0x0004c80001667983 */ /* 0x000f280000300a00 */
[----:B------:R-:W4:Y:S04]  /*e880*/  LDL.LU.64 R106, [R1+0x4c0] ;  /* 0x0004c000016a7983 */ /* 0x000f280000300a00 */
[----:B------:R-:W-:Y:S04]  /*e890*/  STS.U16 [R137+UR11+0x11600], R139 ;  /* 0x0116008b89007988 */ /* 0x000fe8000800040b */
        /* <DEDUP_REMOVED lines=8> */
[----:B------:R-:W4:Y:S04]  /*e920*/  LDL.LU R116, [R1+0x49c] ;  /* 0x00049c0001747983 */ /* 0x000f280000300800 */
[----:B------:R-:W-:Y:S04]  /*e930*/  STS.U16 [R132+UR11+0x11b00], R133 ;  /* 0x011b008584007988 */ /* 0x000fe8000800040b */
[----:B------:R-:W4:Y:S04]  /*e940*/  LDL.LU R117, [R1+0x498] ;  /* 0x0004980001757983 */ /* 0x000f280000300800 */
[----:B------:R0:W-:Y:S04]  /*e950*/  STS.U16 [R132+UR11+0x11f00], R131 ;  /* 0x011f008384007988 */ /* 0x0001e8000800040b */
[----:B------:R-:W-:Y:S04]  /*e960*/  STS.U16 [R2+UR11+0x9600], R119 ;  /* 0x0096007702007988 */ /* 0x000fe8000800040b */
[----:B------:R1:W-:Y:S04]  /*e970*/  STS.U16 [R2+UR11+0x9800], R118 ;  /* 0x0098007602007988 */ /* 0x0003e8000800040b */
[----:B0-----:R-:W4:Y:S04]  /*e980*/  LDL.LU.64 R132, [R1+0x8] ;  /* 0x0000080001847983 */ /* 0x001f280000300a00 */
[----:B------:R-:W4:Y:S04]  /*e990*/  LDL.LU.64 R138, [R1+0x18] ;  /* 0x00001800018a7983 */ /* 0x000f280000300a00 */
[----:B------:R-:W4:Y:S04]  /*e9a0*/  LDL.LU.64 R136, [R1+0x28] ;  /* 0x0000280001887983 */ /* 0x000f280000300a00 */
[----:B------:R-:W-:Y:S04]  /*e9b0*/  STS.U16 [R2+UR11+0x9400], R120 ;  /* 0x0094007802007988 */ /* 0x000fe8000800040b */
[----:B-1----:R-:W4:Y:S04]  /*e9c0*/  LDL.LU.64 R118, [R1+0xa8] ;  /* 0x0000a80001767983 */ /* 0x002f280000300a00 */
[----:B------:R-:W-:Y:S04]  /*e9d0*/  STS.U16 [R2+UR11+0x9000], R122 ;  /* 0x0090007a02007988 */ /* 0x000fe8000800040b */
[----:B--2---:R0:W-:Y:S04]  /*e9e0*/  STS.U16 [R2+UR11+0x9200], R121 ;  /* 0x0092007902007988 */ /* 0x0041e8000800040b */
[----:B---3--:R1:W-:Y:S04]  /*e9f0*/  STS.U16 [R2+UR11+0x8e00], R123 ;  /* 0x008e007b02007988 */ /* 0x0083e8000800040b */
[----:B0-----:R-:W2:Y:S04]  /*ea00*/  LDL.LU.64 R120, [R1+0x98] ;  /* 0x0000980001787983 */ /* 0x001ea80000300a00 */
[----:B----4-:R-:W-:Y:S04]  /*ea10*/  STS.U16 [R2+UR11+0x8c00], R124 ;  /* 0x008c007c02007988 */ /* 0x010fe8000800040b */
[----:B-1----:R-:W3:Y:S04]  /*ea20*/  LDL.LU.64 R122, [R1+0x88] ;  /* 0x00008800017a7983 */ /* 0x002ee80000300a00 */
[----:B------:R0:W-:Y:S04]  /*ea30*/  STS.U16 [R2+UR11+0x8a00], R125 ;  /* 0x008a007d02007988 */ /* 0x0001e8000800040b */
[----:B------:R-:W-:Y:S04]  /*ea40*/  STS.U16 [R2+UR11+0x8800], R126 ;  /* 0x0088007e02007988 */ /* 0x000fe8000800040b */
[----:B------:R-:W-:Y:S04]  /*ea50*/  STS.U16 [R2+UR11+0x8200], R129 ;  /* 0x0082008102007988 */ /* 0x000fe8000800040b */
[----:B0-----:R-:W4:Y:S04]  /*ea60*/  LDL.LU.64 R124, [R1+0x78] ;  /* 0x00007800017c7983 */ /* 0x001f280000300a00 */
[----:B------:R-:W-:Y:S04]  /*ea70*/  STS.U16 [R2+UR11+0x8400], R128 ;  /* 0x0084008002007988 */ /* 0x000fe8000800040b */
[----:B------:R0:W-:Y:S04]  /*ea80*/  STS.U16 [R2+UR11+0x8600], R127 ;  /* 0x0086007f02007988 */ /* 0x0001e8000800040b */
[----:B------:R1:W-:Y:S04]  /*ea90*/  STS.U16 [R2+UR11+0x8000], R130 ;  /* 0x0080008202007988 */ /* 0x0003e8000800040b */
[----:B0-----:R-:W4:Y:S04]  /*eaa0*/  LDL.LU.64 R126, [R1+0x68] ;  /* 0x00006800017e7983 */ /* 0x001f280000300a00 */
[----:B------:R-:W4:Y:S04]  /*eab0*/  LDL.LU.64 R128, [R1+0x58] ;  /* 0x0000580001807983 */ /* 0x000f280000300a00 */
[----:B-1----:R-:W4:Y:S04]  /*eac0*/  LDL.LU.64 R130, [R1+0x48] ;  /* 0x0000480001827983 */ /* 0x002f280000300a00 */
        /* <DEDUP_REMOVED lines=8> */
[----:B------:R-:W-:Y:S02]  /*eb50*/  PRMT R89, RZ, 0x7610, R89 ;  /* 0x00007610ff597816 */ /* 0x000fe40000000059 */
[----:B------:R-:W-:Y:S02]  /*eb60*/  PRMT R90, RZ, 0x7610, R90 ;  /* 0x00007610ff5a7816 */ /* 0x000fe4000000005a */
[----:B------:R-:W-:Y:S02]  /*eb70*/  PRMT R91, RZ, 0x7610, R91 ;  /* 0x00007610ff5b7816 */ /* 0x000fe4000000005b */
[----:B------:R-:W-:Y:S01]  /*eb80*/  PRMT R81, RZ, 0x7610, R81 ;  /* 0x00007610ff517816 */ /* 0x000fe20000000051 */
[----:B------:R-:W-:-:S04]  /*eb90*/  IMAD.WIDE R132, R3, 0x2, R132 ;  /* 0x0000000203847825 */ /* 0x000fc800078e0284 */
[C---:B------:R-:W-:Y:S01]  /*eba0*/  IMAD.WIDE R138, R3.reuse, 0x2, R138 ;  /* 0x00000002038a7825 */ /* 0x040fe200078e028a */
[----:B------:R-:W-:Y:S03]  /*ebb0*/  STL.64 [R1+0x8], R132 ;  /* 0x0000088401007387 */ /* 0x000fe60000100a00 */
[C---:B------:R-:W-:Y:S01]  /*ebc0*/  IMAD.WIDE R136, R3.reuse, 0x2, R136 ;  /* 0x0000000203887825 */ /* 0x040fe200078e0288 */
[----:B------:R-:W-:Y:S04]  /*ebd0*/  STL.64 [R1+0x18], R138 ;  /* 0x0000188a01007387 */ /* 0x000fe80000100a00 */
[----:B------:R-:W-:Y:S01]  /*ebe0*/  STL.64 [R1+0x28], R136 ;  /* 0x0000288801007387 */ /* 0x000fe20000100a00 */
[----:B------:R-:W-:-:S03]  /*ebf0*/  IMAD.WIDE R118, R3, 0x2, R118 ;  /* 0x0000000203767825 */ /* 0x000fc600078e0276 */
[----:B------:R-:W4:Y:S04]  /*ec00*/  @!P0 LDG.E.U16 R90, desc[UR20][R136.64] ;  /* 0x00000014885a8981 */ /* 0x000f28000c1e1500 */
[----:B------:R0:W4:Y:S04]  /*ec10*/  @!P0 LDG.E.U16 R82, desc[UR20][R118.64] ;  /* 0x0000001476528981 */ /* 0x000128000c1e1500 */
[----:B------:R-:W4:Y:S04]  /*ec20*/  @!P0 LDG.E.U16 R91, desc[UR20][R138.64] ;  /* 0x000000148a5b8981 */ /* 0x000f28000c1e1500 */
[----:B------:R-:W4:Y:S01]  /*ec30*/  @!P0 LDG.E.U16 R81, desc[UR20][R132.64] ;  /* 0x0000001484518981 */ /* 0x000f22000c1e1500 */
[----:B--2---:R-:W-:-:S05]  /*ec40*/  IMAD.WIDE R120, R3, 0x2, R120 ;  /* 0x0000000203787825 */ /* 0x004fca00078e0278 */
[----:B------:R1:W2:Y:S01]  /*ec50*/  @!P0 LDG.E.U16 R83, desc[UR20][R120.64] ;  /* 0x0000001478538981 */ /* 0x0002a2000c1e1500 */
[----:B---3--:R-:W-:-:S05]  /*ec60*/  IMAD.WIDE R122, R3, 0x2, R122 ;  /* 0x00000002037a7825 */ /* 0x008fca00078e027a */
[----:B------:R3:W2:Y:S01]  /*ec70*/  @!P0 LDG.E.U16 R84, desc[UR20][R122.64] ;  /* 0x000000147a548981 */ /* 0x0006a2000c1e1500 */
[----:B----4-:R-:W-:-:S05]  /*ec80*/  IMAD.WIDE R124, R3, 0x2, R124 ;  /* 0x00000002037c7825 */ /* 0x010fca00078e027c */
[----:B------:R4:W2:Y:S01]  /*ec90*/  @!P0 LDG.E.U16 R85, desc[UR20][R124.64] ;  /* 0x000000147c558981 */ /* 0x0008a2000c1e1500 */
[----:B------:R-:W-:-:S04]  /*eca0*/  IMAD.WIDE R126, R3, 0x2, R126 ;  /* 0x00000002037e7825 */ /* 0x000fc800078e027e */
[C---:B------:R-:W-:Y:S01]  /*ecb0*/  IMAD.WIDE R128, R3.reuse, 0x2, R128 ;  /* 0x0000000203807825 */ /* 0x040fe200078e0280 */
[----:B------:R0:W2:Y:S03]  /*ecc0*/  @!P0 LDG.E.U16 R86, desc[UR20][R126.64] ;  /* 0x000000147e568981 */ /* 0x0000a6000c1e1500 */
[C---:B------:R-:W-:Y:S01]  /*ecd0*/  IMAD.WIDE R130, R3.reuse, 0x2, R130 ;  /* 0x0000000203827825 */ /* 0x040fe200078e0282 */
[----:B------:R0:W2:Y:S03]  /*ece0*/  @!P0 LDG.E.U16 R87, desc[UR20][R128.64] ;  /* 0x0000001480578981 */ /* 0x0000a6000c1e1500 */
[C---:B------:R-:W-:Y:S01]  /*ecf0*/  IMAD.WIDE R134, R3.reuse, 0x2, R134 ;  /* 0x0000000203867825 */ /* 0x040fe200078e0286 */
[----:B------:R0:W2:Y:S04]  /*ed00*/  @!P0 LDG.E.U16 R88, desc[UR20][R130.64] ;  /* 0x0000001482588981 */ /* 0x0000a8000c1e1500 */
[----:B------:R-:W-:Y:S04]  /*ed10*/  STL.64 [R1+0x38], R134 ;  /* 0x0000388601007387 */ /* 0x000fe80000100a00 */
[----:B------:R-:W-:Y:S04]  /*ed20*/  STL.64 [R1+0x48], R130 ;  /* 0x0000488201007387 */ /* 0x000fe80000100a00 */
[----:B------:R-:W-:Y:S04]  /*ed30*/  STL.64 [R1+0x58], R128 ;  /* 0x0000588001007387 */ /* 0x000fe80000100a00 */
[----:B------:R-:W-:Y:S04]  /*ed40*/  STL.64 [R1+0x68], R126 ;  /* 0x0000687e01007387 */ /* 0x000fe80000100a00 */
[----:B------:R-:W-:Y:S04]  /*ed50*/  STL.64 [R1+0x88], R122 ;  /* 0x0000887a01007387 */ /* 0x000fe80000100a00 */
[----:B------:R-:W-:Y:S04]  /*ed60*/  STL.64 [R1+0x98], R120 ;  /* 0x0000987801007387 */ /* 0x000fe80000100a00 */
[----:B------:R0:W-:Y:S04]  /*ed70*/  STL.64 [R1+0xa8], R118 ;  /* 0x0000a87601007387 */ /* 0x0001e80000100a00 */
[----:B------:R1:W2:Y:S04]  /*ed80*/  @!P0 LDG.E.U16 R89, desc[UR20][R134.64] ;  /* 0x0000001486598981 */ /* 0x0002a8000c1e1500 */
[----:B0-----:R-:W2:Y:S04]  /*ed90*/  LDL.LU.64 R118, [R1+0x490] ;  /* 0x0004900001767983 */ /* 0x001ea80000300a00 */
[----:B------:R-:W1:Y:S04]  /*eda0*/  LDL.LU.64 R120, [R1+0x488] ;  /* 0x0004880001787983 */ /* 0x000e680000300a00 */
[----:B------:R-:W3:Y:S04]  /*edb0*/  LDL.LU.64 R122, [R1+0x480] ;  /* 0x00048000017a7983 */ /* 0x000ee80000300a00 */
[----:B------:R0:W-:Y:S04]  /*edc0*/  STL.64 [R1+0x78], R124 ;  /* 0x0000787c01007387 */ /* 0x0001e80000100a00 */
[----:B0-----:R-:W4:Y:S04]  /*edd0*/  LDL.LU.64 R124, [R1+0x478] ;  /* 0x00047800017c7983 */ /* 0x001f280000300a00 */
[----:B------:R-:W4:Y:S04]  /*ede0*/  LDL.LU.64 R126, [R1+0x470] ;  /* 0x00047000017e7983 */ /* 0x000f280000300a00 */
[----:B------:R-:W4:Y:S04]  /*edf0*/  LDL.LU.64 R128, [R1+0x468] ;  /* 0x0004680001807983 */ /* 0x000f280000300a00 */
[----:B------:R-:W4:Y:S04]  /*ee00*/  LDL.LU.64 R130, [R1+0x460] ;  /* 0x0004600001827983 */ /* 0x000f280000300a00 */
[----:B------:R-:W4:Y:S04]  /*ee10*/  LDL.LU.64 R134, [R1+0x458] ;  /* 0x0004580001867983 */ /* 0x000f280000300a00 */
[----:B------:R-:W4:Y:S04]  /*ee20*/  LDL.LU.64 R136, [R1+0x450] ;  /* 0x0004500001887983 */ /* 0x000f280000300a00 */
[----:B------:R-:W4:Y:S04]  /*ee30*/  LDL.LU.64 R138, [R1+0x448] ;  /* 0x00044800018a7983 */ /* 0x000f280000300a00 */
[----:B------:R-:W4:Y:S01]  /*ee40*/  LDL.LU.64 R132, [R1+0x440] ;  /* 0x0004400001847983 */ /* 0x000f220000300a00 */
[----:B------:R-:W-:Y:S01]  /*ee50*/  PRMT R80, RZ, 0x7610, R80 ;  /* 0x00007610ff507816 */ /* 0x000fe20000000050 */
[----:B------:R-:W-:Y:S01]  /*ee60*/  IMAD.WIDE R162, R3, 0x2, R162 ;  /* 0x0000000203a27825 */ /* 0x000fe200078e02a2 */
[----:B------:R-:W-:-:S02]  /*ee70*/  PRMT R79, RZ, 0x7610, R79 ;  /* 0x00007610ff4f7816 */ /* 0x000fc4000000004f */
[----:B------:R-:W-:Y:S01]  /*ee80*/  PRMT R78, RZ, 0x7610, R78 ;  /* 0x00007610ff4e7816 */ /* 0x000fe2000000004e */
[C---:B------:R-:W-:Y:S01]  /*ee90*/  IMAD.WIDE R158, R3.reuse, 0x2, R158 ;  /* 0x00000002039e7825 */ /* 0x040fe200078e029e */
[----:B------:R-:W-:Y:S01]  /*eea0*/  PRMT R77, RZ, 0x7610, R77 ;  /* 0x00007610ff4d7816 */ /* 0x000fe2000000004d */
[----:B------:R-:W4:Y:S01]  /*eeb0*/  @!P0 LDG.E.U16 R80, desc[UR20][R162.64] ;  /* 0x00000014a2508981 */ /* 0x000f22000c1e1500 */
        /* <DEDUP_REMOVED lines=15> */
[----:B------:R-:W4:Y:S02]  /*efb0*/  @!P0 LDG.E.U16 R77, desc[UR20][R156.64] ;  /* 0x000000149c4d8981 */ /* 0x000f24000c1e1500 */
        /* <DEDUP_REMOVED lines=48> */
[----:B------:R-:W-:Y:S01]  /*f2c0*/  IMAD.WIDE R116, R3, 0x2, R116 ;  /* 0x0000000203747825 */ /* 0x000fe200078e0274 */
[----:B------:R-:W-:Y:S01]  /*f2d0*/  PRMT R62, RZ, 0x7610, R62 ;  /* 0x00007610ff3e7816 */ /* 0x000fe2000000003e */
[----:B------:R-:W4:Y:S01]  /*f2e0*/  @!P0 LDG.E.U16 R56, desc[UR20][R114.64] ;  /* 0x0000001472388981 */ /* 0x000f22000c1e1500 */
[----:B------:R-:W-:-:S02]  /*f2f0*/  PRMT R65, RZ, 0x7610, R65 ;  /* 0x00007610ff417816 */ /* 0x000fc40000000041 */
[----:B------:R-:W-:Y:S01]  /*f300*/  PRMT R64, RZ, 0x7610, R64 ;  /* 0x00007610ff407816 */ /* 0x000fe20000000040 */
[----:B------:R-:W4:Y:S01]  /*f310*/  @!P0 LDG.E.U16 R57, desc[UR20][R116.64] ;  /* 0x0000001474398981 */ /* 0x000f22000c1e1500 */
[----:B------:R-:W-:Y:S02]  /*f320*/  PRMT R67, RZ, 0x7610, R67 ;  /* 0x00007610ff437816 */ /* 0x000fe40000000043 */
[----:B------:R-:W-:Y:S01]  /*f330*/  PRMT R66, RZ, 0x7610, R66 ;  /* 0x00007610ff427816 */ /* 0x000fe20000000042 */
[----:B------:R-:W-:Y:S01]  /*f340*/  IMAD.WIDE R140, R3, 0x2, R140 ;  /* 0x00000002038c7825 */ /* 0x000fe200078e028c */
[----:B------:R-:W-:Y:S02]  /*f350*/  PRMT R69, RZ, 0x7610, R69 ;  /* 0x00007610ff457816 */ /* 0x000fe40000000045 */
[----:B------:R-:W-:-:S04]  /*f360*/  PRMT R68, RZ, 0x7610, R68 ;  /* 0x00007610ff447816 */ /* 0x000fc80000000044 */
[----:B------:R-:W4:Y:S01]  /*f370*/  @!P0 LDG.E.U16 R69, desc[UR20][R140.64] ;  /* 0x000000148c458981 */ /* 0x000f22000c1e1500 */
[----:B--2---:R-:W-:-:S04]  /*f380*/  IMAD.WIDE R118, R3, 0x2, R118 ;  /* 0x0000000203767825 */ /* 0x004fc800078e0276 */
[C---:B-1----:R-:W-:Y:S01]  /*f390*/  IMAD.WIDE R120, R3.reuse, 0x2, R120 ;  /* 0x0000000203787825 */ /* 0x042fe200078e0278 */
[----:B------:R-:W2:Y:S03]  /*f3a0*/  @!P0 LDG.E.U16 R58, desc[UR20][R118.64] ;  /* 0x00000014763a8981 */ /* 0x000ea6000c1e1500 */
[C---:B---3--:R-:W-:Y:S01]  /*f3b0*/  IMAD.WIDE R122, R3.reuse, 0x2, R122 ;  /* 0x00000002037a7825 */ /* 0x048fe200078e027a */
[----:B------:R-:W3:Y:S04]  /*f3c0*/  @!P0 LDG.E.U16 R59, desc[UR20][R120.64] ;  /* 0x00000014783b8981 */ /* 0x000ee8000c1e1500 */
[----:B------:R-:W2:Y:S01]  /*f3d0*/  @!P0 LDG.E.U16 R60, desc[UR20][R122.64] ;  /* 0x000000147a3c8981 */ /* 0x000ea2000c1e1500 */
[----:B----4-:R-:W-:-:S04]  /*f3e0*/  IMAD.WIDE R124, R3, 0x2, R124 ;  /* 0x00000002037c7825 */ /* 0x010fc800078e027c */
[C---:B------:R-:W-:Y:S01]  /*f3f0*/  IMAD.WIDE R126, R3.reuse, 0x2, R126 ;  /* 0x00000002037e7825 */ /* 0x040fe200078e027e */
[----:B------:R-:W4:Y:S03]  /*f400*/  @!P0 LDG.E.U16 R61, desc[UR20][R124.64] ;  /* 0x000000147c3d8981 */ /* 0x000f26000c1e1500 */
[C---:B------:R-:W-:Y:S01]  /*f410*/  IMAD.WIDE R128, R3.reuse, 0x2, R128 ;  /* 0x0000000203807825 */ /* 0x040fe200078e0280 */
[----:B------:R-:W2:Y:S03]  /*f420*/  @!P0 LDG.E.U16 R62, desc[UR20][R126.64] ;  /* 0x000000147e3e8981 */ /* 0x000ea6000c1e1500 */
        /* <DEDUP_REMOVED lines=9> */
[----:B------:R-:W2:Y:S04]  /*f4c0*/  @!P0 LDG.E.U16 R68, desc[UR20][R138.64] ;  /* 0x000000148a448981 */ /* 0x000ea8000c1e1500 */
[----:B------:R-:W2:Y:S04]  /*f4d0*/  @!P0 LDG.E.U16 R65, desc[UR20][R132.64] ;  /* 0x0000001484418981 */ /* 0x000ea8000c1e1500 */
        /* <DEDUP_REMOVED lines=21> */
[----:B------:R0:W-:Y:S04]  /*f630*/  STS.U16 [R2+UR11+0x9a00], R82 ;  /* 0x009a005202007988 */ /* 0x0001e8000800040b */
[----:B------:R1:W-:Y:S04]  /*f640*/  STS.U16 [R2+UR11+0x9c00], R83 ;  /* 0x009c005302007988 */ /* 0x0003e8000800040b */
[----:B------:R1:W-:Y:S04]  /*f650*/  STS.U16 [R2+UR11+0x9e00], R84 ;  /* 0x009e005402007988 */ /* 0x0003e8000800040b */
[----:B0-----:R-:W4:Y:S04]  /*f660*/  LDL.LU R82, [R1+0x43c] ;  /* 0x00043c0001527983 */ /* 0x001f280000300800 */
[----:B-1----:R-:W4:Y:S04]  /*f670*/  LDL.LU R83, [R1+0x438] ;  /* 0x0004380001537983 */ /* 0x002f280000300800 */
[----:B------:R-:W4:Y:S04]  /*f680*/  LDL.LU R84, [R1+0x434] ;  /* 0x0004340001547983 */ /* 0x000f280000300800 */
        /* <DEDUP_REMOVED lines=13> */
[----:B------:R-:W-:Y:S04]  /*f760*/  STS.U16 [R2+UR11+0xae00], R81 ;  /* 0x00ae005102007988 */ /* 0x000fe8000800040b */
[----:B------:R1:W-:Y:S04]  /*f770*/  STS.U16 [R2+UR11+0xb000], R80 ;  /* 0x00b0005002007988 */ /* 0x0003e8000800040b */
[----:B0-----:R-:W4:Y:S04]  /*f780*/  LDL.LU R91, [R1+0x418] ;  /* 0x00041800015b7983 */ /* 0x001f280000300800 */
[----:B------:R-:W-:Y:S04]  /*f790*/  STS.U16 [R2+UR11+0xb200], R79 ;  /* 0x00b2004f02007988 */ /* 0x000fe8000800040b */
[----:B------:R0:W-:Y:S04]  /*f7a0*/  STS.U16 [R2+UR11+0xb400], R78 ;  /* 0x00b4004e02007988 */ /* 0x0001e8000800040b */
[----:B-1----:R-:W4:Y:S04]  /*f7b0*/  LDL.LU.64 R80, [R1+0x60] ;  /* 0x0000600001507983 */ /* 0x002f280000300a00 */
[----:B------:R-:W-:Y:S04]  /*f7c0*/  STS.U16 [R2+UR11+0xb600], R77 ;  /* 0x00b6004d02007988 */ /* 0x000fe8000800040b */
[----:B------:R1:W-:Y:S04]  /*f7d0*/  STS.U16 [R2+UR11+0xb800], R76 ;  /* 0x00b8004c02007988 */ /* 0x0003e8000800040b */
[----:B0-----:R-:W4:Y:S04]  /*f7e0*/  LDL.LU.64 R78, [R1+0x70] ;  /* 0x00007000014e7983 */ /* 0x001f280000300a00 */
        /* <DEDUP_REMOVED lines=10> */
[----:B0-----:R-:W4:Y:S04]  /*f890*/  LDL.LU.64 R70, [R1+0xb0] ;  /* 0x0000b00001467983 */ /* 0x001f280000300a00 */
[----:B------:R0:W-:Y:S04]  /*f8a0*/  STS.U16 [R2+UR11+0xf400], R12 ;  /* 0x00f4000c02007988 */ /* 0x0001e8000800040b */
        /* <DEDUP_REMOVED lines=15> */
[----:B---3--:R-:W-:Y:S04]  /*f9a0*/  STS.U16 [R2+UR11+0xda00], R59 ;  /* 0x00da003b02007988 */ /* 0x008fe8000800040b */
[----:B--2---:R0:W-:Y:S04]  /*f9b0*/  STS.U16 [R2+UR11+0xdc00], R58 ;  /* 0x00dc003a02007988 */ /* 0x0041e8000800040b */
[----:B-1----:R-:W2:Y:S04]  /*f9c0*/  LDL.LU.64 R56, [R1+0x120] ;  /* 0x0001200001387983 */ /* 0x002ea80000300a00 */
[----:B----4-:R-:W-:Y:S04]  /*f9d0*/  STS.U16 [R2+UR11+0xd600], R61 ;  /* 0x00d6003d02007988 */ /* 0x010fe8000800040b */
[----:B------:R1:W-:Y:S04]  /*f9e0*/  STS.U16 [R2+UR11+0xd800], R60 ;  /* 0x00d8003c02007988 */ /* 0x0003e8000800040b */
[----:B0-----:R-:W3:Y:S04]  /*f9f0*/  LDL.LU.64 R58, [R1+0x110] ;  /* 0x00011000013a7983 */ /* 0x001ee80000300a00 */
        /* <DEDUP_REMOVED lines=12> */
[----:B-1----:R-:W4:Y:S01]  /*fac0*/  LDL.LU.64 R68, [R1+0xc0] ;  /* 0x0000c00001447983 */ /* 0x002f220000300a00 */
[----:B------:R-:W-:Y:S01]  /*fad0*/  PRMT R9, RZ, 0x7610, R9 ;  /* 0x00007610ff097816 */ /* 0x000fe20000000009 */
[----:B------:R-:W-:-:S05]  /*fae0*/  IMAD.WIDE R80, R3, 0x2, R80 ;  /* 0x0000000203507825 */ /* 0x000fca00078e0250 */
[----:B------:R-:W-:Y:S01]  /*faf0*/  STL.64 [R1+0x60], R80 ;  /* 0x0000605001007387 */ /* 0x000fe20000100a00 */
[----:B------:R-:W-:-:S05]  /*fb00*/  IMAD.WIDE R78, R3, 0x2, R78 ;  /* 0x00000002034e7825 */ /* 0x000fca00078e024e */
[----:B------:R-:W-:Y:S01]  /*fb10*/  STL.64 [R1+0x70], R78 ;  /* 0x0000704e01007387 */ /* 0x000fe20000100a00 */
[----:B------:R-:W-:-:S05]  /*fb20*/  IMAD.WIDE R76, R3, 0x2, R76 ;  /* 0x00000002034c7825 */ /* 0x000fca00078e024c */
[----:B------:R-:W-:Y:S01]  /*fb30*/  STL.64 [R1+0x80], R76 ;  /* 0x0000804c01007387 */ /* 0x000fe20000100a00 */
[----:B------:R-:W-:-:S05]  /*fb40*/  IMAD.WIDE R74, R3, 0x2, R74 ;  /* 0x00000002034a7825 */ /* 0x000fca00078e024a */
[----:B------:R-:W-:Y:S01]  /*fb50*/  STL.64 [R1+0x90], R74 ;  /* 0x0000904a01007387 */ /* 0x000fe20000100a00 */
[----:B------:R-:W-:-:S04]  /*fb60*/  IMAD.WIDE R72, R3, 0x2, R72 ;  /* 0x0000000203487825 */ /* 0x000fc800078e0248 */
[C---:B------:R-:W-:Y:S01]  /*fb70*/  IMAD.WIDE R70, R3.reuse, 0x2, R70 ;  /* 0x0000000203467825 */ /* 0x040fe200078e0246 */
[----:B------:R-:W-:Y:S04]  /*fb80*/  STL.64 [R1+0xa0], R72 ;  /* 0x0000a04801007387 */ /* 0x000fe80000100a00 */
[----:B------:R-:W-:Y:S01]  /*fb90*/  STL.64 [R1+0xb0], R70 ;  /* 0x0000b04601007387 */ /* 0x000fe20000100a00 */
[----:B------:R-:W-:-:S05]  /*fba0*/  IMAD.WIDE R12, R3, 0x2, R12 ;  /* 0x00000002030c7825 */ /* 0x000fca00078e020c */
[----:B------:R0:W4:Y:S01]  /*fbb0*/  @!P0 LDG.E.U16 R9, desc[UR20][R12.64] ;  /* 0x000000140c098981 */ /* 0x000122000c1e1500 */
[----:B------:R-:W-:-:S04]  /*fbc0*/  IMAD.WIDE R48, R3, 0x2, R48 ;  /* 0x0000000203307825 */ /* 0x000fc800078e0230 */
[----:B------:R-:W-:-:S04]  /*fbd0*/  IMAD.WIDE R50, R3, 0x2, R50 ;  /* 0x0000000203327825 */ /* 0x000fc800078e0232 */
[----:B------:R-:W-:-:S04]  /*fbe0*/  IMAD.WIDE R52, R3, 0x2, R52 ;  /* 0x0000000203347825 */ /* 0x000fc800078e0234 */
[----:B------:R-:W-:-:S04]  /*fbf0*/  IMAD.WIDE R54, R3, 0x2, R54 ;  /* 0x0000000203367825 */ /* 0x000fc800078e0236 */
[----:B--2---:R-:W-:-:S04]  /*fc00*/  IMAD.WIDE R56, R3, 0x2, R56 ;  /* 0x0000000203387825 */ /* 0x004fc800078e0238 */
[----:B---3--:R-:W-:-:S04]  /*fc10*/  IMAD.WIDE R58, R3, 0x2, R58 ;  /* 0x00000002033a7825 */ /* 0x008fc800078e023a */
[----:B----4-:R-:W-:-:S04]  /*fc20*/  IMAD.WIDE R60, R3, 0x2, R60 ;  /* 0x00000002033c7825 */ /* 0x010fc800078e023c */
[----:B------:R-:W-:-:S04]  /*fc30*/  IMAD.WIDE R62, R3, 0x2, R62 ;  /* 0x00000002033e7825 */ /* 0x000fc800078e023e */
[----:B------:R-:W-:-:S04]  /*fc40*/  IMAD.WIDE R64, R3, 0x2, R64 ;  /* 0x0000000203407825 */ /* 0x000fc800078e0240 */
[----:B------:R-:W-:-:S04]  /*fc50*/  IMAD.WIDE R66, R3, 0x2, R66 ;  /* 0x0000000203427825 */ /* 0x000fc800078e0242 */
[----:B------:R-:W-:-:S05]  /*fc60*/  IMAD.WIDE R68, R3, 0x2, R68 ;  /* 0x0000000203447825 */ /* 0x000fca00078e0244 */
        /* <DEDUP_REMOVED lines=11> */
[----:B------:R1:W-:Y:S04]  /*fd20*/  STL.64 [R1+0x170], R12 ;  /* 0x0001700c01007387 */ /* 0x0003e80000100a00 */
[----:B-1----:R-:W0:Y:S01]  /*fd30*/  LDL.LU.64 R12, [R1+0x410] ;  /* 0x00041000010c7983 */ /* 0x002e220000300a00 */
[----:B------:R-:W-:Y:S01]  /*fd40*/  PRMT R4, RZ, 0x7610, R4 ;  /* 0x00007610ff047816 */ /* 0x000fe20000000004 */
[----:B------:R-:W-:Y:S01]  /*fd50*/  IMAD.WIDE R90, R3, 0x2, R90 ;  /* 0x00000002035a7825 */ /* 0x000fe200078e025a */
[----:B------:R-:W-:-:S02]  /*fd60*/  PRMT R5, RZ, 0x7610, R5 ;  /* 0x00007610ff057816 */ /* 0x000fc40000000005 */
[----:B------:R-:W-:Y:S01]  /*fd70*/  PRMT R6, RZ, 0x7610, R6 ;  /* 0x00007610ff067816 */ /* 0x000fe20000000006 */
[C---:B------:R-:W-:Y:S01]  /*fd80*/  IMAD.WIDE R88, R3.reuse, 0x2, R88 ;  /* 0x0000000203587825 */ /* 0x040fe200078e0258 */
[----:B------:R-:W-:Y:S01]  /*fd90*/  PRMT R7, RZ, 0x7610, R7 ;  /* 0x00007610ff077816 */ /* 0x000fe20000000007 */
[----:B------:R-:W2:Y:S01]  /*fda0*/  @!P0 LDG.E.U16 R4, desc[UR20][R90.64] ;  /* 0x000000145a048981 */ /* 0x000ea2000c1e1500 */
[----:B------:R-:W-:Y:S01]  /*fdb0*/  PRMT R8, RZ, 0x7610, R8 ;  /* 0x00007610ff087816 */ /* 0x000fe20000000008 */
[C---:B------:R-:W-:Y:S01]  /*fdc0*/  IMAD.WIDE R86, R3.reuse, 0x2, R86 ;  /* 0x0000000203567825 */ /* 0x040fe200078e0256 */
[----:B------:R-:W-:Y:S01]  /*fdd0*/  PRMT R10, RZ, 0x7610, R10 ;  /* 0x00007610ff0a7816 */ /* 0x000fe2000000000a */
[----:B------:R-:W3:Y:S02]  /*fde0*/  @!P0 LDG.E.U16 R5, desc[UR20][R88.64] ;  /* 0x0000001458058981 */ /* 0x000ee4000c1e1500 */
[C---:B------:R-:W-:Y:S01]  /*fdf0*/  IMAD.WIDE R84, R3.reuse, 0x2, R84 ;  /* 0x0000000203547825 */ /* 0x040fe200078e0254 */
[----:B------:R-:W-:Y:S01]  /*fe00*/  PRMT R11, RZ, 0x7610, R11 ;  /* 0x00007610ff0b7816 */ /* 0x000fe2000000000b */
[----:B------:R-:W4:Y:S02]  /*fe10*/  @!P0 LDG.E.U16 R6, desc[UR20][R86.64] ;  /* 0x0000001456068981 */ /* 0x000f24000c1e1500 */
[----:B------:R-:W-:Y:S01]  /*fe20*/  IMAD.WIDE R82, R3, 0x2, R82 ;  /* 0x0000000203527825 */ /* 0x000fe200078e0252 */
[----:B------:R-:W-:Y:S01]  /*fe30*/  PRMT R26, RZ, 0x7610, R26 ;  /* 0x00007610ff1a7816 */ /* 0x000fe2000000001a */
[----:B------:R-:W2:Y:S01]  /*fe40*/  @!P0 LDG.E.U16 R7, desc[UR20][R84.64] ;  /* 0x0000001454078981 */ /* 0x000ea2000c1e1500 */
[----:B------:R-:W-:-:S02]  /*fe50*/  PRMT R15, RZ, 0x7610, R15 ;  /* 0x00007610ff0f7816 */ /* 0x000fc4000000000f */
[----:B------:R-:W-:Y:S01]  /*fe60*/  PRMT R14, RZ, 0x7610, R14 ;  /* 0x00007610ff0e7816 */ /* 0x000fe2000000000e */
[----:B------:R-:W2:Y:S01]  /*fe70*/  @!P0 LDG.E.U16 R8, desc[UR20][R82.64] ;  /* 0x0000001452088981 */ /* 0x000ea2000c1e1500 */
[----:B------:R-:W-:Y:S02]  /*fe80*/  PRMT R17, RZ, 0x7610, R17 ;  /* 0x00007610ff117816 */ /* 0x000fe40000000011 */
[----:B------:R-:W-:Y:S01]  /*fe90*/  PRMT R16, RZ, 0x7610, R16 ;  /* 0x00007610ff107816 */ /* 0x000fe20000000010 */
[----:B------:R-:W2:Y:S01]  /*fea0*/  @!P0 LDG.E.U16 R10, desc[UR20][R48.64] ;  /* 0x00000014300a8981 */ /* 0x000ea2000c1e1500 */
[----:B------:R-:W-:Y:S02]  /*feb0*/  PRMT R19, RZ, 0x7610, R19 ;  /* 0x00007610ff137816 */ /* 0x000fe40000000013 */
        /* <DEDUP_REMOVED lines=10> */
[----:B------:R-:W2:Y:S04]  /*ff60*/  @!P0 LDG.E.U16 R14, desc[UR20][R80.64] ;  /* 0x00000014500e8981 */ /* 0x000ea8000c1e1500 */
        /* <DEDUP_REMOVED lines=8> */
[----:B------:R-:W3:Y:S04]  /*fff0*/  @!P0 LDG.E.U16 R25, desc[UR20][R58.64] ;  /* 0x000000143a198981 */ /* 0x000ee8000c1e1500 */
[----:B------:R-:W4:Y:S04]  /*10000*/  @!P0 LDG.E.U16 R24, desc[UR20][R60.64] ;  /* 0x000000143c188981 */ /* 0x000f28000c1e1500 */
[----:B------:R-:W4:Y:S04]  /*10010*/  LDL.LU.64 R48, [R1+0x408] ;  /* 0x0004080001307983 */ /* 0x000f280000300a00 */
[----:B------:R-:W4:Y:S01]  /*10020*/  LDL.LU.64 R50, [R1+0x400] ;  /* 0x0004000001327983 */ /* 0x000f220000300a00 */
[----:B0-----:R-:W-:-:S02]  /*10030*/  PRMT R12, RZ, 0x7610, R12 ;  /* 0x00007610ff0c7816 */ /* 0x001fc4000000000c */
[----:B------:R-:W-:-:S04]  /*10040*/  PRMT R13, RZ, 0x7610, R13 ;  /* 0x00007610ff0d7816 */ /* 0x000fc8000000000d */
[----:B------:R-:W4:Y:S04]  /*10050*/  @!P0 LDG.E.U16 R12, desc[UR20][R52.64] ;  /* 0x00000014340c8981 */ /* 0x000f28000c1e1500 */
[----:B------:R-:W4:Y:S04]  /*10060*/  @!P0 LDG.E.U16 R13, desc[UR20][R54.64] ;  /* 0x00000014360d8981 */ /* 0x000f28000c1e1500 */
[----:B------:R-:W4:Y:S04]  /*10070*/  LDL.LU.64 R52, [R1+0x3f8] ;  /* 0x0003f80001347983 */ /* 0x000f280000300a00 */
        /* <DEDUP_REMOVED lines=14> */
[----:B--2---:R0:W-:Y:S04]  /*10160*/  STS.U16 [R2+UR11+0xf600], R4 ;  /* 0x00f6000402007988 */ /* 0x0041e8000800040b */
[----:B---3--:R1:W-:Y:S04]  /*10170*/  STS.U16 [R2+UR11+0xf800], R5 ;  /* 0x00f8000502007988 */ /* 0x0083e8000800040b */
[----:B----4-:R2:W-:Y:S04]  /*10180*/  STS.U16 [R2+UR11+0xfa00], R6 ;  /* 0x00fa000602007988 */ /* 0x0105e8000800040b */
[----:B0-----:R-:W3:Y:S04]  /*10190*/  LDL.LU R4, [R1+0x378] ;  /* 0x0003780001047983 */ /* 0x001ee80000300800 */
[----:B-1----:R-:W3:Y:S04]  /*101a0*/  LDL.LU R5, [R1+0x374] ;  /* 0x0003740001057983 */ /* 0x002ee80000300800 */
[----:B--2---:R-:W2:Y:S04]  /*101b0*/  LDL.LU R6, [R1+0x370] ;  /* 0x0003700001067983 */ /* 0x004ea80000300800 */
[----:B------:R0:W-:Y:S04]  /*101c0*/  STS.U16 [R2+UR11+0xfc00], R7 ;  /* 0x00fc000702007988 */ /* 0x0001e8000800040b */
[----:B------:R1:W-:Y:S04]  /*101d0*/  STS.U16 [R2+UR11+0xfe00], R8 ;  /* 0x00fe000802007988 */ /* 0x0003e8000800040b */
[----:B------:R4:W-:Y:S04]  /*101e0*/  STS.U16 [R0+UR11+0x8100], R9 ;  /* 0x0081000900007988 */ /* 0x0009e8000800040b */
[----:B0-----:R-:W2:Y:S04]  /*101f0*/  LDL.LU R7, [R1+0x36c] ;  /* 0x00036c0001077983 */ /* 0x001ea80000300800 */
[----:B-1----:R-:W2:Y:S04]  /*10200*/  LDL.LU R8, [R1+0x368] ;  /* 0x0003680001087983 */ /* 0x002ea80000300800 */
[----:B----4-:R-:W2:Y:S04]  /*10210*/  LDL.LU R9, [R1+0x364] ;  /* 0x0003640001097983 */ /* 0x010ea80000300800 */
[----:B------:R0:W-:Y:S04]  /*10220*/  STS.U16 [R0+UR11+0x8300], R10 ;  /* 0x0083000a00007988 */ /* 0x0001e8000800040b */
[----:B------:R1:W-:Y:S04]  /*10230*/  STS.U16 [R0+UR11+0x8500], R11 ;  /* 0x0085000b00007988 */ /* 0x0003e8000800040b */
[----:B0-----:R-:W4:Y:S04]  /*10240*/  LDL.LU R10, [R1+0x360] ;  /* 0x00036000010a7983 */ /* 0x001f280000300800 */
[----:B-1----:R-:W4:Y:S04]  /*10250*/  LDL.LU R11, [R1+0x35c] ;  /* 0x00035c00010b7983 */ /* 0x002f280000300800 */
[----:B------:R-:W-:Y:S04]  /*10260*/  STS.U16 [R0+UR11+0x8b00], R26 ;  /* 0x008b001a00007988 */ /* 0x000fe8000800040b */
        /* <DEDUP_REMOVED lines=12> */
[----:B------:R0:W-:Y:S04]  /*10330*/  STS.U16 [R0+UR11+0x8700], R12 ;  /* 0x0087000c00007988 */ /* 0x0001e8000800040b */
[----:B------:R1:W-:Y:S04]  /*10340*/  STS.U16 [R0+UR11+0x8900], R13 ;  /* 0x0089000d00007988 */ /* 0x0003e8000800040b */
[----:B0-----:R-:W2:Y:S04]  /*10350*/  LDL.LU R12, [R1+0x358] ;  /* 0x00035800010c7983 */ /* 0x001ea80000300800 */
[----:B-1----:R-:W2:Y:S04]  /*10360*/  LDL.LU R13, [R1+0x354] ;  /* 0x00035400010d7983 */ /* 0x002ea80000300800 */
[----:B------:R-:W2:Y:S04]  /*10370*/  LDL.LU R26, [R1+0x350] ;  /* 0x00035000011a7983 */ /* 0x000ea80000300800 */
[----:B------:R-:W2:Y:S04]  /*10380*/  LDL.LU.64 R14, [R1+0x50] ;  /* 0x00005000010e7983 */ /* 0x000ea80000300a00 */
[----:B------:R-:W3:Y:S04]  /*10390*/  LDL.LU.64 R16, [R1+0x40] ;  /* 0x0000400001107983 */ /* 0x000ee80000300a00 */
[----:B------:R-:W4:Y:S04]  /*103a0*/  LDL.LU.64 R18, [R1+0x30] ;  /* 0x0000300001127983 */ /* 0x000f280000300a00 */
[----:B------:R-:W4:Y:S04]  /*103b0*/  LDL.LU.64 R20, [R1+0x20] ;  /* 0x0000200001147983 */ /* 0x000f280000300a00 */
[----:B------:R-:W4:Y:S04]  /*103c0*/  LDL.LU.64 R22, [R1+0x10] ;  /* 0x0000100001167983 */ /* 0x000f280000300a00 */
[----:B------:R-:W4:Y:S01]  /*103d0*/  LDL.LU.64 R24, [R1] ;  /* 0x0000000001187983 */ /* 0x000f220000300a00 */
[----:B------:R-:W-:-:S02]  /*103e0*/  PRMT R27, RZ, 0x7610, R27 ;  /* 0x00007610ff1b7816 */ /* 0x000fc4000000001b */
[----:B------:R-:W-:Y:S02]  /*103f0*/  PRMT R28, RZ, 0x7610, R28 ;  /* 0x00007610ff1c7816 */ /* 0x000fe4000000001c */
[----:B------:R-:W-:Y:S02]  /*10400*/  PRMT R29, RZ, 0x7610, R29 ;  /* 0x00007610ff1d7816 */ /* 0x000fe4000000001d */
[----:B------:R-:W-:Y:S02]  /*10410*/  PRMT R30, RZ, 0x7610, R30 ;  /* 0x00007610ff1e7816 */ /* 0x000fe4000000001e */
[----:B------:R-:W-:Y:S02]  /*10420*/  PRMT R31, RZ, 0x7610, R31 ;  /* 0x00007610ff1f7816 */ /* 0x000fe4000000001f */
[----:B------:R-:W-:Y:S02]  /*10430*/  PRMT R32, RZ, 0x7610, R32 ;  /* 0x00007610ff207816 */ /* 0x000fe40000000020 */
[----:B------:R-:W-:-:S02]  /*10440*/  PRMT R33, RZ, 0x7610, R33 ;  /* 0x00007610ff217816 */ /* 0x000fc40000000021 */
[----:B------:R-:W-:Y:S01]  /*10450*/  PRMT R34, RZ, 0x7610, R34 ;  /* 0x00007610ff227816 */ /* 0x000fe20000000022 */
[C---:B------:R-:W-:Y:S01]  /*10460*/  IMAD.WIDE R76, R3.reuse, 0x2, R76 ;  /* 0x00000002034c7825 */ /* 0x040fe200078e024c */
[----:B------:R-:W-:Y:S02]  /*10470*/  PRMT R35, RZ, 0x7610, R35 ;  /* 0x00007610ff237816 */ /* 0x000fe40000000023 */
[----:B------:R-:W-:Y:S01]  /*10480*/  PRMT R36, RZ, 0x7610, R36 ;  /* 0x00007610ff247816 */ /* 0x000fe20000000024 */
[C---:B------:R-:W-:Y:S01]  /*10490*/  IMAD.WIDE R78, R3.reuse, 0x2, R78 ;  /* 0x00000002034e7825 */ /* 0x040fe200078e024e */
[----:B------:R-:W-:Y:S02]  /*104a0*/  PRMT R37, RZ, 0x7610, R37 ;  /* 0x00007610ff257816 */ /* 0x000fe40000000025 */
        /* <DEDUP_REMOVED lines=28> */
[----:B------:R-:W-:-:S02]  /*10670*/  IMAD.WIDE R58, R3, 0x2, R58 ;  /* 0x00000002033a7825 */ /* 0x000fc400078e023a */
[----:B------:R-:W4:Y:S02]  /*10680*/  @!P0 LDG.E.U16 R42, desc[UR20][R62.64] ;  /* 0x000000143e2a8981 */ /* 0x000f24000c1e1500 */
[C---:B------:R-:W-:Y:S02]  /*10690*/  IMAD.WIDE R56, R3.reuse, 0x2, R56 ;  /* 0x0000000203387825 */ /* 0x040fe400078e0238 */
[----:B------:R-:W4:Y:S02]  /*106a0*/  @!P0 LDG.E.U16 R43, desc[UR20][R60.64] ;  /* 0x000000143c2b8981 */ /* 0x000f24000c1e1500 */
[C---:B------:R-:W-:Y:S02]  /*106b0*/  IMAD.WIDE R54, R3.reuse, 0x2, R54 ;  /* 0x0000000203367825 */ /* 0x040fe400078e0236 */
[----:B------:R-:W4:Y:S02]  /*106c0*/  @!P0 LDG.E.U16 R44, desc[UR20][R58.64] ;  /* 0x000000143a2c8981 */ /* 0x000f24000c1e1500 */
[----:B------:R-:W-:-:S02]  /*106d0*/  IMAD.WIDE R52, R3, 0x2, R52 ;  /* 0x0000000203347825 */ /* 0x000fc400078e0234 */
[----:B------:R-:W4:Y:S04]  /*106e0*/  @!P0 LDG.E.U16 R45, desc[UR20][R56.64] ;  /* 0x00000014382d8981 */ /* 0x000f28000c1e1500 */
[----:B------:R-:W4:Y:S04]  /*106f0*/  @!P0 LDG.E.U16 R46, desc[UR20][R54.64] ;  /* 0x00000014362e8981 */ /* 0x000f28000c1e1500 */
[----:B------:R-:W4:Y:S01]  /*10700*/  @!P0 LDG.E.U16 R47, desc[UR20][R52.64] ;  /* 0x00000014342f8981 */ /* 0x000f22000c1e1500 */
[----:B------:R-:W-:Y:S01]  /*10710*/  PRMT R104, RZ, 0x7610, R104 ;  /* 0x00007610ff687816 */ /* 0x000fe20000000068 */
[----:B------:R-:W-:Y:S01]  /*10720*/  IMAD.WIDE R50, R3, 0x2, R50 ;  /* 0x0000000203327825 */ /* 0x000fe200078e0232 */
[----:B------:R-:W-:-:S03]  /*10730*/  PRMT R105, RZ, 0x7610, R105 ;  /* 0x00007610ff697816 */ /* 0x000fc60000000069 */
[C---:B------:R-:W-:Y:S01]  /*10740*/  IMAD.WIDE R48, R3.reuse, 0x2, R48 ;  /* 0x0000000203307825 */ /* 0x040fe200078e0230 */
[----:B------:R-:W4:Y:S04]  /*10750*/  @!P0 LDG.E.U16 R104, desc[UR20][R50.64] ;  /* 0x0000001432688981 */ /* 0x000f28000c1e1500 */
[----:B------:R-:W4:Y:S01]  /*10760*/  @!P0 LDG.E.U16 R105, desc[UR20][R48.64] ;  /* 0x0000001430698981 */ /* 0x000f22000c1e1500 */
[----:B--2---:R-:W-:-:S04]  /*10770*/  IMAD.WIDE R14, R3, 0x2, R14 ;  /* 0x00000002030e7825 */ /* 0x004fc800078e020e */
[C---:B---3--:R-:W-:Y:S01]  /*10780*/  IMAD.WIDE R16, R3.reuse, 0x2, R16 ;  /* 0x0000000203107825 */ /* 0x048fe200078e0210 */
[----:B------:R-:W2:Y:S03]  /*10790*/  @!P0 LDG.E.U16 R27, desc[UR20][R14.64] ;  /* 0x000000140e1b8981 */ /* 0x000ea6000c1e1500 */
[C---:B----4-:R-:W-:Y:S01]  /*107a0*/  IMAD.WIDE R18, R3.reuse, 0x2, R18 ;  /* 0x0000000203127825 */ /* 0x050fe200078e0212 */
[----:B------:R-:W3:Y:S03]  /*107b0*/  @!P0 LDG.E.U16 R28, desc[UR20][R16.64] ;  /* 0x00000014101c8981 */ /* 0x000ee6000c1e1500 */
[C---:B------:R-:W-:Y:S01]  /*107c0*/  IMAD.WIDE R20, R3.reuse, 0x2, R20 ;  /* 0x0000000203147825 */ /* 0x040fe200078e0214 */
[----:B------:R-:W4:Y:S03]  /*107d0*/  @!P0 LDG.E.U16 R29, desc[UR20][R18.64] ;  /* 0x00000014121d8981 */ /* 0x000f26000c1e1500 */
[C---:B------:R-:W-:Y:S01]  /*107e0*/  IMAD.WIDE R22, R3.reuse, 0x2, R22 ;  /* 0x0000000203167825 */ /* 0x040fe200078e0216 */
[----:B------:R-:W4:Y:S03]  /*107f0*/  @!P0 LDG.E.U16 R30, desc[UR20][R20.64] ;  /* 0x00000014141e8981 */ /* 0x000f26000c1e1500 */
[----:B------:R-:W-:Y:S01]  /*10800*/  IMAD.WIDE R24, R3, 0x2, R24 ;  /* 0x0000000203187825 */ /* 0x000fe200078e0218 */
[----:B------:R-:W4:Y:S04]  /*10810*/  @!P0 LDG.E.U16 R31, desc[UR20][R22.64] ;  /* 0x00000014161f8981 */ /* 0x000f28000c1e1500 */
[----:B------:R-:W4:Y:S04]  /*10820*/  @!P0 LDG.E.U16 R32, desc[UR20][R24.64] ;  /* 0x0000001418208981 */ /* 0x000f28000c1e1500 */
[----:B------:R-:W-:Y:S04]  /*10830*/  STL.64 [R1], R24 ;  /* 0x0000001801007387 */ /* 0x000fe80000100a00 */
[----:B------:R-:W-:Y:S04]  /*10840*/  STL.64 [R1+0x10], R22 ;  /* 0x0000101601007387 */ /* 0x000fe80000100a00 */
[----:B------:R-:W-:Y:S04]  /*10850*/  STL.64 [R1+0x30], R18 ;  /* 0x0000301201007387 */ /* 0x000fe80000100a00 */
[----:B------:R-:W-:Y:S04]  /*10860*/  STL.64 [R1+0x40], R16 ;  /* 0x0000401001007387 */ /* 0x000fe80000100a00 */
[----:B------:R0:W-:Y:S04]  /*10870*/  STL.64 [R1+0x50], R14 ;  /* 0x0000500e01007387 */ /* 0x0001e80000100a00 */
[----:B0-----:R-:W4:Y:S04]  /*10880*/  LDL.LU.64 R14, [R1+0x348] ;  /* 0x00034800010e7983 */ /* 0x001f280000300a00 */
[----:B------:R-:W4:Y:S04]  /*10890*/  LDL.LU.64 R16, [R1+0x340] ;  /* 0x0003400001107983 */ /* 0x000f280000300a00 */
[----:B------:R-:W4:Y:S04]  /*108a0*/  LDL.LU.64 R18, [R1+0x338] ;  /* 0x0003380001127983 */ /* 0x000f280000300a00 */
[----:B------:R0:W-:Y:S04]  /*108b0*/  STL.64 [R1+0x20], R20 ;  /* 0x0000201401007387 */ /* 0x0001e80000100a00 */
[----:B------:R-:W-:Y:S04]  /*108c0*/  STS.U16 [R0+UR11+0xb100], R33 ;  /* 0x00b1002100007988 */ /* 0x000fe8000800040b */
[----:B0-----:R-:W4:Y:S04]  /*108d0*/  LDL.LU.64 R20, [R1+0x330] ;  /* 0x0003300001147983 */ /* 0x001f280000300a00 */
[----:B------:R-:W4:Y:S04]  /*108e0*/  LDL.LU.64 R22, [R1+0x328] ;  /* 0x0003280001167983 */ /* 0x000f280000300a00 */
[----:B------:R-:W4:Y:S04]  /*108f0*/  LDL.LU.64 R24, [R1+0x320] ;  /* 0x0003200001187983 */ /* 0x000f280000300a00 */
        /* <DEDUP_REMOVED lines=17> */
[----:B---3--:R1:W-:Y:S04]  /*10a10*/  STS.U16 [R0+UR11+0xa700], R28 ;  /* 0x00a7001c00007988 */ /* 0x0083e8000800040b */
[----:B----4-:R2:W-:Y:S04]  /*10a20*/  STS.U16 [R0+UR11+0xa900], R29 ;  /* 0x00a9001d00007988 */ /* 0x0105e8000800040b */
[----:B0-----:R-:W3:Y:S04]  /*10a30*/  LDL.LU R27, [R1+0x318] ;  /* 0x00031800011b7983 */ /* 0x001ee80000300800 */
[----:B-1----:R-:W4:Y:S04]  /*10a40*/  LDL.LU R28, [R1+0x314] ;  /* 0x00031400011c7983 */ /* 0x002f280000300800 */
[----:B--2---:R-:W4:Y:S04]  /*10a50*/  LDL.LU R29, [R1+0x310] ;  /* 0x00031000011d7983 */ /* 0x004f280000300800 */
[----:B------:R0:W-:Y:S04]  /*10a60*/  STS.U16 [R0+UR11+0xab00], R30 ;  /* 0x00ab001e00007988 */ /* 0x0001e8000800040b */
[----:B------:R1:W-:Y:S04]  /*10a70*/  STS.U16 [R0+UR11+0xad00], R31 ;  /* 0x00ad001f00007988 */ /* 0x0003e8000800040b */
[----:B------:R2:W-:Y:S04]  /*10a80*/  STS.U16 [R0+UR11+0xaf00], R32 ;  /* 0x00af002000007988 */ /* 0x0005e8000800040b */
[----:B0-----:R-:W4:Y:S04]  /*10a90*/  LDL.LU R30, [R1+0x30c] ;  /* 0x00030c00011e7983 */ /* 0x001f280000300800 */
[----:B-1----:R-:W4:Y:S04]  /*10aa0*/  LDL.LU R31, [R1+0x308] ;  /* 0x00030800011f7983 */ /* 0x002f280000300800 */
[----:B--2---:R-:W2:Y:S04]  /*10ab0*/  LDL.LU R32, [R1+0x304] ;  /* 0x0003040001207983 */ /* 0x004ea80000300800 */
[----:B------:R-:W2:Y:S04]  /*10ac0*/  LDL.LU R33, [R1+0x300] ;  /* 0x0003000001217983 */ /* 0x000ea80000300800 */
        /* <DEDUP_REMOVED lines=15> */
[----:B------:R-:W2:Y:S01]  /*10bc0*/  LDL.LU R105, [R1+0x2c0] ;  /* 0x0002c00001697983 */ /* 0x000ea20000300800 */
        /* <DEDUP_REMOVED lines=11> */
[C---:B------:R-:W-:Y:S01]  /*10c80*/  IMAD.WIDE R24, R3.reuse, 0x2, R24 ;  /* 0x0000000203187825 */ /* 0x040fe200078e0218 */
[----:B------:R-:W-:Y:S02]  /*10c90*/  PRMT R154, RZ, 0x7610, R154 ;  /* 0x00007610ff9a7816 */ /* 0x000fe4000000009a */
        /* <DEDUP_REMOVED lines=10> */
[----:B------:R-:W2:Y:S02]  /*10d40*/  @!P0 LDG.E.U16 R155, desc[UR20][R22.64] ;  /* 0x00000014169b8981 */ /* 0x000ea4000c1e1500 */
        /* <DEDUP_REMOVED lines=15> */
[----:B------:R-:W-:-:S02]  /*10e40*/  IMAD.WIDE R6, R3, 0x2, R6 ;  /* 0x0000000203067825 */ /* 0x000fc400078e0206 */
[----:B------:R-:W2:Y:S02]  /*10e50*/  @!P0 LDG.E.U16 R161, desc[UR20][R10.64] ;  /* 0x000000140aa18981 */ /* 0x000ea4000c1e1500 */
[C---:B------:R-:W-:Y:S02]  /*10e60*/  IMAD.WIDE R4, R3.reuse, 0x2, R4 ;  /* 0x0000000203047825 */ /* 0x040fe400078e0204 */
[----:B------:R-:W2:Y:S04]  /*10e70*/  @!P0 LDG.E.U16 R162, desc[UR20][R8.64] ;  /* 0x0000001408a28981 */ /* 0x000ea8000c1e1500 */
[----:B------:R-:W2:Y:S04]  /*10e80*/  @!P0 LDG.E.U16 R163, desc[UR20][R6.64] ;  /* 0x0000001406a38981 */ /* 0x000ea8000c1e1500 */
[----:B------:R-:W2:Y:S01]  /*10e90*/  @!P0 LDG.E.U16 R165, desc[UR20][R4.64] ;  /* 0x0000001404a58981 */ /* 0x000ea2000c1e1500 */
[----:B---3--:R-:W-:-:S05]  /*10ea0*/  IMAD.WIDE R26, R3, 0x2, R26 ;  /* 0x00000002031a7825 */ /* 0x008fca00078e021a */
[----:B------:R-:W3:Y:S01]  /*10eb0*/  @!P0 LDG.E.U16 R153, desc[UR20][R26.64] ;  /* 0x000000141a998981 */ /* 0x000ee2000c1e1500 */
[----:B----4-:R-:W-:-:S05]  /*10ec0*/  IMAD.WIDE R28, R3, 0x2, R28 ;  /* 0x00000002031c7825 */ /* 0x010fca00078e021c */
[----:B------:R-:W4:Y:S01]  /*10ed0*/  @!P0 LDG.E.U16 R152, desc[UR20][R28.64] ;  /* 0x000000141c988981 */ /* 0x000f22000c1e1500 */
[----:B------:R-:W-:-:S05]  /*10ee0*/  IMAD.WIDE R30, R3, 0x2, R30 ;  /* 0x00000002031e7825 */ /* 0x000fca00078e021e */
[----:B------:R-:W4:Y:S01]  /*10ef0*/  @!P0 LDG.E.U16 R151, desc[UR20][R30.64] ;  /* 0x000000141e978981 */ /* 0x000f22000c1e1500 */
[----:B--2---:R-:W-:-:S05]  /*10f00*/  IMAD.WIDE R32, R3, 0x2, R32 ;  /* 0x0000000203207825 */ /* 0x004fca00078e0220 */
[----:B------:R-:W2:Y:S01]  /*10f10*/  @!P0 LDG.E.U16 R150, desc[UR20][R32.64] ;  /* 0x0000001420968981 */ /* 0x000ea2000c1e1500 */
[----:B------:R-:W-:-:S05]  /*10f20*/  IMAD.WIDE R34, R3, 0x2, R34 ;  /* 0x0000000203227825 */ /* 0x000fca00078e0222 */
        /* <DEDUP_REMOVED lines=14> */
[----:B------:R-:W2:Y:S04]  /*11010*/  @!P0 LDG.E.U16 R164, desc[UR20][R104.64] ;  /* 0x0000001468a48981 */ /* 0x000ea8000c1e1500 */
        /* <DEDUP_REMOVED lines=11> */
[----:B---3--:R-:W-:Y:S04]  /*110d0*/  STS.U16 [R0+UR11+0xe700], R153 ;  /* 0x00e7009900007988 */ /* 0x008fe8000800040b */
[----:B----4-:R-:W-:Y:S04]  /*110e0*/  STS.U16 [R0+UR11+0xe500], R152 ;  /* 0x00e5009800007988 */ /* 0x010fe8000800040b */
[----:B------:R-:W-:Y:S04]  /*110f0*/  STS.U16 [R0+UR11+0xe300], R151 ;  /* 0x00e3009700007988 */ /* 0x000fe8000800040b */
[----:B--2---:R-:W-:Y:S04]  /*11100*/  STS.U16 [R0+UR11+0xe100], R150 ;  /* 0x00e1009600007988 */ /* 0x004fe8000800040b */
[----:B------:R-:W-:Y:S04]  /*11110*/  STS.U16 [R0+UR11+0xdf00], R149 ;  /* 0x00df009500007988 */ /* 0x000fe8000800040b */
[----:B------:R-:W-:Y:S04]  /*11120*/  STS.U16 [R0+UR11+0xdd00], R148 ;  /* 0x00dd009400007988 */ /* 0x000fe8000800040b */
[----:B------:R-:W-:Y:S04]  /*11130*/  STS.U16 [R0+UR11+0xdb00], R147 ;  /* 0x00db009300007988 */ /* 0x000fe8000800040b */
[----:B------:R-:W-:Y:S04]  /*11140*/  STS.U16 [R0+UR11+0xd900], R146 ;  /* 0x00d9009200007988 */ /* 0x000fe8000800040b */
[----:B------:R-:W-:Y:S04]  /*11150*/  STS.U16 [R0+UR11+0xd700], R145 ;  /* 0x00d7009100007988 */ /* 0x000fe8000800040b */
[----:B------:R-:W-:Y:S04]  /*11160*/  STS.U16 [R0+UR11+0xd500], R144 ;  /* 0x00d5009000007988 */ /* 0x000fe8000800040b */
[----:B------:R0:W-:Y:S04]  /*11170*/  STS.U16 [R0+UR11+0xd300], R143 ;  /* 0x00d3008f00007988 */ /* 0x0001e8000800040b */
[----:B0-----:R0:W5:Y:S04]  /*11180*/  LDL.LU R143, [R1+0x2bc] ;  /* 0x0002bc00018f7983 */ /* 0x0011680000300800 */
[----:B------:R0:W5:Y:S04]  /*11190*/  LDL.LU R144, [R1+0x2b8] ;  /* 0x0002b80001907983 */ /* 0x0001680000300800 */
        /* <DEDUP_REMOVED lines=20> */
[----:B------:R1:W-:Y:S01]  /*112e0*/  STS.U16 [R0+UR11+0xff00], R164 ;  /* 0x00ff00a400007988 */ /* 0x0003e2000800040b */
[----:B------:R2:W-:Y:S06]  /*112f0*/  MEMBAR.ALL.CTA ;  /* 0x0000000000007992 */ /* 0x0005ec0000008000 */
[----:B--2---:R-:W2:Y:S04]  /*11300*/  FENCE.VIEW.ASYNC.S ;  /* 0x00000000000073c6 */ /* 0x004ea80000000000 */
[----:B-1----:R0:W5:Y:S01]  /*11310*/  LDL.LU R164, [R1+0x264] ;  /* 0x0002640001a47983 */ /* 0x0021620000300800 */
[----:B------:R-:W-:-:S04]  /*11320*/  ULEA UR13, UR5, UR11, 0x3 ;  /* 0x0000000b050d7291 */ /* 0x000fc8000f8e18ff */
[----:B------:R-:W-:Y:S01]  /*11330*/  UIADD3 UR13, UPT, UPT, UR13, 0x12000, URZ ;  /* 0x000120000d0d7890 */ /* 0x000fe2000fffe0ff */
[----:B--2---:R-:W-:Y:S06]  /*11340*/  BAR.SYNC.DEFER_BLOCKING 0x0 ;  /* 0x0000000000007b1d */ /* 0x004fec0000010000 */
[----:B------:R-:W-:Y:S05]  /*11350*/  @P5 BRA `(.L_x_9) ;  /* 0x0000000000505947 */ /* 0x000fea0003800000 */
[----:B------:R-:W-:Y:S02]  /*11360*/  UIADD3 UR30, UPT, UPT, UR10, 0x100000, URZ ;  /* 0x001000000a1e7890 */ /* 0x000fe4000fffe0ff */
[----:B------:R-:W-:Y:S01]  /*11370*/  UIADD3 UR31, UPT, UPT, UR10, 0x100000, URZ ;  /* 0x001000000a1f7890 */ /* 0x000fe2000fffe0ff */
        /* <DEDUP_REMOVED lines=9> */
[----:B------:R1:W-:Y:S01]  /*11410*/  UTCHMMA gdesc[UR8], gdesc[UR14], tmem[UR10], tmem[UR18], idesc[UR19], UPT ;  /* 0x00ff120e080075ea */ /* 0x0003e2000b80000a */
[----:B------:R-:W-:Y:S01]  /*11420*/  UMOV UR34, 0x0 ;  /* 0x0000000000227882 */ /* 0x000fe20000000000 */
[----:B------:R-:W-:Y:S01]  /*11430*/  UMOV UR35, 0x4408010 ;  /* 0x0440801000237882 */ /* 0x000fe20000000000 */
[----:B------:R1:W-:Y:S01]  /*11440*/  UTCHMMA gdesc[UR16], gdesc[UR22], tmem[UR10], tmem[UR28], idesc[UR29], UPT ;  /* 0x00ff1c16100075ea */ /* 0x0003e2000b80000a */
[----:B------:R-:W-:Y:S01]  /*11450*/  UMOV UR6, UR6 ;  /* 0x0000000600067c82 */ /* 0x000fe20008000000 */
[----:B------:R1:W-:Y:S01]  /*11460*/  UTCHMMA gdesc[UR8], gdesc[UR24], tmem[UR30], tmem[UR32], idesc[UR33], UPT ;  /* 0x00ff2018080075ea */ /* 0x0003e2000b80001e */
[----:B------:R1:W-:Y:S01]  /*11470*/  UTCHMMA gdesc[UR16], gdesc[UR26], tmem[UR31], tmem[UR34], idesc[UR35], UPT ;  /* 0x00ff221a100075ea */ /* 0x0003e2000b80001f */
[----:B------:R1:W-:Y:S01]  /*11480*/  UTCBAR [UR6], URZ ;  /* 0x000000ff060073e9 */ /* 0x0003e200080000ff */
[----:B------:R-:W-:Y:S01]  /*11490*/  NOP ;  /* 0x0000000000007918 */ /* 0x000fe20000000000 */
.L_x_9:
[----:B------:R2:W-:Y:S04]  /*114a0*/  STL [R1+0x264], R0 ;  /* 0x0002640001007387 */ /* 0x0005e80000100800 */
[----:B--2---:R-:W2:Y:S01]  /*114b0*/  LDL.LU R0, [R1+0x24c] ;  /* 0x00024c0001007983 */ /* 0x004ea20000300800 */
[----:B------:R-:W-:-:S04]  /*114c0*/  UIADD3 UR5, UPT, UPT, UR5, 0x1, URZ ;  /* 0x0000000105057890 */ /* 0x000fc8000fffe0ff */
[----:B------:R-:W-:-:S04]  /*114d0*/  UISETP.GT.AND UP1, UPT, UR5, 0x1, UPT ;  /* 0x000000010500788c */ /* 0x000fc8000bf24270 */
[----:B-1----:R-:W-:Y:S02]  /*114e0*/  USEL UR6, URZ, 0x1, !UP1 ;  /* 0x00000001ff067887 */ /* 0x002fe4000c800000 */
[----:B------:R-:W-:Y:S01]  /*114f0*/  USEL UR5, UR5, URZ, !UP1 ;  /* 0x000000ff05057287 */ /* 0x000fe2000c800000 */
[----:B--2---:R-:W-:-:S05]  /*11500*/  VIADD R0, R0, 0xffffffff ;  /* 0xffffffff00007836 */ /* 0x004fca0000000000 */
[----:B------:R1:W-:Y:S01]  /*11510*/  STL [R1+0x24c], R0 ;  /* 0x00024c0001007387 */ /* 0x0003e20000100800 */
[----:B------:R-:W-:-:S03]  /*11520*/  ISETP.NE.U32.AND P0, PT, R0, RZ, PT ;  /* 0x000000ff0000720c */ /* 0x000fc60003f05070 */
[----:B-1----:R2:W5:Y:S01]  /*11530*/  LDL.LU R0, [R1+0x264] ;  /* 0x0002640001007983 */ /* 0x0025620000300800 */
[----:B------:R-:W-:Y:S01]  /*11540*/  ULOP3.LUT UR7, UR4, UR6, URZ, 0x3c, !UPT ;  /* 0x0000000604077292 */ /* 0x000fe2000f8e3cff */
[----:B-----5:R-:W-:Y:S02]  /*11550*/  VIADD R165, R165, 0xffffffe0 ;  /* 0xffffffe0a5a57836 */ /* 0x020fe40000000000 */
[----:B------:R-:W-:-:S04]  /*11560*/  UMOV UR6, UR4 ;  /* 0x0000000400067c82 */ /* 0x000fc80008000000 */
[----:B------:R-:W-:Y:S02]  /*11570*/  UMOV UR4, UR7 ;  /* 0x0000000700047c82 */ /* 0x000fe40008000000 */
[----:B--2---:R-:W-:Y:S05]  /*11580*/  @P0 BRA `(.L_x_10) ;  /* 0xffffffbc006c0947 */ /* 0x004fea000383ffff */
.L_x_7:
[----:B------:R-:W2:Y:S01]  /*11590*/  LDL.LU R164, [R1+0x258] ;  /* 0x0002580001a47983 */ /* 0x000ea20000300800 */
[----:B0-----:R-:W0:Y:S02]  /*115a0*/  S2R R165, SR_TID.X ;  /* 0x0000000000a57919 */ /* 0x001e240000002100 */
[----:B0-----:R-:W-:Y:S01]  /*115b0*/  IMAD.SHL.U32 R0, R165, 0x80, RZ ;  /* 0x00000080a5007824 */ /* 0x001fe200078e00ff */
[----:B--2---:R-:W-:-:S13]  /*115c0*/  ISETP.GE.AND P0, PT, R164, 0x20, PT ;  /* 0x00000020a400780c */ /* 0x004fda0003f06270 */
[----:B------:R-:W-:Y:S05]  /*115d0*/  @!P0 BRA `(.L_x_11) ;  /* 0x0000000000108947 */ /* 0x000fea0003800000 */
[----:B------:R-:W-:-:S06]  /*115e0*/  USHF.L.U32 UR6, UR6, 0x1f, URZ ;  /* 0x0000001f06067899 */ /* 0x000fcc00080006ff */
[----:B------:R-:W-:-:S04]  /*115f0*/  IMAD.U32 R2, RZ, RZ, UR6 ;  /* 0x00000006ff027e24 */ /* 0x000fc8000f8e00ff */
[----:B------:R-:W0:Y:S02]  /*11600*/  SYNCS.PHASECHK.TRANS64.TRYWAIT P0, [UR13], R2 ;  /* 0x00000002ff0075a7 */ /* 0x000e24000800110d */
[----:B0-----:R-:W-:Y:S05]  /*11610*/  @!P0 BRA `(.L_x_12) ;  /* 0x00000094005c8947 */ /* 0x001fea0003800000 */
.L_x_11:
[----:B------:R-:W2:Y:S01]  /*11620*/  LDL.LU R68, [R1+0x250] ;  /* 0x0002500001447983 */ /* 0x000ea20000300800 */
[----:B-1----:R-:W0:Y:S01]  /*11630*/  LDCU UR4, c[0x0][0x3b4] ;  /* 0x00007680ff0477ac */ /* 0x002e220008000800 */
[----:B------:R-:W1:Y:S01]  /*11640*/  S2R R3, SR_TID.X ;  /* 0x0000000000037919 */ /* 0x000e620000002100 */
[----:B------:R-:W3:Y:S01]  /*11650*/  LDCU UR5, c[0x0][0x39c] ;  /* 0x00007380ff0577ac */ /* 0x000ee20008000800 */
[----:B------:R-:W4:Y:S01]  /*11660*/  S2R R69, SR_TID.X ;  /* 0x0000000000457919 */ /* 0x000f220000002100 */
[----:B------:R-:W0:Y:S01]  /*11670*/  LDCU UR6, c[0x0][0x39c] ;  /* 0x00007380ff0677ac */ /* 0x000e220008000800 */
[----:B------:R-:W-:Y:S06]  /*11680*/  BAR.SYNC.DEFER_BLOCKING 0x0 ;  /* 0x0000000000007b1d */ /* 0x000fec0000010000 */
[----:B------:R-:W0:Y:S01]  /*11690*/  LDCU UR7, c[0x0][0x39c] ;  /* 0x00007380ff0777ac */ /* 0x000e220008000800 */
[----:B------:R-:W0:Y:S01]  /*116a0*/  LDCU UR8, c[0x0][0x39c] ;  /* 0x00007380ff0877ac */ /* 0x000e220008000800 */
[----:B-1----:R-:W-:Y:S01]  /*116b0*/  IMAD.SHL.U32 R71, R3, 0x10, RZ ;  /* 0x0000001003477824 */ /* 0x002fe200078e00ff */
[----:B------:R-:W1:Y:S02]  /*116c0*/  @!P1 SYNCS.CCTL.IV [UR11+0x12000] ;  /* 0x01200000ff0099b1 */ /* 0x000e64000800000b */
[----:B-1----:R-:W-:Y:S01]  /*116d0*/  BAR.SYNC.DEFER_BLOCKING 0x0 ;  /* 0x0000000000007b1d */ /* 0x002fe20000010000 */
[----:B------:R-:W-:-:S02]  /*116e0*/  LOP3.LUT R3, R0, 0x800, RZ, 0xc0, !PT ;  /* 0x0000080000037812 */ /* 0x000fc400078ec0ff */
[----:B----4-:R-:W-:Y:S02]  /*116f0*/  SHF.R.U32.HI R70, RZ, 0x6, R69 ;  /* 0x00000006ff467819 */ /* 0x010fe40000011645 */
[----:B------:R-:W-:Y:S02]  /*11700*/  LOP3.LUT R0, R71, 0xf0, RZ, 0xc0, !PT ;  /* 0x000000f047007812 */ /* 0x000fe400078ec0ff */
[----:B------:R-:W-:Y:S01]  /*11710*/  SGXT.U32 R70, R70, 0x1 ;  /* 0x000000014646781a */ /* 0x000fe20000000000 */
[----:B------:R-:W1:Y:S01]  /*11720*/  LDTM.x64 R4, tmem[UR12] ;  /* 0x0000000c000479ee */ /* 0x000e620008340000 */
[----:B------:R-:W-:Y:S01]  /*11730*/  IADD3 R2, PT, PT, R0, UR11, R3 ;  /* 0x0000000b00027c10 */ /* 0x000fe2000fffe003 */
[----:B-----5:R-:W4:Y:S01]  /*11740*/  LDTM.x64 R100, tmem[UR12+0x40] ;  /* 0x0000400c006479ee */ /* 0x020f220008340000 */
[----:B------:R-:W-:-:S05]  /*11750*/  LOP3.LUT R69, R69, 0x60, RZ, 0xc0, !PT ;  /* 0x0000006045457812 */ /* 0x000fca00078ec0ff */
[----:B------:R-:W-:Y:S01]  /*11760*/  IMAD R2, R69, 0x8, R2 ;  /* 0x0000000845027824 */ /* 0x000fe200078e0202 */
[----:B------:R-:W0:Y:S01]  /*11770*/  @!P1 SYNCS.CCTL.IV [UR11+0x12008] ;  /* 0x01200800ff0099b1 */ /* 0x000e22000800000b */
[----:B-1----:R-:W-:Y:S02]  /*11780*/  F2FP.F16.F32.PACK_AB R74, R6, R4 ;  /* 0x00000004064a723e */ /* 0x002fe400000000ff */
[----:B------:R-:W-:Y:S02]  /*11790*/  F2FP.F16.F32.PACK_AB R4, R38, R36 ;  /* 0x000000242604723e */ /* 0x000fe400000000ff */
[----:B------:R-:W-:Y:S02]  /*117a0*/  F2FP.F16.F32.PACK_AB R6, R42, R40 ;  /* 0x000000282a06723e */ /* 0x000fe400000000ff */
[----:B------:R-:W-:Y:S02]  /*117b0*/  F2FP.F16.F32.PACK_AB R12, R14, R12 ;  /* 0x0000000c0e0c723e */ /* 0x000fe400000000ff */
[----:B------:R-:W-:-:S02]  /*117c0*/  F2FP.F16.F32.PACK_AB R14, R54, R52 ;  /* 0x00000034360e723e */ /* 0x000fc400000000ff */
[----:B------:R-:W-:Y:S02]  /*117d0*/  F2FP.F16.F32.PACK_AB R13, R15, R13 ;  /* 0x0000000d0f0d723e */ /* 0x000fe400000000ff */
[----:B------:R-:W-:Y:S02]  /*117e0*/  F2FP.F16.F32.PACK_AB R16, R18, R16 ;  /* 0x000000101210723e */ /* 0x000fe400000000ff */
[----:B------:R-:W-:Y:S01]  /*117f0*/  F2FP.F16.F32.PACK_AB R8, R10, R8 ;  /* 0x000000080a08723e */ /* 0x000fe200000000ff */
[----:B------:R-:W-:Y:S01]  /*11800*/  IMAD.MOV.U32 R18, RZ, RZ, R13 ;  /* 0x000000ffff127224 */ /* 0x000fe200078e000d */
[----:B------:R-:W-:Y:S01]  /*11810*/  F2FP.F16.F32.PACK_AB R20, R22, R20 ;  /* 0x000000141614723e */ /* 0x000fe200000000ff */
[----:B------:R-:W-:Y:S01]  /*11820*/  IMAD.MOV.U32 R10, RZ, RZ, R74 ;  /* 0x000000ffff0a7224 */ /* 0x000fe200078e004a */
[----:B------:R-:W-:Y:S02]  /*11830*/  F2FP.F16.F32.PACK_AB R17, R19, R17 ;  /* 0x000000111311723e */ /* 0x000fe400000000ff */
[----:B----4-:R-:W-:-:S02]  /*11840*/  F2FP.F16.F32.PACK_AB R22, R118, R116 ;  /* 0x000000747616723e */ /* 0x010fc400000000ff */
[----:B------:R-:W-:Y:S02]  /*11850*/  F2FP.F16.F32.PACK_AB R19, R119, R117 ;  /* 0x000000757713723e */ /* 0x000fe400000000ff */
[----:B------:R-:W-:Y:S02]  /*11860*/  F2FP.F16.F32.PACK_AB R21, R23, R21 ;  /* 0x000000151715723e */ /* 0x000fe400000000ff */
[----:B------:R-:W-:Y:S02]  /*11870*/  F2FP.F16.F32.PACK_AB R23, R122, R120 ;  /* 0x000000787a17723e */ /* 0x000fe400000000ff */
[----:B------:R-:W-:Y:S02]  /*11880*/  F2FP.F16.F32.PACK_AB R117, R139, R137 ;  /* 0x000000898b75723e */ /* 0x000fe400000000ff */
[----:B------:R-:W-:Y:S02]  /*11890*/  F2FP.F16.F32.PACK_AB R116, R135, R133 ;  /* 0x000000858774723e */ /* 0x000fe400000000ff */
[----:B------:R-:W-:-:S02]  /*118a0*/  F2FP.F16.F32.PACK_AB R133, R138, R136 ;  /* 0x000000888a85723e */ /* 0x000fc400000000ff */
        /* <DEDUP_REMOVED lines=9> */
[----:B------:R-:W-:Y:S01]  /*11940*/  F2FP.F16.F32.PACK_AB R134, R142, R140 ;  /* 0x0000008c8e86723e */ /* 0x000fe200000000ff */
[----:B------:R-:W-:Y:S01]  /*11950*/  IMAD.MOV.U32 R140, RZ, RZ, R33 ;  /* 0x000000ffff8c7224 */ /* 0x000fe200078e0021 */
[----:B------:R-:W-:Y:S02]  /*11960*/  F2FP.F16.F32.PACK_AB R118, R143, R141 ;  /* 0x0000008d8f76723e */ /* 0x000fe400000000ff */
[----:B------:R-:W-:Y:S01]  /*11970*/  F2FP.F16.F32.PACK_AB R135, R146, R144 ;  /* 0x000000909287723e */ /* 0x000fe200000000ff */
[----:B------:R-:W-:Y:S01]  /*11980*/  IMAD.MOV.U32 R144, RZ, RZ, R21 ;  /* 0x000000ffff907224 */ /* 0x000fe200078e0015 */
        /* <DEDUP_REMOVED lines=9> */
[----:B------:R-:W-:-:S02]  /*11a20*/  IMAD.MOV.U32 R160, RZ, RZ, R12 ;  /* 0x000000ffffa07224 */ /* 0x000fc400078e000c */
[----:B------:R-:W-:Y:S02]  /*11a30*/  IMAD.MOV.U32 R162, RZ, RZ, R16 ;  /* 0x000000ffffa27224 */ /* 0x000fe400078e0010 */
[----:B------:R-:W-:Y:S02]  /*11a40*/  IMAD.MOV.U32 R145, RZ, RZ, R32 ;  /* 0x000000ffff917224 */ /* 0x000fe400078e0020 */
[----:B------:R-:W-:Y:S02]  /*11a50*/  IMAD.MOV.U32 R152, RZ, RZ, R20 ;  /* 0x000000ffff987224 */ /* 0x000fe400078e0014 */
[----:B------:R-:W-:Y:S01]  /*11a60*/  IMAD.MOV.U32 R154, RZ, RZ, R28 ;  /* 0x000000ffff9a7224 */ /* 0x000fe200078e001c */
[C-C-:B--2---:R-:W-:Y:S02]  /*11a70*/  LOP3.LUT R3, R68.reuse, 0x1e, R70.reuse, 0xfe, !PT ;  /* 0x0000001e44037812 */ /* 0x144fe400078efe46 */
[C-C-:B------:R-:W-:Y:S02]  /*11a80*/  LOP3.LUT R72, R68.reuse, 0x1c, R70.reuse, 0xfe, !PT ;  /* 0x0000001c44487812 */ /* 0x140fe400078efe46 */
[C-C-:B------:R-:W-:Y:S01]  /*11a90*/  LOP3.LUT R71, R68.reuse, 0x1a, R70.reuse, 0xfe, !PT ;  /* 0x0000001a44477812 */ /* 0x140fe200078efe46 */
[----:B------:R1:W-:Y:S01]  /*11aa0*/  STL [R1+0x11c], R3 ;  /* 0x00011c0301007387 */ /* 0x0003e20000100800 */
[----:B------:R-:W-:-:S02]  /*11ab0*/  LOP3.LUT R77, R68, 0x16, R70, 0xfe, !PT ;  /* 0x00000016444d7812 */ /* 0x000fc400078efe46 */
[C-C-:B------:R-:W-:Y:S01]  /*11ac0*/  LOP3.LUT R78, R68.reuse, 0x12, R70.reuse, 0xfe, !PT ;  /* 0x00000012444e7812 */ /* 0x140fe200078efe46 */
[----:B------:R2:W-:Y:S01]  /*11ad0*/  STL [R1+0x118], R72 ;  /* 0x0001184801007387 */ /* 0x0005e20000100800 */
[C-C-:B------:R-:W-:Y:S02]  /*11ae0*/  LOP3.LUT R75, R68.reuse, 0x14, R70.reuse, 0xfe, !PT ;  /* 0x00000014444b7812 */ /* 0x140fe400078efe46 */
[C-C-:B------:R-:W-:Y:S01]  /*11af0*/  LOP3.LUT R76, R68.reuse, 0x10, R70.reuse, 0xfe, !PT ;  /* 0x00000010444c7812 */ /* 0x140fe200078efe46 */
[----:B------:R4:W-:Y:S01]  /*11b00*/  STL [R1+0x114], R71 ;  /* 0x0001144701007387 */ /* 0x0009e20000100800 */
[C-C-:B------:R-:W-:Y:S02]  /*11b10*/  LOP3.LUT R73, R68.reuse, 0xc, R70.reuse, 0xfe, !PT ;  /* 0x0000000c44497812 */ /* 0x140fe400078efe46 */
[C---:B-1----:R-:W-:Y:S02]  /*11b20*/  LOP3.LUT R3, R68.reuse, 0x18, R70, 0xfe, !PT ;  /* 0x0000001844037812 */ /* 0x042fe400078efe46 */
[----:B------:R-:W-:-:S02]  /*11b30*/  LOP3.LUT R0, R68, R70, RZ, 0xfc, !PT ;  /* 0x0000004644007212 */ /* 0x000fc400078efcff */
[C-C-:B--2---:R-:W-:Y:S01]  /*11b40*/  LOP3.LUT R72, R68.reuse, 0xe, R70.reuse, 0xfe, !PT ;  /* 0x0000000e44487812 */ /* 0x144fe200078efe46 */
[----:B------:R1:W-:Y:S01]  /*11b50*/  STL [R1+0x110], R3 ;  /* 0x0001100301007387 */ /* 0x0003e20000100800 */
[C-C-:B------:R-:W-:Y:S02]  /*11b60*/  LOP3.LUT R165, R68.reuse, 0x6, R70.reuse, 0xfe, !PT ;  /* 0x0000000644a57812 */ /* 0x140fe400078efe46 */
[C-C-:B----4-:R-:W-:Y:S01]  /*11b70*/  LOP3.LUT R71, R68.reuse, 0xa, R70.reuse, 0xfe, !PT ;  /* 0x0000000a44477812 */ /* 0x150fe200078efe46 */
[----:B------:R-:W-:Y:S01]  /*11b80*/  STL [R1+0x10c], R77 ;  /* 0x00010c4d01007387 */ /* 0x000fe20000100800 */
[----:B------:R-:W-:-:S03]  /*11b90*/  LOP3.LUT R164, R68, 0x4, R70, 0xfe, !PT ;  /* 0x0000000444a47812 */ /* 0x000fc600078efe46 */
[----:B------:R-:W-:Y:S01]  /*11ba0*/  STL [R1+0x104], R78 ;  /* 0x0001044e01007387 */ /* 0x000fe20000100800 */
[----:B-1----:R-:W-:-:S03]  /*11bb0*/  LOP3.LUT R3, R68, 0x8, R70, 0xfe, !PT ;  /* 0x0000000844037812 */ /* 0x002fc600078efe46 */
[----:B------:R-:W-:Y:S04]  /*11bc0*/  STL [R1+0x108], R75 ;  /* 0x0001084b01007387 */ /* 0x000fe80000100800 */
[----:B------:R-:W-:Y:S04]  /*11bd0*/  STL [R1+0x100], R76 ;  /* 0x0001004c01007387 */ /* 0x000fe80000100800 */
[----:B------:R-:W-:Y:S04]  /*11be0*/  STL [R1+0xfc], R72 ;  /* 0x0000fc4801007387 */ /* 0x000fe80000100800 */
[----:B------:R-:W-:Y:S04]  /*11bf0*/  STL [R1+0xf8], R73 ;  /* 0x0000f84901007387 */ /* 0x000fe80000100800 */
[----:B------:R1:W-:Y:S04]  /*11c00*/  STL [R1+0xc0], R3 ;  /* 0x0000c00301007387 */ /* 0x0003e80000100800 */
[----:B------:R2:W-:Y:S01]  /*11c10*/  STL [R1+0x70], R4 ;  /* 0x0000700401007387 */ /* 0x0005e20000100800 */
[----:B-1----:R-:W-:-:S02]  /*11c20*/  LOP3.LUT R3, R68, 0x2, R70, 0xfe, !PT ;  /* 0x0000000244037812 */ /* 0x002fc400078efe46 */
[----:B------:R-:W-:Y:S01]  /*11c30*/  F2FP.F16.F32.PACK_AB R68, R7, R5 ;  /* 0x000000050744723e */ /* 0x000fe200000000ff */
[----:B------:R-:W-:Y:S01]  /*11c40*/  IMAD.MOV.U32 R7, RZ, RZ, R78 ;  /* 0x000000ffff077224 */ /* 0x000fe200078e004e */
[----:B------:R-:W-:Y:S02]  /*11c50*/  F2FP.F16.F32.PACK_AB R5, R39, R37 ;  /* 0x000000252705723e */ /* 0x000fe400000000ff */
[----:B--2---:R-:W-:Y:S01]  /*11c60*/  F2FP.F16.F32.PACK_AB R4, R43, R41 ;  /* 0x000000292b04723e */ /* 0x004fe200000000ff */
[----:B------:R-:W-:Y:S01]  /*11c70*/  IMAD.MOV.U32 R15, RZ, RZ, R68 ;  /* 0x000000ffff0f7224 */ /* 0x000fe200078e0044 */
[----:B------:R-:W-:Y:S01]  /*11c80*/  F2FP.F16.F32.PACK_AB R70, R11, R9 ;  /* 0x000000090b46723e */ /* 0x000fe200000000ff */
[----:B------:R1:W-:Y:S01]  /*11c90*/  STL [R1+0x60], R5 ;  /* 0x0000600501007387 */ /* 0x0003e20000100800 */
[----:B------:R-:W-:Y:S01]  /*11ca0*/  F2FP.F16.F32.PACK_AB R11, R55, R53 ;  /* 0x00000035370b723e */ /* 0x000fe200000000ff */
[----:B------:R-:W-:Y:S01]  /*11cb0*/  IMAD.MOV.U32 R156, RZ, RZ, R15 ;  /* 0x000000ffff9c7224 */ /* 0x000fe200078e000f */
[----:B------:R-:W-:Y:S01]  /*11cc0*/  F2FP.F16.F32.PACK_AB R9, R58, R56 ;  /* 0x000000383a09723e */ /* 0x000fe200000000ff */
[----:B------:R2:W-:Y:S01]  /*11cd0*/  STL [R1+0x74], R6 ;  /* 0x0000740601007387 */ /* 0x0005e20000100800 */
[----:B------:R-:W-:-:S02]  /*11ce0*/  IMAD.MOV.U32 R13, RZ, RZ, R70 ;  /* 0x000000ffff0d7224 */ /* 0x000fc400078e0046 */
[----:B------:R-:W-:Y:S01]  /*11cf0*/  IMAD.MOV.U32 R142, RZ, RZ, R7 ;  /* 0x000000ffff8e7224 */ /* 0x000fe200078e0007 */
[----:B------:R4:W-:Y:S01]  /*11d00*/  STL [R1+0x64], R4 ;  /* 0x0000640401007387 */ /* 0x0009e20000100800 */
[----:B------:R-:W-:Y:S01]  /*11d10*/  IMAD.MOV.U32 R157, RZ, RZ, R13 ;  /* 0x000000ffff9d7224 */ /* 0x000fe200078e000d */
[----:B-1----:R-:W-:Y:S02]  /*11d20*/  F2FP.F16.F32.PACK_AB R5, R46, R44 ;  /* 0x0000002c2e05723e */ /* 0x002fe400000000ff */
[----:B--2---:R-:W-:-:S03]  /*11d30*/  F2FP.F16.F32.PACK_AB R6, R47, R45 ;  /* 0x0000002d2f06723e */ /* 0x004fc600000000ff */
[----:B------:R1:W-:Y:S01]  /*11d40*/  STL [R1+0x78], R5 ;  /* 0x0000780501007387 */ /* 0x0003e20000100800 */
[----:B----4-:R-:W-:-:S03]  /*11d50*/  F2FP.F16.F32.PACK_AB R4, R50, R48 ;  /* 0x000000303204723e */ /* 0x010fc600000000ff */
[----:B------:R2:W-:Y:S04]  /*11d60*/  STL [R1+0x68], R6 ;  /* 0x0000680601007387 */ /* 0x0005e80000100800 */
[----:B------:R4:W-:Y:S01]  /*11d70*/  STL [R1+0x7c], R4 ;  /* 0x00007c0401007387 */ /* 0x0009e20000100800 */
[----:B-1----:R-:W-:Y:S01]  /*11d80*/  F2FP.F16.F32.PACK_AB R5, R51, R49 ;  /* 0x000000313305723e */ /* 0x002fe200000000ff */
[----:B--2---:R-:W-:-:S04]  /*11d90*/  IMAD.MOV.U32 R6, RZ, RZ, R76 ;  /* 0x000000ffff067224 */ /* 0x004fc800078e004c */
[----:B------:R1:W-:Y:S01]  /*11da0*/  STL [R1+0x6c], R5 ;  /* 0x00006c0501007387 */ /* 0x0003e20000100800 */
[----:B----4-:R-:W-:-:S03]  /*11db0*/  IMAD.MOV.U32 R4, RZ, RZ, R77 ;  /* 0x000000ffff047224 */ /* 0x010fc600078e004d */
[----:B------:R2:W-:Y:S01]  /*11dc0*/  STL [R1+0x50], R14 ;  /* 0x0000500e01007387 */ /* 0x0005e20000100800 */
[----:B------:R-:W-:-:S03]  /*11dd0*/  IMAD.MOV.U32 R143, RZ, RZ, R4 ;  /* 0x000000ffff8f7224 */ /* 0x000fc600078e0004 */
[----:B------:R4:W-:Y:S01]  /*11de0*/  STL [R1+0x40], R11 ;  /* 0x0000400b01007387 */ /* 0x0009e20000100800 */
[----:B-1----:R-:W-:-:S03]  /*11df0*/  IMAD.MOV.U32 R5, RZ, RZ, R75 ;  /* 0x000000ffff057224 */ /* 0x002fc600078e004b */
[----:B------:R1:W-:Y:S01]  /*11e00*/  STL [R1+0x54], R9 ;  /* 0x0000540901007387 */ /* 0x0003e20000100800 */
[----:B--2---:R-:W-:Y:S01]  /*11e10*/  F2FP.F16.F32.PACK_AB R14, R59, R57 ;  /* 0x000000393b0e723e */ /* 0x004fe200000000ff */
[----:B------:R-:W-:Y:S01]  /*11e20*/  IMAD.MOV.U32 R141, RZ, RZ, R5 ;  /* 0x000000ffff8d7224 */ /* 0x000fe200078e0005 */
[----:B----4-:R-:W-:-:S03]  /*11e30*/  F2FP.F16.F32.PACK_AB R11, R62, R60 ;  /* 0x0000003c3e0b723e */ /* 0x010fc600000000ff */
[----:B------:R2:W-:Y:S01]  /*11e40*/  STL [R1+0x44], R14 ;  /* 0x0000440e01007387 */ /* 0x0005e20000100800 */
[----:B-1----:R-:W-:-:S03]  /*11e50*/  F2FP.F16.F32.PACK_AB R9, R63, R61 ;  /* 0x0000003d3f09723e */ /* 0x002fc600000000ff */
[----:B------:R1:W-:Y:S04]  /*11e60*/  STL [R1+0x58], R11 ;  /* 0x0000580b01007387 */ /* 0x0003e80000100800 */
[----:B------:R4:W-:Y:S01]  /*11e70*/  STL [R1+0x48], R9 ;  /* 0x0000480901007387 */ /* 0x0009e20000100800 */
[----:B--2---:R-:W-:Y:S02]  /*11e80*/  F2FP.F16.F32.PACK_AB R14, R66, R64 ;  /* 0x00000040420e723e */ /* 0x004fe400000000ff */
[----:B-1----:R-:W-:-:S03]  /*11e90*/  F2FP.F16.F32.PACK_AB R11, R67, R65 ;  /* 0x00000041430b723e */ /* 0x002fc600000000ff */
[----:B------:R1:W-:Y:S01]  /*11ea0*/  STL [R1+0x5c], R14 ;  /* 0x00005c0e01007387 */ /* 0x0003e20000100800 */
[----:B----4-:R-:W-:-:S03]  /*11eb0*/  F2FP.F16.F32.PACK_AB R9, R102, R100 ;  /* 0x000000646609723e */ /* 0x010fc600000000ff */
[----:B------:R2:W-:Y:S04]  /*11ec0*/  STL [R1+0x4c], R11 ;  /* 0x00004c0b01007387 */ /* 0x0005e80000100800 */
[----:B------:R4:W-:Y:S01]  /*11ed0*/  STL [R1+0x30], R9 ;  /* 0x0000300901007387 */ /* 0x0009e20000100800 */
[----:B-1----:R-:W-:Y:S02]  /*11ee0*/  F2FP.F16.F32.PACK_AB R14, R103, R101 ;  /* 0x00000065670e723e */ /* 0x002fe400000000ff */
[----:B--2---:R-:W-:-:S03]  /*11ef0*/  F2FP.F16.F32.PACK_AB R11, R106, R104 ;  /* 0x000000686a0b723e */ /* 0x004fc600000000ff */
        /* <DEDUP_REMOVED lines=15> */
[----:B------:R-:W-:Y:S02]  /*11ff0*/  IMAD.MOV.U32 R137, RZ, RZ, R11 ;  /* 0x000000ffff897224 */ /* 0x000fe400078e000b */
[----:B------:R-:W-:Y:S01]  /*12000*/  IMAD.MOV.U32 R139, RZ, RZ, R9 ;  /* 0x000000ffff8b7224 */ /* 0x000fe200078e0009 */
[----:B------:R4:W-:Y:S01]  /*12010*/  STL [R1], R19 ;  /* 0x0000001301007387 */ /* 0x0009e20000100800 */
[----:B-1----:R-:W-:Y:S02]  /*12020*/  IMAD.MOV.U32 R14, RZ, RZ, R71 ;  /* 0x000000ffff0e7224 */ /* 0x002fe400078e0047 */
[----:B------:R-:W1:Y:S01]  /*12030*/  LDTM.x64 R52, tmem[UR12+0x80] ;  /* 0x0000800c003479ee */ /* 0x000e620008340000 */
[----:B------:R0:W-:Y:S01]  /*12040*/  STL [R1+0x14], R23 ;  /* 0x0000141701007387 */ /* 0x0001e20000100800 */
[----:B--2---:R-:W-:Y:S01]  /*12050*/  F2FP.F16.F32.PACK_AB R22, R123, R121 ;  /* 0x000000797b16723e */ /* 0x004fe200000000ff */
[----:B------:R-:W-:Y:S01]  /*12060*/  IMAD.MOV.U32 R138, RZ, RZ, R14 ;  /* 0x000000ffff8a7224 */ /* 0x000fe200078e000e */
[----:B------:R-:W-:Y:S01]  /*12070*/  F2FP.F16.F32.PACK_AB R121, R155, R153 ;  /* 0x000000999b79723e */ /* 0x000fe200000000ff */
[----:B------:R-:W-:Y:S01]  /*12080*/  IMAD.MOV.U32 R153, RZ, RZ, R6 ;  /* 0x000000ffff997224 */ /* 0x000fe200078e0006 */
[----:B----4-:R-:W-:Y:S01]  /*12090*/  F2FP.F16.F32.PACK_AB R19, R126, R124 ;  /* 0x0000007c7e13723e */ /* 0x010fe200000000ff */
[----:B------:R2:W-:Y:S01]  /*120a0*/  STL [R1+0x4], R22 ;  /* 0x0000041601007387 */ /* 0x0005e20000100800 */
[----:B------:R-:W-:Y:S01]  /*120b0*/  F2FP.F16.F32.PACK_AB R123, R163, R161 ;  /* 0x000000a1a37b723e */ /* 0x000fe200000000ff */
[----:B------:R-:W-:Y:S01]  /*120c0*/  IMAD.MOV.U32 R163, RZ, RZ, R8 ;  /* 0x000000ffffa37224 */ /* 0x000fe200078e0008 */
[----:B0-----:R-:W-:Y:S01]  /*120d0*/  F2FP.F16.F32.PACK_AB R23, R127, R125 ;  /* 0x0000007d7f17723e */ /* 0x001fe200000000ff */
[----:B------:R0:W-:Y:S01]  /*120e0*/  STL [R1+0x18], R19 ;  /* 0x0000181301007387 */ /* 0x0001e20000100800 */
[----:B------:R-:W-:-:S02]  /*120f0*/  IMAD.MOV.U32 R161, RZ, RZ, R10 ;  /* 0x000000ffffa17224 */ /* 0x000fc400078e000a */
[----:B------:R-:W-:Y:S01]  /*12100*/  IMAD.MOV.U32 R155, RZ, RZ, R24 ;  /* 0x000000ffff9b7224 */ /* 0x000fe200078e0018 */
[----:B------:R-:W-:Y:S01]  /*12110*/  STL [R1+0x8], R23 ;  /* 0x0000081701007387 */ /* 0x000fe20000100800 */
[----:B--2---:R-:W-:Y:S02]  /*12120*/  F2FP.F16.F32.PACK_AB R22, R130, R128 ;  /* 0x000000808216723e */ /* 0x004fe400000000ff */
[----:B0-----:R-:W-:-:S03]  /*12130*/  F2FP.F16.F32.PACK_AB R19, R131, R129 ;  /* 0x000000818313723e */ /* 0x001fc600000000ff */
[----:B------:R-:W-:Y:S01]  /*12140*/  STL [R1+0x1c], R22 ;  /* 0x00001c1601007387 */ /* 0x000fe20000100800 */
[----:B-1----:R-:W-:Y:S02]  /*12150*/  F2FP.F16.F32.PACK_AB R136, R71, R69 ;  /* 0x000000454788723e */ /* 0x002fe400000000ff */
[----:B------:R-:W-:Y:S01]  /*12160*/  F2FP.F16.F32.PACK_AB R69, R74, R72 ;  /* 0x000000484a45723e */ /* 0x000fe200000000ff */
[----:B------:R-:W-:Y:S01]  /*12170*/  IMAD.MOV.U32 R74, RZ, RZ, R137 ;  /* 0x000000ffff4a7224 */ /* 0x000fe200078e0089 */
[----:B------:R-:W-:Y:S01]  /*12180*/  F2FP.F16.F32.PACK_AB R137, R75, R73 ;  /* 0x000000494b89723e */ /* 0x000fe200000000ff */
[----:B------:R-:W-:Y:S01]  /*12190*/  IMAD.MOV.U32 R73, RZ, RZ, R139 ;  /* 0x000000ffff497224 */ /* 0x000fe200078e008b */
[----:B------:R-:W-:Y:S01]  /*121a0*/  F2FP.F16.F32.PACK_AB R72, R87, R85 ;  /* 0x000000555748723e */ /* 0x000fe200000000ff */
[----:B------:R0:W-:Y:S01]  /*121b0*/  STL [R1+0xc], R19 ;  /* 0x00000c1301007387 */ /* 0x0001e20000100800 */
[----:B------:R-:W-:Y:S01]  /*121c0*/  F2FP.F16.F32.PACK_AB R85, R90, R88 ;  /* 0x000000585a55723e */ /* 0x000fe200000000ff */
[----:B------:R-:W-:Y:S01]  /*121d0*/  IMAD.MOV.U32 R90, RZ, RZ, R73 ;  /* 0x000000ffff5a7224 */ /* 0x000fe200078e0049 */
[----:B------:R-:W-:Y:S01]  /*121e0*/  F2FP.F16.F32.PACK_AB R73, R91, R89 ;  /* 0x000000595b49723e */ /* 0x000fe200000000ff */
[----:B------:R-:W-:Y:S01]  /*121f0*/  IMAD.MOV.U32 R75, RZ, RZ, R138 ;  /* 0x000000ffff4b7224 */ /* 0x000fe200078e008a */
[----:B------:R-:W2:Y:S01]  /*12200*/  LDL.LU R89, [R1+0x254] ;  /* 0x0002540001597983 */ /* 0x000ea20000300800 */
[----:B------:R-:W-:Y:S01]  /*12210*/  F2FP.F16.F32.PACK_AB R124, R54, R52 ;  /* 0x00000034367c723e */ /* 0x000fe200000000ff */
[----:B------:R-:W-:Y:S01]  /*12220*/  IMAD.MOV.U32 R88, RZ, RZ, R74 ;  /* 0x000000ffff587224 */ /* 0x000fe200078e004a */
[----:B------:R-:W-:Y:S01]  /*12230*/  F2FP.F16.F32.PACK_AB R128, R55, R53 ;  /* 0x000000353780723e */ /* 0x000fe200000000ff */
[----:B------:R-:W-:Y:S01]  /*12240*/  IMAD.MOV.U32 R91, RZ, RZ, R75 ;  /* 0x000000ffff5b7224 */ /* 0x000fe200078e004b */
[----:B------:R-:W-:-:S02]  /*12250*/  F2FP.F16.F32.PACK_AB R125, R58, R56 ;  /* 0x000000383a7d723e */ /* 0x000fc400000000ff */
[----:B------:R-:W-:Y:S02]  /*12260*/  F2FP.F16.F32.PACK_AB R129, R59, R57 ;  /* 0x000000393b81723e */ /* 0x000fe400000000ff */
[----:B------:R-:W-:Y:S02]  /*12270*/  F2FP.F16.F32.PACK_AB R126, R62, R60 ;  /* 0x0000003c3e7e723e */ /* 0x000fe400000000ff */
[----:B------:R-:W-:Y:S02]  /*12280*/  F2FP.F16.F32.PACK_AB R130, R63, R61 ;  /* 0x0000003d3f82723e */ /* 0x000fe400000000ff */
[----:B------:R-:W-:Y:S02]  /*12290*/  F2FP.F16.F32.PACK_AB R127, R66, R64 ;  /* 0x00000040427f723e */ /* 0x000fe400000000ff */
[----:B------:R-:W-:Y:S02]  /*122a0*/  F2FP.F16.F32.PACK_AB R131, R67, R65 ;  /* 0x000000414383723e */ /* 0x000fe400000000ff */
[----:B0-----:R-:W0:Y:S01]  /*122b0*/  LDTM.x64 R4, tmem[UR12+0xc0] ;  /* 0x0000c00c000479ee */ /* 0x001e220008340000 */
[----:B------:R-:W2:Y:S01]  /*122c0*/  LDCU.128 UR12, c[0x0][0x390] ;  /* 0x00007200ff0c77ac */ /* 0x000ea20008000c00 */
[----:B------:R-:W-:Y:S01]  /*122d0*/  F2FP.F16.F32.PACK_AB R139, R83, R81 ;  /* 0x00000051538b723e */ /* 0x000fe200000000ff */
[----:B------:R-:W-:Y:S01]  /*122e0*/  NOP ;  /* 0x0000000000007918 */ /* 0x000fe20000000000 */
[----:B------:R-:W-:-:S02]  /*122f0*/  F2FP.F16.F32.PACK_AB R71, R82, R80 ;  /* 0x000000505247723e */ /* 0x000fc400000000ff */
[----:B------:R-:W-:Y:S02]  /*12300*/  F2FP.F16.F32.PACK_AB R68, R70, R68 ;  /* 0x000000444644723e */ /* 0x000fe400000000ff */
[----:B------:R-:W-:Y:S02]  /*12310*/  F2FP.F16.F32.PACK_AB R100, R102, R100 ;  /* 0x000000646664723e */ /* 0x000fe400000000ff */
[----:B------:R-:W-:Y:S02]  /*12320*/  F2FP.F16.F32.PACK_AB R138, R79, R77 ;  /* 0x0000004d4f8a723e */ /* 0x000fe400000000ff */
[----:B------:R-:W-:Y:S02]  /*12330*/  F2FP.F16.F32.PACK_AB R84, R86, R84 ;  /* 0x000000545654723e */ /* 0x000fe400000000ff */
[----:B0-----:R-:W-:Y:S02]  /*12340*/  F2FP.F16.F32.PACK_AB R83, R19, R17 ;  /* 0x000000111353723e */ /* 0x001fe400000000ff */
[----:B------:R-:W0:Y:S01]  /*12350*/  LDC R17, c[0x0][0x3b8] ;  /* 0x0000ee00ff117b82 */ /* 0x000e220000000800 */
[C---:B--2---:R-:W-:Y:S01]  /*12360*/  ISETP.GE.AND P0, PT, R89.reuse, UR14, PT ;  /* 0x0000000e59007c0c */ /* 0x044fe2000bf06270 */
[----:B------:R-:W-:Y:S01]  /*12370*/  IMAD R19, R89, UR4, RZ ;  /* 0x0000000459137c24 */ /* 0x000fe2000f8e02ff */
[----:B------:R-:W-:Y:S01]  /*12380*/  F2FP.F16.F32.PACK_AB R4, R6, R4 ;  /* 0x000000040604723e */ /* 0x000fe200000000ff */
[----:B------:R-:W2:Y:S01]  /*12390*/  LDL.LU R89, [R1+0xc0] ;  /* 0x0000c00001597983 */ /* 0x000ea20000300800 */
[----:B------:R-:W-:Y:S01]  /*123a0*/  F2FP.F16.F32.PACK_AB R6, R14, R12 ;  /* 0x0000000c0e06723e */ /* 0x000fe200000000ff */
[----:B------:R-:W1:Y:S01]  /*123b0*/  LDCU UR4, c[0x0][0x39c] ;  /* 0x00007380ff0477ac */ /* 0x000e620008000800 */
[----:B------:R-:W-:-:S02]  /*123c0*/  F2FP.F16.F32.PACK_AB R80, R7, R5 ;  /* 0x000000050750723e */ /* 0x000fc400000000ff */
[----:B------:R-:W-:Y:S02]  /*123d0*/  F2FP.F16.F32.PACK_AB R12, R39, R37 ;  /* 0x00000025270c723e */ /* 0x000fe400000000ff */
[----:B------:R-:W-:Y:S02]  /*123e0*/  F2FP.F16.F32.PACK_AB R7, R18, R16 ;  /* 0x000000101207723e */ /* 0x000fe400000000ff */
[----:B------:R-:W-:Y:S01]  /*123f0*/  F2FP.F16.F32.PACK_AB R37, R42, R40 ;  /* 0x000000282a25723e */ /* 0x000fe200000000ff */
[-C--:B0-----:R-:W-:Y:S01]  /*12400*/  IMAD R42, R0, R17.reuse, RZ ;  /* 0x00000011002a7224 */ /* 0x081fe200078e02ff */
[----:B------:R-:W-:Y:S01]  /*12410*/  LEA R16, P5, R19, UR12, 0x1 ;  /* 0x0000000c13107c11 */ /* 0x000fe2000f8a08ff */
[----:B------:R-:W-:Y:S01]  /*12420*/  IMAD R18, R3, R17, RZ ;  /* 0x0000001103127224 */ /* 0x000fe200078e02ff */
[----:B------:R-:W-:Y:S02]  /*12430*/  F2FP.F16.F32.PACK_AB R5, R10, R8 ;  /* 0x000000080a05723e */ /* 0x000fe400000000ff */
[----:B------:R-:W-:-:S02]  /*12440*/  F2FP.F16.F32.PACK_AB R8, R23, R21 ;  /* 0x000000151708723e */ /* 0x000fc400000000ff */
[----:B---3--:R-:W-:Y:S02]  /*12450*/  ISETP.LT.AND P3, PT, R3, UR5, !P0 ;  /* 0x0000000503007c0c */ /* 0x008fe4000c761270 */
[----:B------:R-:W-:Y:S02]  /*12460*/  F2FP.F16.F32.PACK_AB R81, R11, R9 ;  /* 0x000000090b51723e */ /* 0x000fe400000000ff */
[----:B------:R-:W-:Y:S02]  /*12470*/  ISETP.LT.AND P4, PT, R164, UR6, !P0 ;  /* 0x00000006a4007c0c */ /* 0x000fe4000c781270 */
[----:B------:R-:W-:Y:S02]  /*12480*/  ISETP.LT.AND P2, PT, R165, UR7, !P0 ;  /* 0x00000007a5007c0c */ /* 0x000fe4000c741270 */
[----:B------:R-:W-:Y:S01]  /*12490*/  F2FP.F16.F32.PACK_AB R20, R22, R20 ;  /* 0x000000141614723e */ /* 0x000fe200000000ff */
[----:B------:R-:W-:Y:S01]  /*124a0*/  STS.128 [R2+0x400], R156 ;  /* 0x0004009c02007388 */ /* 0x000fe20000000c00 */
[----:B------:R-:W-:-:S02]  /*124b0*/  F2FP.F16.F32.PACK_AB R21, R26, R24 ;  /* 0x000000181a15723e */ /* 0x000fc400000000ff */
[----:B------:R-:W-:Y:S02]  /*124c0*/  F2FP.F16.F32.PACK_AB R82, R15, R13 ;  /* 0x0000000d0f52723e */ /* 0x000fe400000000ff */
[----:B------:R-:W-:Y:S02]  /*124d0*/  F2FP.F16.F32.PACK_AB R70, R78, R76 ;  /* 0x0000004c4e46723e */ /* 0x000fe400000000ff */
[----:B------:R-:W-:Y:S02]  /*124e0*/  F2FP.F16.F32.PACK_AB R102, R110, R108 ;  /* 0x0000006c6e66723e */ /* 0x000fe400000000ff */
[----:B------:R-:W-:Y:S01]  /*124f0*/  F2FP.F16.F32.PACK_AB R77, R107, R105 ;  /* 0x000000696b4d723e */ /* 0x000fe200000000ff */
[----:B------:R-:W-:Y:S01]  /*12500*/  IMAD R40, R141, R17, RZ ;  /* 0x000000118d287224 */ /* 0x000fe200078e02ff */
[----:B------:R-:W-:Y:S01]  /*12510*/  LEA.HI.X.SX32 R3, R19, UR13, 0x1, P5 ;  /* 0x0000000d13037c11 */ /* 0x000fe2000a8f0eff */
[----:B------:R-:W0:Y:S01]  /*12520*/  LDCU UR5, c[0x0][0x39c] ;  /* 0x00007380ff0577ac */ /* 0x000e220008000800 */
[----:B------:R-:W-:-:S02]  /*12530*/  LEA R24, P5, R42, R16, 0x1 ;  /* 0x000000102a187211 */ /* 0x000fc400078a08ff */
[----:B------:R-:W-:Y:S02]  /*12540*/  LEA R26, P6, R18, R16, 0x1 ;  /* 0x00000010121a7211 */ /* 0x000fe400078c08ff */
[----:B------:R-:W-:Y:S01]  /*12550*/  F2FP.F16.F32.PACK_AB R9, R27, R25 ;  /* 0x000000191b09723e */ /* 0x000fe200000000ff */
[----:B------:R-:W-:Y:S01]  /*12560*/  IMAD R164, R164, R17, RZ ;  /* 0x00000011a4a47224 */ /* 0x000fe200078e02ff */
[----:B------:R-:W-:Y:S01]  /*12570*/  LEA.HI.X.SX32 R25, R42, R3, 0x1, P5 ;  /* 0x000000032a197211 */ /* 0x000fe200028f0eff */
[----:B------:R-:W-:Y:S01]  /*12580*/  IMAD R165, R165, R17, RZ ;  /* 0x00000011a5a57224 */ /* 0x000fe200078e02ff */
[----:B------:R-:W-:Y:S01]  /*12590*/  LEA.HI.X.SX32 R27, R18, R3, 0x1, P6 ;  /* 0x00000003121b7211 */ /* 0x000fe200030f0eff */
[----:B------:R-:W3:Y:S01]  /*125a0*/  LDCU UR6, c[0x0][0x39c] ;  /* 0x00007380ff0677ac */ /* 0x000ee20008000800 */
[----:B------:R-:W-:Y:S01]  /*125b0*/  F2FP.F16.F32.PACK_AB R22, R30, R28 ;  /* 0x0000001c1e16723e */ /* 0x000fe200000000ff */
[----:B------:R-:W-:Y:S01]  /*125c0*/  STL.64 [R1+0xf0], R24 ;  /* 0x0000f01801007387 */ /* 0x000fe20000100a00 */
[----:B------:R-:W-:Y:S01]  /*125d0*/  LEA R28, P5, R164, R16, 0x1 ;  /* 0x00000010a41c7211 */ /* 0x000fe200078a08ff */
[----:B------:R-:W4:Y:S02]  /*125e0*/  LDCU UR7, c[0x0][0x39c] ;  /* 0x00007380ff0777ac */ /* 0x000f240008000800 */
[----:B------:R0:W-:Y:S01]  /*125f0*/  STL.64 [R1+0xe8], R26 ;  /* 0x0000e81a01007387 */ /* 0x0001e20000100a00 */
[----:B------:R-:W-:-:S02]  /*12600*/  F2FP.F16.F32.PACK_AB R10, R31, R29 ;  /* 0x0000001d1f0a723e */ /* 0x000fc400000000ff */
[----:B------:R-:W-:Y:S02]  /*12610*/  LEA.HI.X.SX32 R29, R164, R3, 0x1, P5 ;  /* 0x00000003a41d7211 */ /* 0x000fe400028f0eff */
[----:B0-----:R-:W-:-:S04]  /*12620*/  LEA R26, P6, R165, R16, 0x1 ;  /* 0x00000010a51a7211 */ /* 0x001fc800078c08ff */
[----:B------:R-:W-:Y:S01]  /*12630*/  LEA.HI.X.SX32 R27, R165, R3, 0x1, P6 ;  /* 0x00000003a51b7211 */ /* 0x000fe200030f0eff */
[----:B------:R0:W-:Y:S04]  /*12640*/  STL.64 [R1+0xe0], R28 ;  /* 0x0000e01c01007387 */ /* 0x0001e80000100a00 */
[----:B------:R2:W-:Y:S01]  /*12650*/  STL.64 [R1+0xd8], R26 ;  /* 0x0000d81a01007387 */ /* 0x0005e20000100a00 */
[CC--:B------:R-:W-:Y:S02]  /*12660*/  IMAD R18, R91.reuse, R17.reuse, RZ ;  /* 0x000000115b127224 */ /* 0x0c0fe400078e02ff */
[----:B------:R-:W-:Y:S01]  /*12670*/  IMAD R19, R88, R17, RZ ;  /* 0x0000001158137224 */ /* 0x000fe200078e02ff */
[----:B-1----:R-:W-:Y:S01]  /*12680*/  ISETP.LT.AND P5, PT, R91, UR4, !P0 ;  /* 0x000000045b007c0c */ /* 0x002fe2000c7a1270 */
[----:B------:R-:W-:Y:S01]  /*12690*/  IMAD.MOV.U32 R88, RZ, RZ, R161 ;  /* 0x000000ffff587224 */ /* 0x000fe200078e00a1 */
[----:B------:R-:W-:Y:S01]  /*126a0*/  F2FP.F16.F32.PACK_AB R13, R43, R41 ;  /* 0x000000292b0d723e */ /* 0x000fe200000000ff */
[----:B------:R-:W-:Y:S01]  /*126b0*/  IMAD.MOV.U32 R91, RZ, RZ, R162 ;  /* 0x000000ffff5b7224 */ /* 0x000fe200078e00a2 */
[----:B------:R-:W-:Y:S01]  /*126c0*/  F2FP.F16.F32.PACK_AB R23, R34, R32 ;  /* 0x000000202217723e */ /* 0x000fe200000000ff */
[----:B0-----:R-:W-:Y:S01]  /*126d0*/  IMAD R28, R90, R17, RZ ;  /* 0x000000115a1c7224 */ /* 0x001fe200078e02ff */
[----:B------:R-:W-:Y:S01]  /*126e0*/  F2FP.F16.F32.PACK_AB R11, R35, R33 ;  /* 0x00000021230b723e */ /* 0x000fe200000000ff */
[----:B------:R-:W-:Y:S01]  /*126f0*/  IMAD.MOV.U32 R90, RZ, RZ, R160 ;  /* 0x000000ffff5a7224 */ /* 0x000fe200078e00a0 */
[----:B------:R-:W-:Y:S01]  /*12700*/  F2FP.F16.F32.PACK_AB R78, R111, R109 ;  /* 0x0000006d6f4e723e */ /* 0x000fe200000000ff */
[----:B------:R-:W0:Y:S01]  /*12710*/  LDCU UR4, c[0x0][0x39c] ;  /* 0x00007380ff0477ac */ /* 0x000e220008000800 */
[----:B------:R-:W-:-:S02]  /*12720*/  F2FP.F16.F32.PACK_AB R76, R103, R101 ;  /* 0x00000065674c723e */ /* 0x000fc400000000ff */
[----:B------:R-:W-:Y:S01]  /*12730*/  F2FP.F16.F32.PACK_AB R101, R106, R104 ;  /* 0x000000686a65723e */ /* 0x000fe200000000ff */
[----:B--2---:R-:W-:-:S05]  /*12740*/  IMAD R25, R89, R17, RZ ;  /* 0x0000001159197224 */ /* 0x004fca00078e02ff */
[----:B------:R-:W-:-:S04]  /*12750*/  LEA R26, P6, R25, R16, 0x1 ;  /* 0x00000010191a7211 */ /* 0x000fc800078c08ff */
[----:B------:R-:W-:-:S05]  /*12760*/  LEA.HI.X.SX32 R27, R25, R3, 0x1, P6 ;  /* 0x00000003191b7211 */ /* 0x000fca00030f0eff */
[----:B------:R1:W-:Y:S02]  /*12770*/  STL.64 [R1+0xd0], R26 ;  /* 0x0000d01a01007387 */ /* 0x0003e40000100a00 */
[----:B-1----:R-:W-:-:S04]  /*12780*/  LEA R26, P6, R18, R16, 0x1 ;  /* 0x00000010121a7211 */ /* 0x002fc800078c08ff */
[----:B------:R-:W-:Y:S02]  /*12790*/  LEA.HI.X.SX32 R27, R18, R3, 0x1, P6 ;  /* 0x00000003121b7211 */ /* 0x000fe400030f0eff */
[----:B------:R-:W-:Y:S01]  /*127a0*/  LEA R30, P6, R19, R16, 0x1 ;  /* 0x00000010131e7211 */ /* 0x000fe200078c08ff */
[----:B------:R-:W-:-:S03]  /*127b0*/  IMAD R18, R153, R17, RZ ;  /* 0x0000001199127224 */ /* 0x000fc600078e02ff */
[----:B------:R-:W-:Y:S01]  /*127c0*/  LEA.HI.X.SX32 R31, R19, R3, 0x1, P6 ;  /* 0x00000003131f7211 */ /* 0x000fe200030f0eff */
[----:B------:R-:W-:Y:S01]  /*127d0*/  IMAD.MOV.U32 R153, RZ, RZ, R155 ;  /* 0x000000ffff997224 */ /* 0x000fe200078e009b */
[----:B------:R-:W-:Y:S01]  /*127e0*/  STL.64 [R1+0xc8], R26 ;  /* 0x0000c81a01007387 */ /* 0x000fe20000100a00 */
[----:B------:R-:W-:Y:S02]  /*127f0*/  IMAD.MOV.U32 R155, RZ, RZ, R145 ;  /* 0x000000ffff9b7224 */ /* 0x000fe400078e0091 */
[----:B------:R-:W-:Y:S01]  /*12800*/  IMAD.MOV.U32 R145, RZ, RZ, R147 ;  /* 0x000000ffff917224 */ /* 0x000fe200078e0093 */
[----:B------:R-:W-:Y:S01]  /*12810*/  STL.64 [R1+0xc0], R30 ;  /* 0x0000c01e01007387 */ /* 0x000fe20000100a00 */
[----:B------:R-:W-:-:S03]  /*12820*/  IMAD.MOV.U32 R147, RZ, RZ, R140 ;  /* 0x000000ffff937224 */ /* 0x000fc600078e008c */
[----:B------:R-:W2:Y:S01]  /*12830*/  LDL R140, [R1+0x110] ;  /* 0x00011000018c7983 */ /* 0x000ea20000100800 */
[----:B------:R-:W-:Y:S02]  /*12840*/  IMAD R19, R142, R17, RZ ;  /* 0x000000118e137224 */ /* 0x000fe400078e02ff */
[----:B------:R-:W1:Y:S01]  /*12850*/  S2R R142, SR_TID.X ;  /* 0x00000000008e7919 */ /* 0x000e620000002100 */
[----:B------:R-:W-:Y:S01]  /*12860*/  ISETP.LT.AND P1, PT, R89, UR8, !P0 ;  /* 0x0000000859007c0c */ /* 0x000fe2000c721270 */
[----:B------:R-:W-:Y:S01]  /*12870*/  IMAD.MOV.U32 R89, RZ, RZ, R163 ;  /* 0x000000ffff597224 */ /* 0x000fe200078e00a3 */
[C---:B------:R-:W-:Y:S01]  /*12880*/  LEA R164, P6, R28.reuse, R16, 0x1 ;  /* 0x000000101ca47211 */ /* 0x040fe200078c08ff */
[----:B------:R-:W0:Y:S03]  /*12890*/  LDCU UR8, c[0x0][0x39c] ;  /* 0x00007380ff0877ac */ /* 0x000e260008000800 */
[----:B------:R-:W-:Y:S01]  /*128a0*/  STS.128 [R2], R88 ;  /* 0x0000005802007388 */ /* 0x000fe20000000c00 */
[----:B------:R-:W-:Y:S01]  /*128b0*/  LEA.HI.X.SX32 R165, R28, R3, 0x1, P6 ;  /* 0x000000031ca57211 */ /* 0x000fe200030f0eff */
[----:B-1----:R-:W-:-:S05]  /*128c0*/  IMAD.SHL.U32 R142, R142, 0x10, RZ ;  /* 0x000000108e8e7824 */ /* 0x002fca00078e00ff */
[----:B------:R-:W-:Y:S01]  /*128d0*/  LOP3.LUT R43, R142, 0x7f0, RZ, 0xc0, !PT ;  /* 0x000007f08e2b7812 */ /* 0x000fe200078ec0ff */
[----:B------:R-:W-:Y:S06]  /*128e0*/  BAR.SYNC.DEFER_BLOCKING 0x0 ;  /* 0x0000000000007b1d */ /* 0x000fec0000010000 */
[----:B------:R-:W1:Y:S04]  /*128f0*/  LDS.128 R32, [R43+UR11] ;  /* 0x0000000b2b207984 */ /* 0x000e680008000c00 */
[----:B------:R-:W0:Y:S01]  /*12900*/  LDS.128 R28, [R43+UR11+0x800] ;  /* 0x0008000b2b1c7984 */ /* 0x000e220008000c00 */
[C---:B------:R-:W-:Y:S01]  /*12910*/  LEA R162, P6, R18.reuse, R16, 0x1 ;  /* 0x0000001012a27211 */ /* 0x040fe200078c08ff */
[----:B------:R-:W-:Y:S03]  /*12920*/  BAR.SYNC.DEFER_BLOCKING 0x0 ;  /* 0x0000000000007b1d */ /* 0x000fe60000010000 */
[----:B------:R-:W-:-:S02]  /*12930*/  LEA.HI.X.SX32 R163, R18, R3, 0x1, P6 ;  /* 0x0000000312a37211 */ /* 0x000fc400030f0eff */
[----:B------:R-:W-:-:S04]  /*12940*/  LEA R160, P6, R19, R16, 0x1 ;  /* 0x0000001013a07211 */ /* 0x000fc800078c08ff */
[----:B------:R-:W-:Y:S01]  /*12950*/  LEA.HI.X.SX32 R161, R19, R3, 0x1, P6 ;  /* 0x0000000313a17211 */ /* 0x000fe200030f0eff */
[----:B------:R-:W-:Y:S04]  /*12960*/  STL.64 [R1+0x268], R164 ;  /* 0x000268a401007387 */ /* 0x000fe80000100a00 */
[----:B------:R-:W-:Y:S04]  /*12970*/  STL.64 [R1+0x270], R162 ;  /* 0x000270a201007387 */ /* 0x000fe80000100a00 */
[----:B------:R-:W-:Y:S04]  /*12980*/  STL.64 [R1+0x278], R160 ;  /* 0x000278a001007387 */ /* 0x000fe80000100a00 */
[----:B-1----:R-:W-:Y:S04]  /*12990*/  STL [R1+0x288], R33 ;  /* 0x0002882101007387 */ /* 0x002fe80000100800 */
[----:B------:R-:W-:Y:S04]  /*129a0*/  STL.64 [R1+0x280], R34 ;  /* 0x0002802201007387 */ /* 0x000fe80000100a00 */
[----:B0-----:R-:W-:Y:S04]  /*129b0*/  STL.64 [R1+0x298], R28 ;  /* 0x0002981c01007387 */ /* 0x001fe80000100a00 */
[----:B------:R-:W-:Y:S04]  /*129c0*/  STL.64 [R1+0x290], R30 ;  /* 0x0002901e01007387 */ /* 0x000fe80000100a00 */
[----:B------:R-:W3:Y:S04]  /*129d0*/  LDL.LU R108, [R1] ;  /* 0x00000000016c7983 */ /* 0x000ee80000300800 */
[----:B------:R-:W3:Y:S04]  /*129e0*/  LDL.LU R109, [R1+0x4] ;  /* 0x00000400016d7983 */ /* 0x000ee80000300800 */
[----:B------:R-:W3:Y:S04]  /*129f0*/  LDL.LU R110, [R1+0x8] ;  /* 0x00000800016e7983 */ /* 0x000ee80000300800 */
[----:B------:R-:W3:Y:S04]  /*12a00*/  LDL.LU R111, [R1+0xc] ;  /* 0x00000c00016f7983 */ /* 0x000ee80000300800 */
[----:B------:R-:W3:Y:S04]  /*12a10*/  LDL.LU R104, [R1+0x70] ;  /* 0x0000700001687983 */ /* 0x000ee80000300800 */
[----:B------:R-:W3:Y:S04]  /*12a20*/  LDL.LU R105, [R1+0x74] ;  /* 0x0000740001697983 */ /* 0x000ee80000300800 */
[----:B------:R-:W3:Y:S04]  /*12a30*/  LDL.LU R106, [R1+0x78] ;  /* 0x00007800016a7983 */ /* 0x000ee80000300800 */
[----:B------:R0:W-:Y:S04]  /*12a40*/  STS.128 [R2], R152 ;  /* 0x0000009802007388 */ /* 0x0001e80000000c00 */
[----:B------:R-:W3:Y:S04]  /*12a50*/  LDL.LU R107, [R1+0x7c] ;  /* 0x00007c00016b7983 */ /* 0x000ee80000300800 */
[----:B0-----:R-:W4:Y:S04]  /*12a60*/  LDL.LU R152, [R1+0x60] ;  /* 0x0000600001987983 */ /* 0x001f280000300800 */
[----:B------:R-:W4:Y:S04]  /*12a70*/  LDL.LU R153, [R1+0x64] ;  /* 0x0000640001997983 */ /* 0x000f280000300800 */
[----:B------:R-:W4:Y:S04]  /*12a80*/  LDL.LU R154, [R1+0x68] ;  /* 0x00006800019a7983 */ /* 0x000f280000300800 */
[----:B------:R-:W4:Y:S01]  /*12a90*/  LDL.LU R155, [R1+0x6c] ;  /* 0x00006c00019b7983 */ /* 0x000f220000300800 */
[----:B------:R-:W-:-:S02]  /*12aa0*/  F2FP.F16.F32.PACK_AB R86, R94, R92 ;  /* 0x0000005c5e56723e */ /* 0x000fc400000000ff */
[----:B------:R-:W-:Y:S01]  /*12ab0*/  F2FP.F16.F32.PACK_AB R74, R95, R93 ;  /* 0x0000005d5f4a723e */ /* 0x000fe200000000ff */
[----:B------:R-:W4:Y:S04]  /*12ac0*/  LDL R141, [R1+0x114] ;  /* 0x00011400018d7983 */ /* 0x000f280000100800 */
        /* <DEDUP_REMOVED lines=8> */
[----:B------:R-:W-:Y:S01]  /*12b50*/  IMAD R18, R143, R17, RZ ;  /* 0x000000118f127224 */ /* 0x000fe200078e02ff */
[----:B------:R-:W-:-:S02]  /*12b60*/  F2FP.F16.F32.PACK_AB R87, R98, R96 ;  /* 0x000000606257723e */ /* 0x000fc400000000ff */
[----:B------:R-:W4:Y:S01]  /*12b70*/  LDL R143, [R1+0x118] ;  /* 0x00011800018f7983 */ /* 0x000f220000100800 */
[----:B------:R-:W-:-:S03]  /*12b80*/  F2FP.F16.F32.PACK_AB R75, R99, R97 ;  /* 0x00000061634b723e */ /* 0x000fc600000000ff */
[----:B------:R-:W4:Y:S04]  /*12b90*/  LDL.LU R96, [R1+0x30] ;  /* 0x0000300001607983 */ /* 0x000f280000300800 */
[----:B------:R-:W4:Y:S04]  /*12ba0*/  LDL.LU R97, [R1+0x34] ;  /* 0x0000340001617983 */ /* 0x000f280000300800 */
[----:B------:R-:W4:Y:S04]  /*12bb0*/  LDL.LU R98, [R1+0x38] ;  /* 0x0000380001627983 */ /* 0x000f280000300800 */
[----:B------:R0:W-:Y:S04]  /*12bc0*/  STS.128 [R2+0x400], R144 ;  /* 0x0004009002007388 */ /* 0x0001e80000000c00 */
[----:B------:R-:W4:Y:S01]  /*12bd0*/  LDL.LU R99, [R1+0x3c] ;  /* 0x00003c0001637983 */ /* 0x000f220000300800 */
[----:B------:R-:W-:-:S02]  /*12be0*/  F2FP.F16.F32.PACK_AB R103, R114, R112 ;  /* 0x000000707267723e */ /* 0x000fc400000000ff */
[----:B------:R-:W-:Y:S01]  /*12bf0*/  F2FP.F16.F32.PACK_AB R79, R115, R113 ;  /* 0x00000071734f723e */ /* 0x000fe200000000ff */
[----:B------:R-:W-:Y:S06]  /*12c00*/  BAR.SYNC.DEFER_BLOCKING 0x0 ;  /* 0x0000000000007b1d */ /* 0x000fec0000010000 */
[----:B0-----:R-:W4:Y:S04]  /*12c10*/  LDL.LU R144, [R1+0x20] ;  /* 0x0000200001907983 */ /* 0x001f280000300800 */
[----:B------:R-:W4:Y:S04]  /*12c20*/  LDL.LU R145, [R1+0x24] ;  /* 0x0000240001917983 */ /* 0x000f280000300800 */
[----:B------:R-:W4:Y:S04]  /*12c30*/  LDL.LU R146, [R1+0x28] ;  /* 0x0000280001927983 */ /* 0x000f280000300800 */
[----:B------:R-:W4:Y:S01]  /*12c40*/  LDL.LU R147, [R1+0x2c] ;  /* 0x00002c0001937983 */ /* 0x000f220000300800 */
[----:B--2---:R-:W-:-:S03]  /*12c50*/  IMAD R19, R140, R17, RZ ;  /* 0x000000118c137224 */ /* 0x004fc600078e02ff */
[----:B------:R-:W2:Y:S04]  /*12c60*/  LDL R140, [R1+0x11c] ;  /* 0x00011c00018c7983 */ /* 0x000ea80000100800 */
[----:B------:R-:W2:Y:S04]  /*12c70*/  LDL.LU R112, [R1+0x10] ;  /* 0x0000100001707983 */ /* 0x000ea80000300800 */
[----:B------:R-:W2:Y:S04]  /*12c80*/  LDL.LU R113, [R1+0x14] ;  /* 0x0000140001717983 */ /* 0x000ea80000300800 */
[----:B------:R-:W2:Y:S04]  /*12c90*/  LDL.LU R114, [R1+0x18] ;  /* 0x0000180001727983 */ /* 0x000ea80000300800 */
[----:B------:R-:W2:Y:S01]  /*12ca0*/  LDL.LU R115, [R1+0x1c] ;  /* 0x00001c0001737983 */ /* 0x000ea20000300800 */
[----:B------:R-:W-:-:S02]  /*12cb0*/  F2FP.F16.F32.PACK_AB R36, R38, R36 ;  /* 0x000000242624723e */ /* 0x000fc400000000ff */
[----:B------:R-:W-:Y:S01]  /*12cc0*/  F2FP.F16.F32.PACK_AB R38, R46, R44 ;  /* 0x0000002c2e26723e */ /* 0x000fe200000000ff */
[----:B------:R-:W2:Y:S01]  /*12cd0*/  LDL.LU.64 R28, [R1+0xf0] ;  /* 0x0000f000011c7983 */ /* 0x000ea20000300a00 */
[----:B------:R-:W-:Y:S02]  /*12ce0*/  F2FP.F16.F32.PACK_AB R14, R47, R45 ;  /* 0x0000002d2f0e723e */ /* 0x000fe400000000ff */
[----:B------:R-:W-:Y:S01]  /*12cf0*/  F2FP.F16.F32.PACK_AB R39, R50, R48 ;  /* 0x000000303227723e */ /* 0x000fe200000000ff */
[----:B------:R-:W-:Y:S01]  /*12d00*/  LDS.128 R44, [R43+UR11+0x800] ;  /* 0x0008000b2b2c7984 */ /* 0x000fe20008000c00 */
[----:B------:R-:W-:-:S03]  /*12d10*/  F2FP.F16.F32.PACK_AB R15, R51, R49 ;  /* 0x00000031330f723e */ /* 0x000fc600000000ff */
[----:B------:R-:W0:Y:S01]  /*12d20*/  LDS.128 R48, [R43+UR11] ;  /* 0x0000000b2b307984 */ /* 0x000e220008000c00 */
[----:B------:R-:W-:Y:S01]  /*12d30*/  BAR.SYNC.DEFER_BLOCKING 0x0 ;  /* 0x0000000000007b1d */ /* 0x000fe20000010000 */
[----:B------:R-:W-:Y:S02]  /*12d40*/  F2FP.F16.F32.PACK_AB R52, R54, R52 ;  /* 0x000000343634723e */ /* 0x000fe400000000ff */
[----:B------:R-:W-:Y:S02]  /*12d50*/  F2FP.F16.F32.PACK_AB R24, R55, R53 ;  /* 0x000000353718723e */ /* 0x000fe400000000ff */
[----:B------:R-:W-:Y:S02]  /*12d60*/  F2FP.F16.F32.PACK_AB R53, R58, R56 ;  /* 0x000000383a35723e */ /* 0x000fe400000000ff */
[----:B------:R-:W-:Y:S02]  /*12d70*/  F2FP.F16.F32.PACK_AB R25, R59, R57 ;  /* 0x000000393b19723e */ /* 0x000fe400000000ff */
[----:B------:R-:W-:-:S02]  /*12d80*/  F2FP.F16.F32.PACK_AB R54, R62, R60 ;  /* 0x0000003c3e36723e */ /* 0x000fc400000000ff */
[----:B------:R-:W-:Y:S01]  /*12d90*/  F2FP.F16.F32.PACK_AB R26, R63, R61 ;  /* 0x0000003d3f1a723e */ /* 0x000fe200000000ff */
[----:B---3--:R-:W-:Y:S04]  /*12da0*/  STS.128 [R2], R104 ;  /* 0x0000006802007388 */ /* 0x008fe80000000c00 */
[----:B----4-:R-:W-:Y:S01]  /*12db0*/  STS.128 [R2+0x400], R152 ;  /* 0x0004009802007388 */ /* 0x010fe20000000c00 */
[----:B------:R-:W-:Y:S06]  /*12dc0*/  BAR.SYNC.DEFER_BLOCKING 0x0 ;  /* 0x0000000000007b1d */ /* 0x000fec0000010000 */
[----:B------:R-:W1:Y:S04]  /*12dd0*/  LDS.128 R60, [R43+UR11] ;  /* 0x0000000b2b3c7984 */ /* 0x000e680008000c00 */
[----:B------:R-:W-:Y:S01]  /*12de0*/  LDS.128 R56, [R43+UR11+0x800] ;  /* 0x0008000b2b387984 */ /* 0x000fe20008000c00 */
[----:B------:R-:W-:Y:S06]  /*12df0*/  BAR.SYNC.DEFER_BLOCKING 0x0 ;  /* 0x0000000000007b1d */ /* 0x000fec0000010000 */
[----:B------:R-:W-:Y:S04]  /*12e00*/  STS.128 [R2], R92 ;  /* 0x0000005c02007388 */ /* 0x000fe80000000c00 */
[----:B------:R-:W-:Y:S01]  /*12e10*/  STS.128 [R2+0x400], R88 ;  /* 0x0004005802007388 */ /* 0x000fe20000000c00 */
[----:B------:R-:W-:Y:S06]  /*12e20*/  BAR.SYNC.DEFER_BLOCKING 0x0 ;  /* 0x0000000000007b1d */ /* 0x000fec0000010000 */
[----:B------:R-:W3:Y:S04]  /*12e30*/  LDS.128 R92, [R43+UR11] ;  /* 0x0000000b2b5c7984 */ /* 0x000ee80008000c00 */
[----:B------:R-:W-:Y:S01]  /*12e40*/  LDS.128 R88, [R43+UR11+0x800] ;  /* 0x0008000b2b587984 */ /* 0x000fe20008000c00 */
[----:B------:R-:W-:Y:S06]  /*12e50*/  BAR.SYNC.DEFER_BLOCKING 0x0 ;  /* 0x0000000000007b1d */ /* 0x000fec0000010000 */
[----:B------:R-:W-:Y:S04]  /*12e60*/  STS.128 [R2], R96 ;  /* 0x0000006002007388 */ /* 0x000fe80000000c00 */
[----:B------:R-:W-:Y:S01]  /*12e70*/  STS.128 [R2+0x400], R144 ;  /* 0x0004009002007388 */ /* 0x000fe20000000c00 */
[----:B------:R-:W-:Y:S06]  /*12e80*/  BAR.SYNC.DEFER_BLOCKING 0x0 ;  /* 0x0000000000007b1d */ /* 0x000fec0000010000 */
[----:B------:R-:W4:Y:S04]  /*12e90*/  LDS.128 R104, [R43+UR11] ;  /* 0x0000000b2b687984 */ /* 0x000f280008000c00 */
[----:B------:R-:W-:Y:S01]  /*12ea0*/  LDS.128 R96, [R43+UR11+0x800] ;  /* 0x0008000b2b607984 */ /* 0x000fe20008000c00 */
[----:B------:R-:W-:Y:S06]  /*12eb0*/  BAR.SYNC.DEFER_BLOCKING 0x0 ;  /* 0x0000000000007b1d */ /* 0x000fec0000010000 */
[----:B--2---:R-:W-:Y:S04]  /*12ec0*/  STS.128 [R2], R112 ;  /* 0x0000007002007388 */ /* 0x004fe80000000c00 */
[----:B------:R-:W-:Y:S01]  /*12ed0*/  STS.128 [R2+0x400], R108 ;  /* 0x0004006c02007388 */ /* 0x000fe20000000c00 */
[----:B------:R-:W-:Y:S06]  /*12ee0*/  BAR.SYNC.DEFER_BLOCKING 0x0 ;  /* 0x0000000000007b1d */ /* 0x000fec0000010000 */
[----:B------:R-:W2:Y:S04]  /*12ef0*/  LDS.128 R112, [R43+UR11] ;  /* 0x0000000b2b707984 */ /* 0x000ea80008000c00 */
[----:B------:R-:W-:Y:S01]  /*12f00*/  LDS.128 R108, [R43+UR11+0x800] ;  /* 0x0008000b2b6c7984 */ /* 0x000fe20008000c00 */
[----:B------:R-:W-:Y:S06]  /*12f10*/  BAR.SYNC.DEFER_BLOCKING 0x0 ;  /* 0x0000000000007b1d */ /* 0x000fec0000010000 */
[----:B------:R-:W-:Y:S04]  /*12f20*/  STS.128 [R2], R132 ;  /* 0x0000008402007388 */ /* 0x000fe80000000c00 */
[----:B------:R-:W-:Y:S01]  /*12f30*/  STS.128 [R2+0x400], R116 ;  /* 0x0004007402007388 */ /* 0x000fe20000000c00 */
[----:B------:R-:W-:Y:S06]  /*12f40*/  BAR.SYNC.DEFER_BLOCKING 0x0 ;  /* 0x0000000000007b1d */ /* 0x000fec0000010000 */
[----:B------:R-:W0:Y:S04]  /*12f50*/  LDS.128 R132, [R43+UR11] ;  /* 0x0000000b2b847984 */ /* 0x000e280008000c00 */
[----:B------:R-:W-:Y:S01]  /*12f60*/  LDS.128 R116, [R43+UR11+0x800] ;  /* 0x0008000b2b747984 */ /* 0x000fe20008000c00 */
[----:B------:R-:W-:Y:S01]  /*12f70*/  BAR.SYNC.DEFER_BLOCKING 0x0 ;  /* 0x0000000000007b1d */ /* 0x000fe20000010000 */
[----:B------:R-:W-:-:S04]  /*12f80*/  LEA R158, P6, R40, R16, 0x1 ;  /* 0x00000010289e7211 */ /* 0x000fc800078c08ff */
[----:B------:R-:W-:Y:S01]  /*12f90*/  LEA.HI.X.SX32 R159, R40, R3, 0x1, P6 ;  /* 0x00000003289f7211 */ /* 0x000fe200030f0eff */
[----:B------:R1:W-:Y:S04]  /*12fa0*/  STS.128 [R2], R148 ;  /* 0x0000009402007388 */ /* 0x0003e80000000c00 */
[----:B------:R-:W-:Y:S01]  /*12fb0*/  STS.128 [R2+0x400], R120 ;  /* 0x0004007802007388 */ /* 0x000fe20000000c00 */
[----:B------:R-:W-:Y:S01]  /*12fc0*/  BAR.SYNC.DEFER_BLOCKING 0x0 ;  /* 0x0000000000007b1d */ /* 0x000fe20000010000 */
[----:B------:R-:W-:Y:S01]  /*12fd0*/  LEA R156, P6, R18, R16, 0x1 ;  /* 0x00000010129c7211 */ /* 0x000fe200078c08ff */
[-C--:B------:R-:W-:Y:S02]  /*12fe0*/  IMAD R40, R141, R17.reuse, RZ ;  /* 0x000000118d287224 */ /* 0x080fe400078e02ff */
[----:B------:R-:W-:Y:S01]  /*12ff0*/  IMAD R41, R140, R17, RZ ;  /* 0x000000118c297224 */ /* 0x000fe200078e02ff */
[----:B------:R-:W-:-:S02]  /*13000*/  LEA.HI.X.SX32 R157, R18, R3, 0x1, P6 ;  /* 0x00000003129d7211 */ /* 0x000fc400030f0eff */
[----:B-1----:R-:W-:Y:S01]  /*13010*/  LOP3.LUT R151, R142, 0x7f0, RZ, 0xc0, !PT ;  /* 0x000007f08e977812 */ /* 0x002fe200078ec0ff */
[----:B------:R-:W-:Y:S01]  /*13020*/  IMAD R18, R143, R17, RZ ;  /* 0x000000118f127224 */ /* 0x000fe200078e02ff */
[----:B------:R-:W2:Y:S04]  /*13030*/  LDL.LU R150, [R1+0xf8] ;  /* 0x0000f80001967983 */ /* 0x000ea80000300800 */
[----:B------:R-:W3:Y:S04]  /*13040*/  LDL.LU.64 R30, [R1+0xe8] ;  /* 0x0000e800011e7983 */ /* 0x000ee80000300a00 */
[----:B------:R-:W4:Y:S01]  /*13050*/  LDL.LU R33, [R1+0xfc] ;  /* 0x0000fc0001217983 */ /* 0x000f220000300800 */
[----:B------:R-:W-:-:S02]  /*13060*/  LEA R154, P6, R19, R16, 0x1 ;  /* 0x00000010139a7211 */ /* 0x000fc400078c08ff */
[----:B------:R-:W-:Y:S01]  /*13070*/  F2FP.F16.F32.PACK_AB R55, R66, R64 ;  /* 0x000000404237723e */ /* 0x000fe200000000ff */
[----:B------:R-:W4:Y:S04]  /*13080*/  LDL.LU.64 R34, [R1+0xe0] ;  /* 0x0000e00001227983 */ /* 0x000f280000300a00 */
[----:B------:R-:W1:Y:S04]  /*13090*/  LDS.128 R140, [R151+UR11] ;  /* 0x0000000b978c7984 */ /* 0x000e680008000c00 */
[----:B------:R-:W-:Y:S01]  /*130a0*/  LDS.128 R120, [R151+UR11+0x800] ;  /* 0x0008000b97787984 */ /* 0x000fe20008000c00 */
[----:B------:R-:W-:Y:S01]  /*130b0*/  BAR.SYNC.DEFER_BLOCKING 0x0 ;  /* 0x0000000000007b1d */ /* 0x000fe20000010000 */
[----:B------:R-:W-:-:S02]  /*130c0*/  LEA.HI.X.SX32 R155, R19, R3, 0x1, P6 ;  /* 0x00000003139b7211 */ /* 0x000fc400030f0eff */
[----:B------:R-:W-:-:S03]  /*130d0*/  F2FP.F16.F32.PACK_AB R27, R67, R65 ;  /* 0x00000041431b723e */ /* 0x000fc600000000ff */
[----:B------:R-:W4:Y:S04]  /*130e0*/  LDL.LU.64 R160, [R1+0xd8] ;  /* 0x0000d80001a07983 */ /* 0x000f280000300a00 */
[----:B------:R-:W-:Y:S04]  /*130f0*/  STS.128 [R2], R124 ;  /* 0x0000007c02007388 */ /* 0x000fe80000000c00 */
[----:B------:R-:W-:Y:S01]  /*13100*/  STS.128 [R2+0x400], R128 ;  /* 0x0004008002007388 */ /* 0x000fe20000000c00 */
[----:B------:R-:W-:Y:S01]  /*13110*/  BAR.SYNC.DEFER_BLOCKING 0x0 ;  /* 0x0000000000007b1d */ /* 0x000fe20000010000 */
[----:B------:R-:W-:-:S05]  /*13120*/  LEA R152, P6, R40, R16, 0x1 ;  /* 0x0000001028987211 */ /* 0x000fca00078c08ff */
[----:B------:R-:W4:Y:S04]  /*13130*/  LDL.LU.64 R162, [R1+0xd0] ;  /* 0x0000d00001a27983 */ /* 0x000f280000300a00 */
[----:B------:R-:W0:Y:S04]  /*13140*/  LDS.128 R128, [R151+UR11] ;  /* 0x0000000b97807984 */ /* 0x000e280008000c00 */
[----:B------:R-:W-:Y:S01]  /*13150*/  LDS.128 R124, [R151+UR11+0x800] ;  /* 0x0008000b977c7984 */ /* 0x000fe20008000c00 */
[----:B------:R-:W-:Y:S01]  /*13160*/  BAR.SYNC.DEFER_BLOCKING 0x0 ;  /* 0x0000000000007b1d */ /* 0x000fe20000010000 */
[----:B------:R-:W-:-:S05]  /*13170*/  LEA.HI.X.SX32 R153, R40, R3, 0x1, P6 ;  /* 0x0000000328997211 */ /* 0x000fca00030f0eff */
[----:B------:R-:W4:Y:S04]  /*13180*/  LDL.LU.64 R164, [R1+0xc8] ;  /* 0x0000c80001a47983 */ /* 0x000f280000300a00 */
[----:B------:R-:W-:Y:S04]  /*13190*/  STS.128 [R2], R68 ;  /* 0x0000004402007388 */ /* 0x000fe80000000c00 */
[----:B------:R-:W-:Y:S01]  /*131a0*/  STS.128 [R2+0x400], R136 ;  /* 0x0004008802007388 */ /* 0x000fe20000000c00 */
[----:B------:R-:W-:Y:S01]  /*131b0*/  BAR.SYNC.DEFER_BLOCKING 0x0 ;  /* 0x0000000000007b1d */ /* 0x000fe20000010000 */
[----:B------:R-:W-:Y:S01]  /*131c0*/  LEA R146, P6, R18, R16, 0x1 ;  /* 0x0000001012927211 */ /* 0x000fe200078c08ff */
[----:B------:R-:W-:-:S04]  /*131d0*/  IMAD R40, R17, 0x20, R42 ;  /* 0x0000002011287824 */ /* 0x000fc800078e022a */
[----:B------:R-:W4:Y:S04]  /*131e0*/  LDL.LU R149, [R1+0x118] ;  /* 0x0001180001957983 */ /* 0x000f280000300800 */
[----:B------:R-:W0:Y:S04]  /*131f0*/  LDS.128 R136, [R151+UR11] ;  /* 0x0000000b97887984 */ /* 0x000e280008000c00 */
[----:B------:R-:W-:Y:S01]  /*13200*/  LDS.128 R68, [R151+UR11+0x800] ;  /* 0x0008000b97447984 */ /* 0x000fe20008000c00 */
[----:B------:R-:W-:Y:S06]  /*13210*/  BAR.SYNC.DEFER_BLOCKING 0x0 ;  /* 0x0000000000007b1d */ /* 0x000fec0000010000 */
[----:B------:R-:W-:Y:S04]  /*13220*/  STS.128 [R2], R84 ;  /* 0x0000005402007388 */ /* 0x000fe80000000c00 */
[----:B------:R-:W-:Y:S01]  /*13230*/  STS.128 [R2+0x400], R72 ;  /* 0x0004004802007388 */ /* 0x000fe20000000c00 */
[----:B------:R-:W-:Y:S06]  /*13240*/  BAR.SYNC.DEFER_BLOCKING 0x0 ;  /* 0x0000000000007b1d */ /* 0x000fec0000010000 */
        /* <DEDUP_REMOVED lines=23> */
[----:B------:R-:W-:Y:S01]  /*133c0*/  BAR.SYNC.DEFER_BLOCKING 0x0 ;  /* 0x0000000000007b1d */ /* 0x000fe20000010000 */
[----:B------:R-:W-:-:S02]  /*133d0*/  LEA.HI.X.SX32 R147, R18, R3, 0x1, P6 ;  /* 0x0000000312937211 */ /* 0x000fc400030f0eff */
[----:B------:R-:W-:Y:S01]  /*133e0*/  LEA R144, P6, R41, R16, 0x1 ;  /* 0x0000001029907211 */ /* 0x000fe200078c08ff */
[----:B------:R-:W-:-:S03]  /*133f0*/  IMAD R19, R17, 0x2, R40 ;  /* 0x0000000211137824 */ /* 0x000fc600078e0228 */
[-C--:B------:R-:W-:Y:S02]  /*13400*/  LEA.HI.X.SX32 R145, R41, R3.reuse, 0x1, P6 ;  /* 0x0000000329917211 */ /* 0x080fe400030f0eff */
[CC--:B------:R-:W-:Y:S01]  /*13410*/  LEA R66, P6, R40.reuse, R16.reuse, 0x1 ;  /* 0x0000001028427211 */ /* 0x0c0fe200078c08ff */
[----:B------:R-:W0:Y:S04]  /*13420*/  LDS.128 R12, [R151+UR11] ;  /* 0x0000000b970c7984 */ /* 0x000e280008000c00 */
[----:B------:R-:W-:Y:S01]  /*13430*/  LDS.128 R36, [R151+UR11+0x800] ;  /* 0x0008000b97247984 */ /* 0x000fe20008000c00 */
[----:B------:R-:W-:Y:S01]  /*13440*/  BAR.SYNC.DEFER_BLOCKING 0x0 ;  /* 0x0000000000007b1d */ /* 0x000fe20000010000 */
[----:B------:R-:W-:Y:S01]  /*13450*/  LEA.HI.X.SX32 R67, R40, R3, 0x1, P6 ;  /* 0x0000000328437211 */ /* 0x000fe200030f0eff */
[----:B------:R-:W-:Y:S01]  /*13460*/  IMAD R41, R17, 0x2, R19 ;  /* 0x0000000211297824 */ /* 0x000fe200078e0213 */
[----:B------:R-:W-:-:S03]  /*13470*/  LEA R18, P6, R19, R16, 0x1 ;  /* 0x0000001013127211 */ /* 0x000fc600078c08ff */
[----:B------:R-:W-:Y:S01]  /*13480*/  IMAD R43, R17, 0x2, R41 ;  /* 0x00000002112b7824 */ /* 0x000fe200078e0229 */
[-C--:B------:R-:W-:Y:S02]  /*13490*/  LEA.HI.X.SX32 R19, R19, R3.reuse, 0x1, P6 ;  /* 0x0000000313137211 */ /* 0x080fe400030f0eff */
[-C--:B------:R-:W-:Y:S01]  /*134a0*/  LEA R40, P6, R41, R16.reuse, 0x1 ;  /* 0x0000001029287211 */ /* 0x080fe200078c08ff */
[----:B------:R-:W-:Y:S02]  /*134b0*/  IMAD R148, R17, 0x2, R43 ;  /* 0x0000000211947824 */ /* 0x000fe400078e022b */
[----:B------:R-:W4:Y:S01]  /*134c0*/  LDL.LU R17, [R1+0x100] ;  /* 0x0001000001117983 */ /* 0x000f220000300800 */
[-C--:B------:R-:W-:Y:S02]  /*134d0*/  LEA.HI.X.SX32 R41, R41, R3.reuse, 0x1, P6 ;  /* 0x0000000329297211 */ /* 0x080fe400030f0eff */
[CC--:B------:R-:W-:Y:S01]  /*134e0*/  LEA R42, P6, R43.reuse, R16.reuse, 0x1 ;  /* 0x000000102b2a7211 */ /* 0x0c0fe200078c08ff */
[----:B------:R1:W-:Y:S04]  /*134f0*/  STS.128 [R2], R52 ;  /* 0x0000003402007388 */ /* 0x0003e80000000c00 */
[----:B------:R0:W-:Y:S01]  /*13500*/  STS.128 [R2+0x400], R24 ;  /* 0x0004001802007388 */ /* 0x0001e20000000c00 */
[----:B------:R-:W-:Y:S01]  /*13510*/  LEA.HI.X.SX32 R43, R43, R3, 0x1, P6 ;  /* 0x000000032b2b7211 */ /* 0x000fe200030f0eff */
[----:B------:R-:W-:Y:S01]  /*13520*/  BAR.SYNC.DEFER_BLOCKING 0x0 ;  /* 0x0000000000007b1d */ /* 0x000fe20000010000 */
[----:B------:R-:W-:-:S04]  /*13530*/  LEA R64, P6, R148, R16, 0x1 ;  /* 0x0000001094407211 */ /* 0x000fc800078c08ff */
[----:B------:R-:W-:Y:S02]  /*13540*/  LEA.HI.X.SX32 R65, R148, R3, 0x1, P6 ;  /* 0x0000000394417211 */ /* 0x000fe400030f0eff */
[----:B------:R-:W-:Y:S01]  /*13550*/  ISETP.LT.AND P6, PT, R0, UR15, !P0 ;  /* 0x0000000f00007c0c */ /* 0x000fe2000c7c1270 */
[----:B-1----:R-:W4:Y:S01]  /*13560*/  LDL.LU.64 R52, [R1+0xc0] ;  /* 0x0000c00001347983 */ /* 0x002f220000300a00 */
[----:B0-----:R-:W-:-:S03]  /*13570*/  PRMT R2, R32, 0x7632, R2 ;  /* 0x0000763220027816 */ /* 0x001fc60000000002 */
[----:B------:R-:W4:Y:S04]  /*13580*/  LDL.LU R54, [R1+0x110] ;  /* 0x0001100001367983 */ /* 0x000f280000300800 */
[----:B------:R-:W4:Y:S04]  /*13590*/  LDL.LU R55, [R1+0x114] ;  /* 0x0001140001377983 */ /* 0x000f280000300800 */
[----:B------:R0:W-:Y:S01]  /*135a0*/  @P6 STG.E.U16 desc[UR20][R28.64], R32 ;  /* 0x000000201c006986 */ /* 0x0001e2000c101514 */
[----:B--2---:R-:W-:Y:S01]  /*135b0*/  ISETP.LT.AND P6, PT, R150, UR4, !P0 ;  /* 0x0000000496007c0c */ /* 0x004fe2000c7c1270 */
[----:B------:R-:W1:Y:S02]  /*135c0*/  LDCU UR4, c[0x0][0x39c] ;  /* 0x00007380ff0477ac */ /* 0x000e640008000800 */
[----:B---3--:R2:W-:Y:S01]  /*135d0*/  @P3 STG.E.U16 desc[UR20][R30.64], R2 ;  /* 0x000000021e003986 */ /* 0x0085e2000c101514 */
[----:B----4-:R-:W-:Y:S01]  /*135e0*/  ISETP.LT.AND P3, PT, R33, UR5, !P0 ;  /* 0x0000000521007c0c */ /* 0x010fe2000c761270 */
[----:B------:R-:W3:Y:S02]  /*135f0*/  LDCU UR5, c[0x0][0x39c] ;  /* 0x00007380ff0577ac */ /* 0x000ee40008000800 */
[----:B0-----:R-:W4:Y:S04]  /*13600*/  LDL.LU.64 R28, [R1+0x298] ;  /* 0x00029800011c7983 */ /* 0x001f280000300a00 */
[----:B------:R-:W3:Y:S04]  /*13610*/  LDL.LU R32, [R1+0x10c] ;  /* 0x00010c0001207983 */ /* 0x000ee80000300800 */
[----:B------:R-:W3:Y:S04]  /*13620*/  LDL.LU R150, [R1+0x11c] ;  /* 0x00011c0001967983 */ /* 0x000ee80000300800 */
[----:B--2---:R-:W2:Y:S04]  /*13630*/  LDL.LU.64 R30, [R1+0x290] ;  /* 0x00029000011e7983 */ /* 0x004ea80000300a00 */
[----:B------:R-:W2:Y:S04]  /*13640*/  LDL.LU R33, [R1+0x288] ;  /* 0x0002880001217983 */ /* 0x000ea80000300800 */
[----:B--2---:R0:W-:Y:S04]  /*13650*/  @P4 STG.E.U16 desc[UR20][R34.64], R33 ;  /* 0x0000002122004986 */ /* 0x0041e8000c101514 */
[----:B0-----:R-:W2:Y:S01]  /*13660*/  LDL.LU.64 R34, [R1+0x280] ;  /* 0x0002800001227983 */ /* 0x001ea20000300a00 */
[----:B------:R-:W-:-:S03]  /*13670*/  PRMT R2, R33, 0x7632, R2 ;  /* 0x0000763221027816 */ /* 0x000fc60000000002 */
[----:B------:R-:W1:Y:S04]  /*13680*/  LDL.LU R33, [R1+0x108] ;  /* 0x0001080001217983 */ /* 0x000e680000300800 */
[----:B------:R0:W-:Y:S04]  /*13690*/  @P2 STG.E.U16 desc[UR20][R160.64], R2 ;  /* 0x00000002a0002986 */ /* 0x0001e8000c101514 */
[----:B0-----:R-:W3:Y:S04]  /*136a0*/  LDL.LU.64 R160, [R1+0x278] ;  /* 0x0002780001a07983 */ /* 0x001ee80000300a00 */
[----:B------:R-:W3:Y:S01]  /*136b0*/  LDL.LU R2, [R1+0x104] ;  /* 0x0001040001027983 */ /* 0x000ee20000300800 */
[----:B--2---:R-:W-:-:S03]  /*136c0*/  PRMT R24, R34, 0x7632, R24 ;  /* 0x0000763222187816 */ /* 0x004fc60000000018 */
[----:B------:R0:W-:Y:S04]  /*136d0*/  @P1 STG.E.U16 desc[UR20][R162.64], R34 ;  /* 0x00000022a2001986 */ /* 0x0001e8000c101514 */
[----:B------:R2:W-:Y:S04]  /*136e0*/  @P5 STG.E.U16 desc[UR20][R164.64], R24 ;  /* 0x00000018a4005986 */ /* 0x0005e8000c101514 */
[----:B0-----:R-:W4:Y:S04]  /*136f0*/  LDL.LU.64 R162, [R1+0x270] ;  /* 0x0002700001a27983 */ /* 0x001f280000300a00 */
[----:B--2---:R-:W2:Y:S01]  /*13700*/  LDL.LU.64 R164, [R1+0x268] ;  /* 0x0002680001a47983 */ /* 0x004ea20000300a00 */
[----:B------:R-:W-:Y:S01]  /*13710*/  ISETP.LT.AND P4, PT, R17, UR6, !P0 ;  /* 0x0000000611007c0c */ /* 0x000fe2000c781270 */
[----:B------:R-:W0:Y:S01]  /*13720*/  LDCU UR6, c[0x0][0x39c] ;  /* 0x00007380ff0677ac */ /* 0x000e220008000800 */
[----:B---3--:R-:W-:Y:S01]  /*13730*/  ISETP.LT.AND P2, PT, R2, UR7, !P0 ;  /* 0x0000000702007c0c */ /* 0x008fe2000c741270 */
[----:B------:R-:W3:Y:S01]  /*13740*/  LDCU UR7, c[0x0][0x39c] ;  /* 0x00007380ff0777ac */ /* 0x000ee20008000800 */
[----:B-1----:R-:W-:-:S02]  /*13750*/  ISETP.LT.AND P1, PT, R33, UR4, !P0 ;  /* 0x0000000421007c0c */ /* 0x002fc4000c721270 */
[----:B------:R-:W-:Y:S01]  /*13760*/  PRMT R25, R35, 0x7632, R25 ;  /* 0x0000763223197816 */ /* 0x000fe20000000019 */
[----:B------:R-:W1:Y:S01]  /*13770*/  LDCU UR4, c[0x0][0x39c] ;  /* 0x00007380ff0477ac */ /* 0x000e620008000800 */
[----:B------:R-:W-:Y:S01]  /*13780*/  ISETP.LT.AND P5, PT, R32, UR5, !P0 ;  /* 0x0000000520007c0c */ /* 0x000fe2000c7a1270 */
[----:B------:R-:W-:Y:S01]  /*13790*/  @P6 STG.E.U16 desc[UR20][R52.64], R35 ;  /* 0x0000002334006986 */ /* 0x000fe2000c101514 */
[----:B------:R-:W-:Y:S01]  /*137a0*/  PRMT R26, R48, 0x7632, R26 ;  /* 0x00007632301a7816 */ /* 0x000fe2000000001a */
[----:B------:R-:W0:Y:S01]  /*137b0*/  LDCU UR5, c[0x0][0x39c] ;  /* 0x00007380ff0577ac */ /* 0x000e220008000800 */
[----:B------:R-:W-:Y:S01]  /*137c0*/  ISETP.LT.AND P6, PT, R54, UR8, !P0 ;  /* 0x0000000836007c0c */ /* 0x000fe2000c7c1270 */
[----:B------:R-:W0:Y:S01]  /*137d0*/  LDC R17, c[0x0][0x3b8] ;  /* 0x0000ee00ff117b82 */ /* 0x000e220000000800 */
[----:B------:R-:W-:Y:S02]  /*137e0*/  LOP3.LUT R2, R0, 0x20, RZ, 0xfc, !PT ;  /* 0x0000002000027812 */ /* 0x000fe400078efcff */
[----:B------:R-:W-:-:S02]  /*137f0*/  PRMT R24, R49, 0x7632, R24 ;  /* 0x0000763231187816 */ /* 0x000fc40000000018 */
[----:B------:R-:W-:Y:S01]  /*13800*/  PRMT R27, R62, 0x7632, R27 ;  /* 0x000076323e1b7816 */ /* 0x000fe2000000001b */
[----:B0-----:R-:W-:Y:S01]  /*13810*/  IMAD R148, R17, 0x2, R148 ;  /* 0x0000000211947824 */ /* 0x001fe200078e0294 */
[----:B------:R-:W-:Y:S02]  /*13820*/  LOP3.LUT R33, R0, 0x36, RZ, 0xfc, !PT ;  /* 0x0000003600217812 */ /* 0x000fe400078efcff */
[----:B------:R-:W-:Y:S01]  /*13830*/  PRMT R34, R95, 0x7632, R34 ;  /* 0x000076325f227816 */ /* 0x000fe20000000022 */
[----:B--2---:R0:W-:Y:S01]  /*13840*/  @P3 STG.E.U16 desc[UR20][R164.64], R25 ;  /* 0x00000019a4003986 */ /* 0x0041e2000c101514 */
[----:B------:R-:W-:Y:S01]  /*13850*/  ISETP.LT.AND P3, PT, R55, UR6, !P0 ;  /* 0x0000000637007c0c */ /* 0x000fe2000c761270 */
[----:B------:R-:W2:Y:S02]  /*13860*/  LDCU UR6, c[0x0][0x39c] ;  /* 0x00007380ff0677ac */ /* 0x000ea40008000800 */
[----:B----4-:R-:W-:Y:S01]  /*13870*/  @P4 STG.E.U16 desc[UR20][R162.64], R48 ;  /* 0x00000030a2004986 */ /* 0x010fe2000c101514 */
[----:B---3--:R-:W-:Y:S01]  /*13880*/  ISETP.LT.AND P4, PT, R149, UR7, !P0 ;  /* 0x0000000795007c0c */ /* 0x008fe2000c781270 */
[----:B------:R-:W3:Y:S02]  /*13890*/  LDCU UR7, c[0x0][0x39c] ;  /* 0x00007380ff0777ac */ /* 0x000ee40008000800 */
[----:B------:R-:W-:Y:S01]  /*138a0*/  @P2 STG.E.U16 desc[UR20][R160.64], R26 ;  /* 0x0000001aa0002986 */ /* 0x000fe2000c101514 */
[----:B-1----:R-:W-:Y:S01]  /*138b0*/  ISETP.LT.AND P2, PT, R150, UR4, !P0 ;  /* 0x0000000496007c0c */ /* 0x002fe2000c741270 */
[----:B------:R-:W1:Y:S02]  /*138c0*/  LDCU UR4, c[0x0][0x39c] ;  /* 0x00007380ff0477ac */ /* 0x000e640008000800 */
[----:B------:R-:W-:Y:S01]  /*138d0*/  @P1 STG.E.U16 desc[UR20][R158.64], R49 ;  /* 0x000000319e001986 */ /* 0x000fe2000c101514 */
[----:B------:R-:W-:Y:S01]  /*138e0*/  ISETP.LT.AND P1, PT, R2, UR5, !P0 ;  /* 0x0000000502007c0c */ /* 0x000fe2000c721270 */
[----:B------:R-:W4:Y:S01]  /*138f0*/  LDCU UR5, c[0x0][0x39c] ;  /* 0x00007380ff0577ac */ /* 0x000f220008000800 */
[----:B------:R-:W-:Y:S01]  /*13900*/  LOP3.LUT R2, R0, 0x22, RZ, 0xfc, !PT ;  /* 0x0000002200027812 */ /* 0x000fe200078efcff */
[----:B------:R1:W-:Y:S03]  /*13910*/  @P5 STG.E.U16 desc[UR20][R156.64], R24 ;  /* 0x000000189c005986 */ /* 0x0003e6000c101514 */
[----:B--2---:R-:W-:Y:S01]  /*13920*/  ISETP.LT.AND P5, PT, R2, UR6, !P0 ;  /* 0x0000000602007c0c */ /* 0x004fe2000c7a1270 */
[----:B------:R-:W2:Y:S01]  /*13930*/  LDCU UR6, c[0x0][0x39c] ;  /* 0x00007380ff0677ac */ /* 0x000ea20008000800 */
[----:B------:R-:W-:Y:S01]  /*13940*/  LOP3.LUT R2, R0, 0x24, RZ, 0xfc, !PT ;  /* 0x0000002400027812 */ /* 0x000fe200078efcff */
[----:B------:R-:W-:Y:S01]  /*13950*/  @P6 STG.E.U16 desc[UR20][R154.64], R50 ;  /* 0x000000329a006986 */ /* 0x000fe2000c101514 */
[----:B0-----:R-:W-:-:S02]  /*13960*/  PRMT R25, R50, 0x7632, R25 ;  /* 0x0000763232197816 */ /* 0x001fc40000000019 */
[----:B---3--:R-:W-:Y:S01]  /*13970*/  ISETP.LT.AND P6, PT, R2, UR7, !P0 ;  /* 0x0000000702007c0c */ /* 0x008fe2000c7c1270 */
[----:B------:R-:W0:Y:S01]  /*13980*/  LDCU UR7, c[0x0][0x39c] ;  /* 0x00007380ff0777ac */ /* 0x000e220008000800 */
[----:B------:R-:W-:Y:S01]  /*13990*/  LOP3.LUT R2, R0, 0x26, RZ, 0xfc, !PT ;  /* 0x0000002600027812 */ /* 0x000fe200078efcff */
[----:B------:R3:W-:Y:S03]  /*139a0*/  @P3 STG.E.U16 desc[UR20][R152.64], R25 ;  /* 0x0000001998003986 */ /* 0x0007e6000c101514 */
[----:B-1----:R-:W-:Y:S01]  /*139b0*/  ISETP.LT.AND P3, PT, R2, UR4, !P0 ;  /* 0x0000000402007c0c */ /* 0x002fe2000c761270 */
[----:B------:R-:W1:Y:S01]  /*139c0*/  LDCU UR4, c[0x0][0x39c] ;  /* 0x00007380ff0477ac */ /* 0x000e620008000800 */
[----:B------:R-:W-:Y:S01]  /*139d0*/  LOP3.LUT R2, R0, 0x28, RZ, 0xfc, !PT ;  /* 0x0000002800027812 */ /* 0x000fe200078efcff */
[----:B------:R-:W-:Y:S01]  /*139e0*/  @P4 STG.E.U16 desc[UR20][R146.64], R51 ;  /* 0x0000003392004986 */ /* 0x000fe2000c101514 */
[----:B------:R-:W-:-:S02]  /*139f0*/  PRMT R24, R51, 0x7632, R24 ;  /* 0x0000763233187816 */ /* 0x000fc40000000018 */
[----:B----4-:R-:W-:Y:S01]  /*13a00*/  ISETP.LT.AND P4, PT, R2, UR5, !P0 ;  /* 0x0000000502007c0c */ /* 0x010fe2000c781270 */
[----:B------:R-:W4:Y:S01]  /*13a10*/  LDCU UR5, c[0x0][0x39c] ;  /* 0x00007380ff0577ac */ /* 0x000f220008000800 */
[----:B------:R-:W-:Y:S01]  /*13a20*/  LOP3.LUT R2, R0, 0x2a, RZ, 0xfc, !PT ;  /* 0x0000002a00027812 */ /* 0x000fe200078efcff */
[----:B------:R1:W-:Y:S03]  /*13a30*/  @P2 STG.E.U16 desc[UR20][R144.64], R24 ;  /* 0x0000001890002986 */ /* 0x0003e6000c101514 */
[----:B--2---:R-:W-:Y:S01]  /*13a40*/  ISETP.LT.AND P2, PT, R2, UR6, !P0 ;  /* 0x0000000602007c0c */ /* 0x004fe2000c741270 */
[----:B------:R-:W-:Y:S01]  /*13a50*/  @P1 STG.E.U16 desc[UR20][R66.64], R60 ;  /* 0x0000003c42001986 */ /* 0x000fe2000c101514 */
[----:B------:R-:W-:Y:S01]  /*13a60*/  LOP3.LUT R2, R0, 0x2c, RZ, 0xfc, !PT ;  /* 0x0000002c00027812 */ /* 0x000fe200078efcff */
[----:B------:R-:W2:Y:S01]  /*13a70*/  LDCU UR6, c[0x0][0x39c] ;  /* 0x00007380ff0677ac */ /* 0x000ea20008000800 */
[----:B---3--:R-:W-:-:S02]  /*13a80*/  PRMT R25, R60, 0x7632, R25 ;  /* 0x000076323c197816 */ /* 0x008fc40000000019 */
[----:B0-----:R-:W-:Y:S02]  /*13a90*/  ISETP.LT.AND P1, PT, R2, UR7, !P0 ;  /* 0x0000000702007c0c */ /* 0x001fe4000c721270 */
[----:B------:R-:W-:Y:S01]  /*13aa0*/  LOP3.LUT R2, R0, 0x2e, RZ, 0xfc, !PT ;  /* 0x0000002e00027812 */ /* 0x000fe200078efcff */
[----:B------:R0:W-:Y:S01]  /*13ab0*/  @P5 STG.E.U16 desc[UR20][R18.64], R25 ;  /* 0x0000001912005986 */ /* 0x0001e2000c101514 */
[----:B------:R-:W-:Y:S02]  /*13ac0*/  PRMT R26, R61, 0x7632, R26 ;  /* 0x000076323d1a7816 */ /* 0x000fe4000000001a */
[----:B-1----:R-:W-:Y:S01]  /*13ad0*/  ISETP.LT.AND P5, PT, R2, UR4, !P0 ;  /* 0x0000000402007c0c */ /* 0x002fe2000c7a1270 */
[----:B------:R-:W1:Y:S01]  /*13ae0*/  LDCU UR4, c[0x0][0x39c] ;  /* 0x00007380ff0477ac */ /* 0x000e620008000800 */
[----:B------:R-:W-:Y:S01]  /*13af0*/  @P6 STG.E.U16 desc[UR20][R40.64], R61 ;  /* 0x0000003d28006986 */ /* 0x000fe2000c101514 */
[----:B------:R-:W-:-:S03]  /*13b00*/  LOP3.LUT R2, R0, 0x30, RZ, 0xfc, !PT ;  /* 0x0000003000027812 */ /* 0x000fc600078efcff */
[----:B------:R3:W-:Y:S01]  /*13b10*/  @P3 STG.E.U16 desc[UR20][R42.64], R26 ;  /* 0x0000001a2a003986 */ /* 0x0007e2000c101514 */
[-C--:B------:R-:W-:Y:S02]  /*13b20*/  LEA R24, P3, R148, R16.reuse, 0x1 ;  /* 0x0000001094187211 */ /* 0x080fe400078608ff */
[----:B----4-:R-:W-:Y:S01]  /*13b30*/  ISETP.LT.AND P6, PT, R2, UR5, !P0 ;  /* 0x0000000502007c0c */ /* 0x010fe2000c7c1270 */
[----:B------:R-:W4:Y:S01]  /*13b40*/  LDCU UR5, c[0x0][0x39c] ;  /* 0x00007380ff0577ac */ /* 0x000f220008000800 */
[-C--:B0-----:R-:W-:Y:S01]  /*13b50*/  LEA.HI.X.SX32 R25, R148, R3.reuse, 0x1, P3 ;  /* 0x0000000394197211 */ /* 0x081fe200018f0eff */
[C---:B------:R-:W-:Y:S01]  /*13b60*/  IMAD R148, R17.reuse, 0x2, R148 ;  /* 0x0000000211947824 */ /* 0x040fe200078e0294 */
[C---:B------:R-:W-:Y:S01]  /*13b70*/  LOP3.LUT R2, R0.reuse, 0x32, RZ, 0xfc, !PT ;  /* 0x0000003200027812 */ /* 0x040fe200078efcff */
[----:B------:R-:W-:Y:S01]  /*13b80*/  @P4 STG.E.U16 desc[UR20][R64.64], R62 ;  /* 0x0000003e40004986 */ /* 0x000fe2000c101514 */
[----:B------:R-:W-:Y:S02]  /*13b90*/  LOP3.LUT R19, R0, 0x34, RZ, 0xfc, !PT ;  /* 0x0000003400137812 */ /* 0x000fe400078efcff */
[----:B--2---:R-:W-:Y:S01]  /*13ba0*/  ISETP.LT.AND P3, PT, R2, UR6, !P0 ;  /* 0x0000000602007c0c */ /* 0x004fe2000c761270 */
[----:B------:R-:W-:Y:S01]  /*13bb0*/  IMAD R2, R17, 0x2, R148 ;  /* 0x0000000211027824 */ /* 0x000fe200078e0294 */
[CC--:B------:R-:W-:Y:S01]  /*13bc0*/  LEA R18, P4, R148.reuse, R16.reuse, 0x1 ;  /* 0x0000001094127211 */ /* 0x0c0fe200078808ff */
[----:B------:R0:W-:Y:S01]  /*13bd0*/  @P2 STG.E.U16 desc[UR20][R24.64], R27 ;  /* 0x0000001b18002986 */ /* 0x0001e2000c101514 */
[----:B-1----:R-:W-:Y:S01]  /*13be0*/  ISETP.LT.AND P2, PT, R19, UR4, !P0 ;  /* 0x0000000413007c0c */ /* 0x002fe2000c741270 */
[----:B------:R-:W1:Y:S01]  /*13bf0*/  LDCU UR4, c[0x0][0x39c] ;  /* 0x00007380ff0477ac */ /* 0x000e620008000800 */
[-C--:B------:R-:W-:Y:S01]  /*13c00*/  LEA.HI.X.SX32 R19, R148, R3.reuse, 0x1, P4 ;  /* 0x0000000394137211 */ /* 0x080fe200020f0eff */
[----:B------:R-:W-:Y:S01]  /*13c10*/  IMAD R32, R17, 0x2, R2 ;  /* 0x0000000211207824 */ /* 0x000fe200078e0202 */
[C---:B---3--:R-:W-:Y:S01]  /*13c20*/  LEA R26, P4, R2.reuse, R16, 0x1 ;  /* 0x00000010021a7211 */ /* 0x048fe200078808ff */
[----:B------:R-:W2:Y:S02]  /*13c30*/  LDCU UR6, c[0x0][0x39c] ;  /* 0x00007380ff0677ac */ /* 0x000ea40008000800 */
[----:B------:R-:W-:Y:S01]  /*13c40*/  @P1 STG.E.U16 desc[UR20][R18.64], R63 ;  /* 0x0000003f12001986 */ /* 0x000fe2000c101514 */
[----:B----4-:R-:W-:Y:S01]  /*13c50*/  ISETP.LT.AND P1, PT, R33, UR5, !P0 ;  /* 0x0000000521007c0c */ /* 0x010fe2000c721270 */
[----:B------:R-:W3:Y:S01]  /*13c60*/  LDCU UR5, c[0x0][0x39c] ;  /* 0x00007380ff0577ac */ /* 0x000ee20008000800 */
[----:B0-----:R-:W-:-:S02]  /*13c70*/  LEA.HI.X.SX32 R27, R2, R3, 0x1, P4 ;  /* 0x00000003021b7211 */ /* 0x001fc400020f0eff */
[----:B------:R-:W-:Y:S02]  /*13c80*/  PRMT R25, R63, 0x7632, R25 ;  /* 0x000076323f197816 */ /* 0x000fe40000000019 */
[----:B------:R-:W-:-:S03]  /*13c90*/  LEA R24, P4, R32, R16, 0x1 ;  /* 0x0000001020187211 */ /* 0x000fc600078808ff */
[----:B------:R0:W-:Y:S01]  /*13ca0*/  @P5 STG.E.U16 desc[UR20][R26.64], R25 ;  /* 0x000000191a005986 */ /* 0x0001e2000c101514 */
[C---:B------:R-:W-:Y:S02]  /*13cb0*/  LOP3.LUT R2, R0.reuse, 0x3a, RZ, 0xfc, !PT ;  /* 0x0000003a00027812 */ /* 0x040fe400078efcff */
[----:B------:R-:W-:Y:S02]  /*13cc0*/  LOP3.LUT R33, R0, 0x38, RZ, 0xfc, !PT ;  /* 0x0000003800217812 */ /* 0x000fe400078efcff */
[-C--:B0-----:R-:W-:Y:S01]  /*13cd0*/  LEA.HI.X.SX32 R25, R32, R3.reuse, 0x1, P4 ;  /* 0x0000000320197211 */ /* 0x081fe200020f0eff */
[C---:B------:R-:W-:Y:S01]  /*13ce0*/  IMAD R32, R17.reuse, 0x2, R32 ;  /* 0x0000000211207824 */ /* 0x040fe200078e0220 */
[----:B-1----:R-:W-:Y:S01]  /*13cf0*/  ISETP.LT.AND P5, PT, R2, UR4, !P0 ;  /* 0x0000000402007c0c */ /* 0x002fe2000c7a1270 */
[----:B------:R-:W0:Y:S02]  /*13d00*/  LDCU UR4, c[0x0][0x39c] ;  /* 0x00007380ff0477ac */ /* 0x000e240008000800 */
[----:B------:R1:W-:Y:S01]  /*13d10*/  @P6 STG.E.U16 desc[UR20][R24.64], R92 ;  /* 0x0000005c18006986 */ /* 0x0003e2000c101514 */
[C---:B------:R-:W-:Y:S01]  /*13d20*/  LEA R18, P6, R32.reuse, R16, 0x1 ;  /* 0x0000001020127211 */ /* 0x040fe200078c08ff */
[----:B------:R-:W-:Y:S01]  /*13d30*/  IMAD R2, R17, 0x2, R32 ;  /* 0x0000000211027824 */ /* 0x000fe200078e0220 */
[----:B--2---:R-:W-:Y:S01]  /*13d40*/  ISETP.LT.AND P4, PT, R33, UR6, !P0 ;  /* 0x0000000621007c0c */ /* 0x004fe2000c781270 */
[----:B------:R-:W2:Y:S01]  /*13d50*/  LDCU UR6, c[0x0][0x39c] ;  /* 0x00007380ff0677ac */ /* 0x000ea20008000800 */
[----:B------:R-:W-:-:S02]  /*13d60*/  LEA.HI.X.SX32 R19, R32, R3, 0x1, P6 ;  /* 0x0000000320137211 */ /* 0x000fc400030f0eff */
[----:B------:R-:W-:Y:S01]  /*13d70*/  LOP3.LUT R33, R0, 0x3c, RZ, 0xfc, !PT ;  /* 0x0000003c00217812 */ /* 0x000fe200078efcff */
[----:B------:R-:W-:Y:S01]  /*13d80*/  IMAD R32, R17, 0x2, R2 ;  /* 0x0000000211207824 */ /* 0x000fe200078e0202 */
[----:B-1----:R-:W-:Y:S02]  /*13d90*/  PRMT R25, R92, 0x7632, R25 ;  /* 0x000076325c197816 */ /* 0x002fe40000000019 */
[----:B------:R-:W-:-:S03]  /*13da0*/  LEA R26, P6, R2, R16, 0x1 ;  /* 0x00000010021a7211 */ /* 0x000fc600078c08ff */
[----:B------:R1:W-:Y:S01]  /*13db0*/  @P3 STG.E.U16 desc[UR20][R18.64], R25 ;  /* 0x0000001912003986 */ /* 0x0003e2000c101514 */
[----:B---3--:R-:W-:Y:S01]  /*13dc0*/  ISETP.LT.AND P3, PT, R33, UR5, !P0 ;  /* 0x0000000521007c0c */ /* 0x008fe2000c761270 */
[----:B------:R-:W3:Y:S01]  /*13dd0*/  LDCU UR5, c[0x0][0x39c] ;  /* 0x00007380ff0577ac */ /* 0x000ee20008000800 */
[-C--:B------:R-:W-:Y:S01]  /*13de0*/  LEA.HI.X.SX32 R27, R2, R3.reuse, 0x1, P6 ;  /* 0x00000003021b7211 */ /* 0x080fe200030f0eff */
[----:B------:R-:W-:Y:S01]  /*13df0*/  IMAD R2, R17, 0x2, R32 ;  /* 0x0000000211027824 */ /* 0x000fe200078e0220 */
[----:B------:R-:W-:Y:S02]  /*13e00*/  LEA R24, P6, R32, R16, 0x1 ;  /* 0x0000001020187211 */ /* 0x000fe400078c08ff */
[----:B------:R-:W-:Y:S01]  /*13e10*/  LOP3.LUT R33, R0, 0x3e, RZ, 0xfc, !PT ;  /* 0x0000003e00217812 */ /* 0x000fe200078efcff */
[----:B------:R-:W-:Y:S01]  /*13e20*/  @P2 STG.E.U16 desc[UR20][R26.64], R93 ;  /* 0x0000005d1a002986 */ /* 0x000fe2000c101514 */
[----:B-1----:R-:W-:Y:S02]  /*13e30*/  LEA.HI.X.SX32 R25, R32, R3, 0x1, P6 ;  /* 0x0000000320197211 */ /* 0x002fe400030f0eff */
[----:B------:R-:W-:-:S02]  /*13e40*/  PRMT R19, R93, 0x7632, R19 ;  /* 0x000076325d137816 */ /* 0x000fc40000000013 */
[----:B------:R-:W-:-:S03]  /*13e50*/  LEA R18, P6, R2, R16, 0x1 ;  /* 0x0000001002127211 */ /* 0x000fc600078c08ff */
[----:B------:R1:W-:Y:S01]  /*13e60*/  @P1 STG.E.U16 desc[UR20][R24.64], R19 ;  /* 0x0000001318001986 */ /* 0x0003e2000c101514 */
[C---:B------:R-:W-:Y:S02]  /*13e70*/  LOP3.LUT R32, R0.reuse, 0x42, RZ, 0xfc, !PT ;  /* 0x0000004200207812 */ /* 0x040fe400078efcff */
[----:B0-----:R-:W-:Y:S01]  /*13e80*/  ISETP.LT.AND P2, PT, R33, UR4, !P0 ;  /* 0x0000000421007c0c */ /* 0x001fe2000c741270 */
[----:B------:R-:W0:Y:S01]  /*13e90*/  LDCU UR4, c[0x0][0x39c] ;  /* 0x00007380ff0477ac */ /* 0x000e220008000800 */
[----:B------:R-:W-:Y:S02]  /*13ea0*/  LOP3.LUT R33, R0, 0x40, RZ, 0xfc, !PT ;  /* 0x0000004000217812 */ /* 0x000fe400078efcff */
[-C--:B-1----:R-:W-:Y:S01]  /*13eb0*/  LEA.HI.X.SX32 R19, R2, R3.reuse, 0x1, P6 ;  /* 0x0000000302137211 */ /* 0x082fe200030f0eff */
[C---:B------:R-:W-:Y:S01]  /*13ec0*/  IMAD R2, R17.reuse, 0x2, R2 ;  /* 0x0000000211027824 */ /* 0x040fe200078e0202 */
[----:B---3--:R-:W-:Y:S01]  /*13ed0*/  ISETP.LT.AND P1, PT, R32, UR5, !P0 ;  /* 0x0000000520007c0c */ /* 0x008fe2000c721270 */
[----:B------:R-:W1:Y:S02]  /*13ee0*/  LDCU UR5, c[0x0][0x39c] ;  /* 0x00007380ff0577ac */ /* 0x000e640008000800 */
[----:B------:R3:W-:Y:S01]  /*13ef0*/  @P4 STG.E.U16 desc[UR20][R18.64], R94 ;  /* 0x0000005e12004986 */ /* 0x0007e2000c101514 */
[CC--:B------:R-:W-:Y:S01]  /*13f00*/  LEA R26, P4, R2.reuse, R16.reuse, 0x1 ;  /* 0x00000010021a7211 */ /* 0x0c0fe200078808ff */
[----:B------:R-:W-:Y:S01]  /*13f10*/  IMAD R32, R17, 0x2, R2 ;  /* 0x0000000211207824 */ /* 0x000fe200078e0202 */
[----:B--2---:R-:W-:Y:S01]  /*13f20*/  ISETP.LT.AND P6, PT, R33, UR6, !P0 ;  /* 0x0000000621007c0c */ /* 0x004fe2000c7c1270 */
[----:B------:R-:W2:Y:S01]  /*13f30*/  LDCU UR6, c[0x0][0x39c] ;  /* 0x00007380ff0677ac */ /* 0x000ea20008000800 */
[----:B------:R-:W-:Y:S01]  /*13f40*/  LEA.HI.X.SX32 R27, R2, R3, 0x1, P4 ;  /* 0x00000003021b7211 */ /* 0x000fe200020f0eff */
[----:B------:R-:W-:Y:S01]  /*13f50*/  IMAD R2, R17, 0x2, R32 ;  /* 0x0000000211027824 */ /* 0x000fe200078e0220 */
[----:B------:R-:W-:-:S02]  /*13f60*/  LEA R24, P4, R32, R16, 0x1 ;  /* 0x0000001020187211 */ /* 0x000fc400078808ff */
[----:B---3--:R-:W-:-:S05]  /*13f70*/  PRMT R19, R94, 0x7632, R19 ;  /* 0x000076325e137816 */ /* 0x008fca0000000013 */
[----:B------:R3:W-:Y:S01]  /*13f80*/  @P5 STG.E.U16 desc[UR20][R26.64], R19 ;  /* 0x000000131a005986 */ /* 0x0007e2000c101514 */
[-C--:B------:R-:W-:Y:S02]  /*13f90*/  LEA R18, P5, R2, R16.reuse, 0x1 ;  /* 0x0000001002127211 */ /* 0x080fe400078a08ff */
[----:B------:R-:W-:Y:S02]  /*13fa0*/  LOP3.LUT R33, R0, 0x44, RZ, 0xfc, !PT ;  /* 0x0000004400217812 */ /* 0x000fe400078efcff */
[-C--:B------:R-:W-:Y:S02]  /*13fb0*/  LEA.HI.X.SX32 R25, R32, R3.reuse, 0x1, P4 ;  /* 0x0000000320197211 */ /* 0x080fe400020f0eff */
[----:B------:R-:W-:Y:S02]  /*13fc0*/  LOP3.LUT R32, R0, 0x46, RZ, 0xfc, !PT ;  /* 0x0000004600207812 */ /* 0x000fe400078efcff */
[----:B0-----:R-:W-:Y:S02]  /*13fd0*/  ISETP.LT.AND P4, PT, R33, UR4, !P0 ;  /* 0x0000000421007c0c */ /* 0x001fe4000c781270 */
[-C--:B---3--:R-:W-:Y:S01]  /*13fe0*/  LEA.HI.X.SX32 R19, R2, R3.reuse, 0x1, P5 ;  /* 0x0000000302137211 */ /* 0x088fe200028f0eff */
[C---:B------:R-:W-:Y:S01]  /*13ff0*/  IMAD R2, R17.reuse, 0x2, R2 ;  /* 0x0000000211027824 */ /* 0x040fe200078e0202 */
[----:B------:R-:W-:Y:S01]  /*14000*/  LOP3.LUT R27, R0, 0x48, RZ, 0xfc, !PT ;  /* 0x00000048001b7812 */ /* 0x000fe200078efcff */
[----:B------:R0:W-:Y:S01]  /*14010*/  @P3 STG.E.U16 desc[UR20][R24.64], R95 ;  /* 0x0000005f18003986 */ /* 0x0001e2000c101514 */
[----:B------:R-:W3:Y:S01]  /*14020*/  LDCU UR4, c[0x0][0x39c] ;  /* 0x00007380ff0477ac */ /* 0x000ee20008000800 */
[----:B-1----:R-:W-:Y:S01]  /*14030*/  ISETP.LT.AND P3, PT, R32, UR5, !P0 ;  /* 0x0000000520007c0c */ /* 0x002fe2000c761270 */
[----:B------:R-:W-:Y:S01]  /*14040*/  IMAD R32, R17, 0x2, R2 ;  /* 0x0000000211207824 */ /* 0x000fe200078e0202 */
[----:B------:R1:W-:Y:S01]  /*14050*/  @P2 STG.E.U16 desc[UR20][R18.64], R34 ;  /* 0x0000002212002986 */ /* 0x0003e2000c101514 */
[CC--:B------:R-:W-:Y:S01]  /*14060*/  LEA R26, P5, R2.reuse, R16.reuse, 0x1 ;  /* 0x00000010021a7211 */ /* 0x0c0fe200078a08ff */
[----:B------:R-:W4:Y:S01]  /*14070*/  LDCU UR5, c[0x0][0x39c] ;  /* 0x00007380ff0577ac */ /* 0x000f220008000800 */
[----:B--2---:R-:W-:Y:S01]  /*14080*/  ISETP.LT.AND P2, PT, R27, UR6, !P0 ;  /* 0x000000061b007c0c */ /* 0x004fe2000c741270 */
[----:B------:R-:W2:Y:S01]  /*14090*/  LDCU UR6, c[0x0][0x39c] ;  /* 0x00007380ff0677ac */ /* 0x000ea20008000800 */
[----:B------:R-:W-:Y:S01]  /*140a0*/  LEA.HI.X.SX32 R27, R2, R3, 0x1, P5 ;  /* 0x00000003021b7211 */ /* 0x000fe200028f0eff */
[----:B------:R-:W-:Y:S01]  /*140b0*/  IMAD R2, R17, 0x2, R32 ;  /* 0x0000000211027824 */ /* 0x000fe200078e0220 */
[----:B0-----:R-:W-:-:S02]  /*140c0*/  LEA R24, P5, R32, R16, 0x1 ;  /* 0x0000001020187211 */ /* 0x001fc400078a08ff */
[----:B-1----:R-:W-:Y:S01]  /*140d0*/  PRMT R19, R104, 0x7632, R19 ;  /* 0x0000763268137816 */ /* 0x002fe20000000013 */
[----:B------:R-:W-:Y:S01]  /*140e0*/  @P6 STG.E.U16 desc[UR20][R26.64], R104 ;  /* 0x000000681a006986 */ /* 0x000fe2000c101514 */
[----:B------:R-:W-:Y:S02]  /*140f0*/  LEA.HI.X.SX32 R25, R32, R3, 0x1, P5 ;  /* 0x0000000320197211 */ /* 0x000fe400028f0eff */
[----:B------:R-:W-:Y:S02]  /*14100*/  LEA R18, P6, R2, R16, 0x1 ;  /* 0x0000001002127211 */ /* 0x000fe400078c08ff */
[C---:B------:R-:W-:Y:S01]  /*14110*/  LOP3.LUT R33, R0.reuse, 0x4a, RZ, 0xfc, !PT ;  /* 0x0000004a00217812 */ /* 0x040fe200078efcff */
[----:B------:R0:W-:Y:S01]  /*14120*/  @P1 STG.E.U16 desc[UR20][R24.64], R19 ;  /* 0x0000001318001986 */ /* 0x0001e2000c101514 */
[C---:B------:R-:W-:Y:S02]  /*14130*/  LOP3.LUT R32, R0.reuse, 0x4e, RZ, 0xfc, !PT ;  /* 0x0000004e00207812 */ /* 0x040fe400078efcff */
[----:B---3--:R-:W-:Y:S01]  /*14140*/  ISETP.LT.AND P5, PT, R33, UR4, !P0 ;  /* 0x0000000421007c0c */ /* 0x008fe2000c7a1270 */
[----:B------:R-:W1:Y:S01]  /*14150*/  LDCU UR4, c[0x0][0x39c] ;  /* 0x00007380ff0477ac */ /* 0x000e620008000800 */
[----:B------:R-:W-:-:S02]  /*14160*/  LOP3.LUT R33, R0, 0x4c, RZ, 0xfc, !PT ;  /* 0x0000004c00217812 */ /* 0x000fc400078efcff */
[-C--:B0-----:R-:W-:Y:S01]  /*14170*/  LEA.HI.X.SX32 R19, R2, R3.reuse, 0x1, P6 ;  /* 0x0000000302137211 */ /* 0x081fe200030f0eff */
[C---:B------:R-:W-:Y:S01]  /*14180*/  IMAD R2, R17.reuse, 0x2, R2 ;  /* 0x0000000211027824 */ /* 0x040fe200078e0202 */
[----:B--2---:R-:W-:Y:S01]  /*14190*/  ISETP.LT.AND P6, PT, R32, UR6, !P0 ;  /* 0x0000000620007c0c */ /* 0x004fe2000c7c1270 */
[----:B------:R-:W0:Y:S02]  /*141a0*/  LDCU UR6, c[0x0][0x39c] ;  /* 0x00007380ff0677ac */ /* 0x000e240008000800 */
[----:B------:R2:W-:Y:S01]  /*141b0*/  @P4 STG.E.U16 desc[UR20][R18.64], R105 ;  /* 0x0000006912004986 */ /* 0x0005e2000c101514 */
[CC--:B------:R-:W-:Y:S01]  /*141c0*/  LEA R26, P4, R2.reuse, R16.reuse, 0x1 ;  /* 0x00000010021a7211 */ /* 0x0c0fe200078808ff */
[----:B------:R-:W-:Y:S01]  /*141d0*/  IMAD R32, R17, 0x2, R2 ;  /* 0x0000000211207824 */ /* 0x000fe200078e0202 */
[----:B----4-:R-:W-:Y:S01]  /*141e0*/  ISETP.LT.AND P1, PT, R33, UR5, !P0 ;  /* 0x0000000521007c0c */ /* 0x010fe2000c721270 */
[----:B------:R-:W3:Y:S01]  /*141f0*/  LDCU UR5, c[0x0][0x39c] ;  /* 0x00007380ff0577ac */ /* 0x000ee20008000800 */
[----:B------:R-:W-:Y:S01]  /*14200*/  LEA.HI.X.SX32 R27, R2, R3, 0x1, P4 ;  /* 0x00000003021b7211 */ /* 0x000fe200020f0eff */
[----:B------:R-:W-:Y:S01]  /*14210*/  IMAD R2, R17, 0x2, R32 ;  /* 0x0000000211027824 */ /* 0x000fe200078e0220 */
[----:B------:R-:W-:-:S02]  /*14220*/  LEA R24, P4, R32, R16, 0x1 ;  /* 0x0000001020187211 */ /* 0x000fc400078808ff */
[----:B------:R-:W-:Y:S02]  /*14230*/  LOP3.LUT R33, R0, 0x50, RZ, 0xfc, !PT ;  /* 0x0000005000217812 */ /* 0x000fe400078efcff */
[----:B------:R-:W-:Y:S02]  /*14240*/  LEA.HI.X.SX32 R25, R32, R3, 0x1, P4 ;  /* 0x0000000320197211 */ /* 0x000fe400020f0eff */
[----:B--2---:R-:W-:Y:S02]  /*14250*/  PRMT R19, R105, 0x7632, R19 ;  /* 0x0000763269137816 */ /* 0x004fe40000000013 */
[----:B------:R-:W-:-:S03]  /*14260*/  LEA R18, P4, R2, R16, 0x1 ;  /* 0x0000001002127211 */ /* 0x000fc600078808ff */
[----:B------:R2:W-:Y:S01]  /*14270*/  @P3 STG.E.U16 desc[UR20][R26.64], R19 ;  /* 0x000000131a003986 */ /* 0x0005e2000c101514 */
[----:B-1----:R-:W-:Y:S01]  /*14280*/  ISETP.LT.AND P3, PT, R33, UR4, !P0 ;  /* 0x0000000421007c0c */ /* 0x002fe2000c761270 */
[----:B------:R-:W1:Y:S02]  /*14290*/  LDCU UR4, c[0x0][0x39c] ;  /* 0x00007380ff0477ac */ /* 0x000e640008000800 */
[----:B------:R4:W-:Y:S01]  /*142a0*/  @P2 STG.E.U16 desc[UR20][R24.64], R106 ;  /* 0x0000006a18002986 */ /* 0x0009e2000c101514 */
[----:B------:R-:W-:Y:S02]  /*142b0*/  LOP3.LUT R32, R0, 0x52, RZ, 0xfc, !PT ;  /* 0x0000005200207812 */ /* 0x000fe400078efcff */
[----:B--2---:R-:W-:Y:S01]  /*142c0*/  LEA.HI.X.SX32 R19, R2, R3, 0x1, P4 ;  /* 0x0000000302137211 */ /* 0x004fe200020f0eff */
[C---:B------:R-:W-:Y:S01]  /*142d0*/  IMAD R2, R17.reuse, 0x2, R2 ;  /* 0x0000000211027824 */ /* 0x040fe200078e0202 */
[----:B----4-:R-:W-:Y:S02]  /*142e0*/  PRMT R25, R106, 0x7632, R25 ;  /* 0x000076326a197816 */ /* 0x010fe40000000019 */
[----:B---3--:R-:W-:Y:S01]  /*142f0*/  ISETP.LT.AND P2, PT, R32, UR5, !P0 ;  /* 0x0000000520007c0c */ /* 0x008fe2000c741270 */
[----:B------:R-:W-:Y:S01]  /*14300*/  IMAD R32, R17, 0x2, R2 ;  /* 0x0000000211207824 */ /* 0x000fe200078e0202 */
[----:B------:R-:W-:Y:S01]  /*14310*/  LOP3.LUT R27, R0, 0x54, RZ, 0xfc, !PT ;  /* 0x00000054001b7812 */ /* 0x000fe200078efcff */
[----:B------:R2:W-:Y:S01]  /*14320*/  @P5 STG.E.U16 desc[UR20][R18.64], R25 ;  /* 0x0000001912005986 */ /* 0x0005e2000c101514 */
[----:B------:R-:W-:Y:S01]  /*14330*/  LEA R26, P5, R2, R16, 0x1 ;  /* 0x00000010021a7211 */ /* 0x000fe200078a08ff */
[----:B------:R-:W3:Y:S01]  /*14340*/  LDCU UR5, c[0x0][0x39c] ;  /* 0x00007380ff0577ac */ /* 0x000ee20008000800 */
[----:B0-----:R-:W-:-:S02]  /*14350*/  ISETP.LT.AND P4, PT, R27, UR6, !P0 ;  /* 0x000000061b007c0c */ /* 0x001fc4000c781270 */
[-C--:B------:R-:W-:Y:S01]  /*14360*/  LEA.HI.X.SX32 R27, R2, R3.reuse, 0x1, P5 ;  /* 0x00000003021b7211 */ /* 0x080fe200028f0eff */
[----:B------:R-:W-:Y:S01]  /*14370*/  IMAD R2, R17, 0x2, R32 ;  /* 0x0000000211027824 */ /* 0x000fe200078e0220 */
[-C--:B------:R-:W-:Y:S01]  /*14380*/  LEA R24, P5, R32, R16.reuse, 0x1 ;  /* 0x0000001020187211 */ /* 0x080fe200078a08ff */
[----:B------:R-:W0:Y:S01]  /*14390*/  LDCU UR6, c[0x0][0x39c] ;  /* 0x00007380ff0677ac */ /* 0x000e220008000800 */
[----:B------:R-:W-:Y:S01]  /*143a0*/  LOP3.LUT R33, R0, 0x56, RZ, 0xfc, !PT ;  /* 0x0000005600217812 */ /* 0x000fe200078efcff */
[----:B------:R-:W-:Y:S01]  /*143b0*/  @P1 STG.E.U16 desc[UR20][R26.64], R107 ;  /* 0x0000006b1a001986 */ /* 0x000fe2000c101514 */
[----:B--2---:R-:W-:Y:S02]  /*143c0*/  LEA.HI.X.SX32 R25, R32, R3, 0x1, P5 ;  /* 0x0000000320197211 */ /* 0x004fe400028f0eff */
[----:B------:R-:W-:Y:S02]  /*143d0*/  PRMT R19, R107, 0x7632, R19 ;  /* 0x000076326b137816 */ /* 0x000fe40000000013 */
[----:B------:R-:W-:-:S02]  /*143e0*/  LEA R18, P5, R2, R16, 0x1 ;  /* 0x0000001002127211 */ /* 0x000fc400078a08ff */
[----:B-1----:R-:W-:Y:S01]  /*143f0*/  ISETP.LT.AND P1, PT, R33, UR4, !P0 ;  /* 0x0000000421007c0c */ /* 0x002fe2000c721270 */
[----:B------:R-:W1:Y:S01]  /*14400*/  LDCU UR4, c[0x0][0x39c] ;  /* 0x00007380ff0477ac */ /* 0x000e620008000800 */
[----:B------:R2:W-:Y:S01]  /*14410*/  @P6 STG.E.U16 desc[UR20][R24.64], R19 ;  /* 0x0000001318006986 */ /* 0x0005e2000c101514 */
[C---:B------:R-:W-:Y:S02]  /*14420*/  LOP3.LUT R33, R0.reuse, 0x58, RZ, 0xfc, !PT ;  /* 0x0000005800217812 */ /* 0x040fe400078efcff */
[----:B------:R-:W-:Y:S02]  /*14430*/  LOP3.LUT R32, R0, 0x5a, RZ, 0xfc, !PT ;  /* 0x0000005a00207812 */ /* 0x000fe400078efcff */
[----:B--2---:R-:W-:Y:S01]  /*14440*/  LEA.HI.X.SX32 R19, R2, R3, 0x1, P5 ;  /* 0x0000000302137211 */ /* 0x004fe200028f0eff */
[----:B------:R-:W-:-:S04]  /*14450*/  IMAD R2, R17, 0x2, R2 ;  /* 0x0000000211027824 */ /* 0x000fc800078e0202 */
[----:B------:R2:W-:Y:S01]  /*14460*/  @P3 STG.E.U16 desc[UR20][R18.64], R112 ;  /* 0x0000007012003986 */ /* 0x0005e2000c101514 */
[CC--:B------:R-:W-:Y:S02]  /*14470*/  LEA R26, P3, R2.reuse, R16.reuse, 0x1 ;  /* 0x00000010021a7211 */ /* 0x0c0fe400078608ff */
[----:B---3--:R-:W-:Y:S01]  /*14480*/  ISETP.LT.AND P5, PT, R33, UR5, !P0 ;  /* 0x0000000521007c0c */ /* 0x008fe2000c7a1270 */
[----:B------:R-:W3:Y:S01]  /*14490*/  LDCU UR5, c[0x0][0x39c] ;  /* 0x00007380ff0577ac */ /* 0x000ee20008000800 */
[----:B------:R-:W-:Y:S02]  /*144a0*/  LEA.HI.X.SX32 R27, R2, R3, 0x1, P3 ;  /* 0x00000003021b7211 */ /* 0x000fe400018f0eff */
[----:B0-----:R-:W-:Y:S01]  /*144b0*/  ISETP.LT.AND P6, PT, R32, UR6, !P0 ;  /* 0x0000000620007c0c */ /* 0x001fe2000c7c1270 */
[C---:B------:R-:W-:Y:S01]  /*144c0*/  IMAD R32, R17.reuse, 0x2, R2 ;  /* 0x0000000211207824 */ /* 0x040fe200078e0202 */
[----:B------:R-:W-:Y:S01]  /*144d0*/  LOP3.LUT R33, R0, 0x5c, RZ, 0xfc, !PT ;  /* 0x0000005c00217812 */ /* 0x000fe200078efcff */
[----:B------:R-:W0:Y:S01]  /*144e0*/  LDCU UR6, c[0x0][0x39c] ;  /* 0x00007380ff0677ac */ /* 0x000e220008000800 */
[----:B--2---:R-:W-:Y:S01]  /*144f0*/  PRMT R19, R112, 0x7632, R19 ;  /* 0x0000763270137816 */ /* 0x004fe20000000013 */
[----:B------:R-:W-:Y:S01]  /*14500*/  IMAD R2, R17, 0x2, R32 ;  /* 0x0000000211027824 */ /* 0x000fe200078e0220 */
[----:B------:R-:W-:-:S03]  /*14510*/  LEA R24, P3, R32, R16, 0x1 ;  /* 0x0000001020187211 */ /* 0x000fc600078608ff */
[----:B------:R2:W-:Y:S01]  /*14520*/  @P2 STG.E.U16 desc[UR20][R26.64], R19 ;  /* 0x000000131a002986 */ /* 0x0005e2000c101514 */
[----:B-1----:R-:W-:Y:S01]  /*14530*/  ISETP.LT.AND P2, PT, R33, UR4, !P0 ;  /* 0x0000000421007c0c */ /* 0x002fe2000c741270 */
[----:B------:R-:W1:Y:S01]  /*14540*/  LDCU UR4, c[0x0][0x39c] ;  /* 0x00007380ff0477ac */ /* 0x000e620008000800 */
[----:B------:R-:W-:Y:S01]  /*14550*/  LEA.HI.X.SX32 R25, R32, R3, 0x1, P3 ;  /* 0x0000000320197211 */ /* 0x000fe200018f0eff */
[----:B------:R-:W-:Y:S01]  /*14560*/  IMAD R32, R17, 0x2, R2 ;  /* 0x0000000211207824 */ /* 0x000fe200078e0202 */
[----:B------:R-:W-:-:S03]  /*14570*/  LEA R18, P3, R2, R16, 0x1 ;  /* 0x0000001002127211 */ /* 0x000fc600078608ff */
[----:B------:R4:W-:Y:S01]  /*14580*/  @P4 STG.E.U16 desc[UR20][R24.64], R113 ;  /* 0x0000007118004986 */ /* 0x0009e2000c101514 */
[----:B------:R-:W-:Y:S02]  /*14590*/  LOP3.LUT R33, R0, 0x5e, RZ, 0xfc, !PT ;  /* 0x0000005e00217812 */ /* 0x000fe400078efcff */
[-C--:B--2---:R-:W-:Y:S02]  /*145a0*/  LEA R26, P4, R32, R16.reuse, 0x1 ;  /* 0x00000010201a7211 */ /* 0x084fe400078808ff */
[-C--:B------:R-:W-:Y:S02]  /*145b0*/  LEA.HI.X.SX32 R19, R2, R3.reuse, 0x1, P3 ;  /* 0x0000000302137211 */ /* 0x080fe400018f0eff */
[----:B------:R-:W-:Y:S02]  /*145c0*/  LOP3.LUT R2, R0, 0x62, RZ, 0xfc, !PT ;  /* 0x0000006200027812 */ /* 0x000fe400078efcff */
[-C--:B------:R-:W-:Y:S02]  /*145d0*/  LEA.HI.X.SX32 R27, R32, R3.reuse, 0x1, P4 ;  /* 0x00000003201b7211 */ /* 0x080fe400020f0eff */
[----:B----4-:R-:W-:Y:S01]  /*145e0*/  PRMT R25, R113, 0x7632, R25 ;  /* 0x0000763271197816 */ /* 0x010fe20000000019 */
[----:B------:R-:W-:Y:S01]  /*145f0*/  IMAD R32, R17, 0x2, R32 ;  /* 0x0000000211207824 */ /* 0x000fe200078e0220 */
[----:B---3--:R-:W-:Y:S01]  /*14600*/  ISETP.LT.AND P3, PT, R33, UR5, !P0 ;  /* 0x0000000521007c0c */ /* 0x008fe2000c761270 */
[----:B------:R-:W2:Y:S01]  /*14610*/  LDCU UR5, c[0x0][0x39c] ;  /* 0x00007380ff0577ac */ /* 0x000ea20008000800 */
[----:B------:R-:W-:Y:S01]  /*14620*/  LOP3.LUT R33, R0, 0x60, RZ, 0xfc, !PT ;  /* 0x0000006000217812 */ /* 0x000fe200078efcff */
[----:B------:R3:W-:Y:S01]  /*14630*/  @P1 STG.E.U16 desc[UR20][R18.64], R25 ;  /* 0x0000001912001986 */ /* 0x0007e2000c101514 */
[----:B-1----:R-:W-:Y:S01]  /*14640*/  ISETP.LT.AND P1, PT, R2, UR4, !P0 ;  /* 0x0000000402007c0c */ /* 0x002fe2000c721270 */
[----:B------:R-:W1:Y:S02]  /*14650*/  LDCU UR4, c[0x0][0x39c] ;  /* 0x00007380ff0477ac */ /* 0x000e640008000800 */
[----:B------:R4:W-:Y:S01]  /*14660*/  @P5 STG.E.U16 desc[UR20][R26.64], R114 ;  /* 0x000000721a005986 */ /* 0x0009e2000c101514 */
[C---:B------:R-:W-:Y:S01]  /*14670*/  LEA R24, P5, R32.reuse, R16, 0x1 ;  /* 0x0000001020187211 */ /* 0x040fe200078a08ff */
[----:B------:R-:W-:Y:S01]  /*14680*/  IMAD R2, R17, 0x2, R32 ;  /* 0x0000000211027824 */ /* 0x000fe200078e0220 */
[----:B0-----:R-:W-:Y:S01]  /*14690*/  ISETP.LT.AND P4, PT, R33, UR6, !P0 ;  /* 0x0000000621007c0c */ /* 0x001fe2000c781270 */
[----:B------:R-:W0:Y:S01]  /*146a0*/  LDCU UR6, c[0x0][0x39c] ;  /* 0x00007380ff0677ac */ /* 0x000e220008000800 */
[----:B---3--:R-:W-:Y:S01]  /*146b0*/  LEA.HI.X.SX32 R25, R32, R3, 0x1, P5 ;  /* 0x0000000320197211 */ /* 0x008fe200028f0eff */
[----:B------:R-:W-:Y:S01]  /*146c0*/  IMAD R32, R17, 0x2, R2 ;  /* 0x0000000211207824 */ /* 0x000fe200078e0202 */
[----:B----4-:R-:W-:-:S02]  /*146d0*/  PRMT R27, R114, 0x7632, R27 ;  /* 0x00007632721b7816 */ /* 0x010fc4000000001b */
[----:B------:R-:W-:-:S03]  /*146e0*/  LEA R18, P5, R2, R16, 0x1 ;  /* 0x0000001002127211 */ /* 0x000fc600078a08ff */
[----:B------:R3:W-:Y:S01]  /*146f0*/  @P6 STG.E.U16 desc[UR20][R24.64], R27 ;  /* 0x0000001b18006986 */ /* 0x0007e2000c101514 */
[----:B------:R-:W-:Y:S02]  /*14700*/  LEA R26, P6, R32, R16, 0x1 ;  /* 0x00000010201a7211 */ /* 0x000fe400078c08ff */
[-C--:B------:R-:W-:Y:S02]  /*14710*/  LEA.HI.X.SX32 R19, R2, R3.reuse, 0x1, P5 ;  /* 0x0000000302137211 */ /* 0x080fe400028f0eff */
[----:B------:R-:W-:Y:S02]  /*14720*/  LOP3.LUT R2, R0, 0x66, RZ, 0xfc, !PT ;  /* 0x0000006600027812 */ /* 0x000fe400078efcff */
[----:B------:R-:W-:Y:S01]  /*14730*/  PRMT R34, R115, 0x7632, R34 ;  /* 0x0000763273227816 */ /* 0x000fe20000000022 */
[----:B------:R4:W-:Y:S01]  /*14740*/  @P2 STG.E.U16 desc[UR20][R18.64], R115 ;  /* 0x0000007312002986 */ /* 0x0009e2000c101514 */
[----:B-1----:R-:W-:Y:S01]  /*14750*/  ISETP.LT.AND P2, PT, R2, UR4, !P0 ;  /* 0x0000000402007c0c */ /* 0x002fe2000c741270 */
[----:B------:R-:W1:Y:S01]  /*14760*/  LDCU UR4, c[0x0][0x39c] ;  /* 0x00007380ff0477ac */ /* 0x000e620008000800 */
[----:B---3--:R-:W-:Y:S01]  /*14770*/  LEA.HI.X.SX32 R27, R32, R3, 0x1, P6 ;  /* 0x00000003201b7211 */ /* 0x008fe200030f0eff */
[----:B------:R-:W-:Y:S01]  /*14780*/  IMAD R32, R17, 0x2, R32 ;  /* 0x0000000211207824 */ /* 0x000fe200078e0220 */
[----:B------:R-:W-:-:S02]  /*14790*/  LOP3.LUT R25, R0, 0x68, RZ, 0xfc, !PT ;  /* 0x0000006800197812 */ /* 0x000fc400078efcff */
[----:B------:R-:W-:Y:S01]  /*147a0*/  LOP3.LUT R33, R0, 0x64, RZ, 0xfc, !PT ;  /* 0x0000006400217812 */ /* 0x000fe200078efcff */
[----:B------:R3:W-:Y:S01]  /*147b0*/  @P3 STG.E.U16 desc[UR20][R26.64], R34 ;  /* 0x000000221a003986 */ /* 0x0007e2000c101514 */
[CC--:B------:R-:W-:Y:S01]  /*147c0*/  LEA R24, P6, R32.reuse, R16.reuse, 0x1 ;  /* 0x0000001020187211 */ /* 0x0c0fe200078c08ff */
[----:B------:R-:W-:Y:S01]  /*147d0*/  IMAD R2, R17, 0x2, R32 ;  /* 0x0000000211027824 */ /* 0x000fe200078e0220 */
[----:B0-----:R-:W-:Y:S01]  /*147e0*/  ISETP.LT.AND P3, PT, R25, UR6, !P0 ;  /* 0x0000000619007c0c */ /* 0x001fe2000c761270 */
[----:B------:R-:W0:Y:S01]  /*147f0*/  LDCU UR6, c[0x0][0x39c] ;  /* 0x00007380ff0677ac */ /* 0x000e220008000800 */
[----:B--2---:R-:W-:Y:S02]  /*14800*/  ISETP.LT.AND P5, PT, R33, UR5, !P0 ;  /* 0x0000000521007c0c */ /* 0x004fe4000c7a1270 */
[----:B------:R-:W-:Y:S01]  /*14810*/  LEA.HI.X.SX32 R25, R32, R3, 0x1, P6 ;  /* 0x0000000320197211 */ /* 0x000fe200030f0eff */
[----:B------:R-:W2:Y:S01]  /*14820*/  LDCU UR5, c[0x0][0x39c] ;  /* 0x00007380ff0577ac */ /* 0x000ea20008000800 */
[----:B----4-:R-:W-:Y:S01]  /*14830*/  LEA R18, P6, R2, R16, 0x1 ;  /* 0x0000001002127211 */ /* 0x010fe200078c08ff */
[----:B------:R-:W-:Y:S01]  /*14840*/  IMAD R32, R17, 0x2, R2 ;  /* 0x0000000211207824 */ /* 0x000fe200078e0202 */
[----:B---3--:R-:W-:-:S02]  /*14850*/  PRMT R27, R132, 0x7632, R27 ;  /* 0x00007632841b7816 */ /* 0x008fc4000000001b */
[----:B------:R-:W-:Y:S02]  /*14860*/  LEA.HI.X.SX32 R19, R2, R3, 0x1, P6 ;  /* 0x0000000302137211 */ /* 0x000fe400030f0eff */
[----:B------:R-:W-:Y:S01]  /*14870*/  LEA R26, P6, R32, R16, 0x1 ;  /* 0x00000010201a7211 */ /* 0x000fe200078c08ff */
[----:B------:R-:W-:Y:S01]  /*14880*/  @P4 STG.E.U16 desc[UR20][R24.64], R132 ;  /* 0x0000008418004986 */ /* 0x000fe2000c101514 */
[----:B------:R-:W-:-:S03]  /*14890*/  LOP3.LUT R33, R0, 0x6a, RZ, 0xfc, !PT ;  /* 0x0000006a00217812 */ /* 0x000fc600078efcff */
[----:B------:R3:W-:Y:S01]  /*148a0*/  @P1 STG.E.U16 desc[UR20][R18.64], R27 ;  /* 0x0000001b12001986 */ /* 0x0007e2000c101514 */
[----:B-1----:R-:W-:Y:S01]  /*148b0*/  ISETP.LT.AND P4, PT, R33, UR4, !P0 ;  /* 0x0000000421007c0c */ /* 0x002fe2000c781270 */
[----:B------:R-:W1:Y:S01]  /*148c0*/  LDCU UR4, c[0x0][0x39c] ;  /* 0x00007380ff0477ac */ /* 0x000e620008000800 */
[C---:B------:R-:W-:Y:S02]  /*148d0*/  LOP3.LUT R2, R0.reuse, 0x6e, RZ, 0xfc, !PT ;  /* 0x0000006e00027812 */ /* 0x040fe400078efcff */
[----:B------:R-:W-:Y:S02]  /*148e0*/  LOP3.LUT R33, R0, 0x6c, RZ, 0xfc, !PT ;  /* 0x0000006c00217812 */ /* 0x000fe400078efcff */
[----:B0-----:R-:W-:Y:S01]  /*148f0*/  ISETP.LT.AND P1, PT, R2, UR6, !P0 ;  /* 0x0000000602007c0c */ /* 0x001fe2000c721270 */
[----:B------:R-:W0:Y:S01]  /*14900*/  LDCU UR6, c[0x0][0x39c] ;  /* 0x00007380ff0677ac */ /* 0x000e220008000800 */
[----:B---3--:R-:W-:Y:S01]  /*14910*/  LEA.HI.X.SX32 R27, R32, R3, 0x1, P6 ;  /* 0x00000003201b7211 */ /* 0x008fe200030f0eff */
[----:B------:R-:W-:Y:S01]  /*14920*/  IMAD R32, R17, 0x2, R32 ;  /* 0x0000000211207824 */ /* 0x000fe200078e0220 */
[----:B--2---:R-:W-:Y:S01]  /*14930*/  ISETP.LT.AND P6, PT, R33, UR5, !P0 ;  /* 0x0000000521007c0c */ /* 0x004fe2000c7c1270 */
[----:B------:R-:W2:Y:S02]  /*14940*/  LDCU UR5, c[0x0][0x39c] ;  /* 0x00007380ff0577ac */ /* 0x000ea40008000800 */
[----:B------:R3:W-:Y:S01]  /*14950*/  @P5 STG.E.U16 desc[UR20][R26.64], R133 ;  /* 0x000000851a005986 */ /* 0x0007e2000c101514 */
[----:B------:R-:W-:Y:S01]  /*14960*/  LEA R24, P5, R32, R16, 0x1 ;  /* 0x0000001020187211 */ /* 0x000fe200078a08ff */
[----:B------:R-:W-:-:S03]  /*14970*/  IMAD R2, R17, 0x2, R32 ;  /* 0x0000000211027824 */ /* 0x000fc600078e0220 */
[----:B------:R-:W-:Y:S01]  /*14980*/  LEA.HI.X.SX32 R25, R32, R3, 0x1, P5 ;  /* 0x0000000320197211 */ /* 0x000fe200028f0eff */
[----:B------:R-:W-:Y:S01]  /*14990*/  IMAD R32, R17, 0x2, R2 ;  /* 0x0000000211207824 */ /* 0x000fe200078e0202 */
[----:B------:R-:W-:-:S04]  /*149a0*/  LEA R18, P5, R2, R16, 0x1 ;  /* 0x0000001002127211 */ /* 0x000fc800078a08ff */
[----:B------:R-:W-:Y:S02]  /*149b0*/  LEA.HI.X.SX32 R19, R2, R3, 0x1, P5 ;  /* 0x0000000302137211 */ /* 0x000fe400028f0eff */
[----:B---3--:R-:W-:Y:S02]  /*149c0*/  PRMT R27, R133, 0x7632, R27 ;  /* 0x00007632851b7816 */ /* 0x008fe4000000001b */
[----:B------:R-:W-:Y:S02]  /*149d0*/  LEA R26, P5, R32, R16, 0x1 ;  /* 0x00000010201a7211 */ /* 0x000fe400078a08ff */
[C---:B------:R-:W-:Y:S01]  /*149e0*/  LOP3.LUT R33, R0.reuse, 0x70, RZ, 0xfc, !PT ;  /* 0x0000007000217812 */ /* 0x040fe200078efcff */
[----:B------:R3:W-:Y:S01]  /*149f0*/  @P2 STG.E.U16 desc[UR20][R24.64], R27 ;  /* 0x0000001b18002986 */ /* 0x0007e2000c101514 */
[----:B------:R-:W-:-:S03]  /*14a00*/  LOP3.LUT R2, R0, 0x72, RZ, 0xfc, !PT ;  /* 0x0000007200027812 */ /* 0x000fc600078efcff */
[----:B------:R4:W-:Y:S01]  /*14a10*/  @P3 STG.E.U16 desc[UR20][R18.64], R134 ;  /* 0x0000008612003986 */ /* 0x0009e2000c101514 */
[----:B-1----:R-:W-:Y:S01]  /*14a20*/  ISETP.LT.AND P2, PT, R33, UR4, !P0 ;  /* 0x0000000421007c0c */ /* 0x002fe2000c741270 */
[----:B------:R-:W1:Y:S01]  /*14a30*/  LDCU UR4, c[0x0][0x39c] ;  /* 0x00007380ff0477ac */ /* 0x000e620008000800 */
[----:B--2---:R-:W-:Y:S01]  /*14a40*/  ISETP.LT.AND P3, PT, R2, UR5, !P0 ;  /* 0x0000000502007c0c */ /* 0x004fe2000c761270 */
[----:B------:R-:W2:Y:S01]  /*14a50*/  LDCU UR5, c[0x0][0x39c] ;  /* 0x00007380ff0577ac */ /* 0x000ea20008000800 */
[----:B---3--:R-:W-:Y:S01]  /*14a60*/  LEA.HI.X.SX32 R27, R32, R3, 0x1, P5 ;  /* 0x00000003201b7211 */ /* 0x008fe200028f0eff */
[C---:B------:R-:W-:Y:S01]  /*14a70*/  IMAD R32, R17.reuse, 0x2, R32 ;  /* 0x0000000211207824 */ /* 0x040fe200078e0220 */
[----:B------:R-:W-:Y:S02]  /*14a80*/  LOP3.LUT R25, R0, 0x74, RZ, 0xfc, !PT ;  /* 0x0000007400197812 */ /* 0x000fe400078efcff */
[----:B----4-:R-:W-:Y:S01]  /*14a90*/  PRMT R19, R134, 0x7632, R19 ;  /* 0x0000763286137816 */ /* 0x010fe20000000013 */
[----:B------:R-:W-:Y:S01]  /*14aa0*/  IMAD R2, R17, 0x2, R32 ;  /* 0x0000000211027824 */ /* 0x000fe200078e0220 */
[----:B------:R-:W-:-:S03]  /*14ab0*/  LEA R24, P5, R32, R16, 0x1 ;  /* 0x0000001020187211 */ /* 0x000fc600078a08ff */
[----:B------:R3:W-:Y:S01]  /*14ac0*/  @P4 STG.E.U16 desc[UR20][R26.64], R19 ;  /* 0x000000131a004986 */ /* 0x0007e2000c101514 */
[----:B0-----:R-:W-:Y:S01]  /*14ad0*/  ISETP.LT.AND P4, PT, R25, UR6, !P0 ;  /* 0x0000000619007c0c */ /* 0x001fe2000c781270 */
[----:B------:R-:W0:Y:S01]  /*14ae0*/  LDCU UR6, c[0x0][0x39c] ;  /* 0x00007380ff0677ac */ /* 0x000e220008000800 */
[----:B------:R-:W-:Y:S01]  /*14af0*/  LEA.HI.X.SX32 R25, R32, R3, 0x1, P5 ;  /* 0x0000000320197211 */ /* 0x000fe200028f0eff */
[----:B------:R-:W-:Y:S01]  /*14b00*/  IMAD R32, R17, 0x2, R2 ;  /* 0x0000000211207824 */ /* 0x000fe200078e0202 */
[----:B------:R-:W-:-:S03]  /*14b10*/  LEA R18, P5, R2, R16, 0x1 ;  /* 0x0000001002127211 */ /* 0x000fc600078a08ff */
[----:B------:R-:W-:Y:S01]  /*14b20*/  @P6 STG.E.U16 desc[UR20][R24.64], R135 ;  /* 0x0000008718006986 */ /* 0x000fe2000c101514 */
[----:B------:R-:W-:Y:S02]  /*14b30*/  LOP3.LUT R33, R0, 0x76, RZ, 0xfc, !PT ;  /* 0x0000007600217812 */ /* 0x000fe400078efcff */
[----:B---3--:R-:W-:Y:S02]  /*14b40*/  PRMT R27, R135, 0x7632, R27 ;  /* 0x00007632871b7816 */ /* 0x008fe4000000001b */
[----:B------:R-:W-:Y:S02]  /*14b50*/  LEA.HI.X.SX32 R19, R2, R3, 0x1, P5 ;  /* 0x0000000302137211 */ /* 0x000fe400028f0eff */
[----:B------:R-:W-:-:S03]  /*14b60*/  LEA R26, P6, R32, R16, 0x1 ;  /* 0x00000010201a7211 */ /* 0x000fc600078c08ff */
[----:B------:R3:W-:Y:S01]  /*14b70*/  @P1 STG.E.U16 desc[UR20][R18.64], R27 ;  /* 0x0000001b12001986 */ /* 0x0007e2000c101514 */
[----:B-1----:R-:W-:Y:S01]  /*14b80*/  ISETP.LT.AND P5, PT, R33, UR4, !P0 ;  /* 0x0000000421007c0c */ /* 0x002fe2000c7a1270 */
[----:B------:R-:W1:Y:S01]  /*14b90*/  LDCU UR4, c[0x0][0x39c] ;  /* 0x00007380ff0477ac */ /* 0x000e620008000800 */
[C---:B------:R-:W-:Y:S02]  /*14ba0*/  LOP3.LUT R2, R0.reuse, 0x7a, RZ, 0xfc, !PT ;  /* 0x0000007a00027812 */ /* 0x040fe400078efcff */
[----:B------:R-:W-:Y:S02]  /*14bb0*/  LOP3.LUT R33, R0, 0x78, RZ, 0xfc, !PT ;  /* 0x0000007800217812 */ /* 0x000fe400078efcff */
[-C--:B---3--:R-:W-:Y:S01]  /*14bc0*/  LEA.HI.X.SX32 R27, R32, R3.reuse, 0x1, P6 ;  /* 0x00000003201b7211 */ /* 0x088fe200030f0eff */
[C---:B------:R-:W-:Y:S01]  /*14bd0*/  IMAD R32, R17.reuse, 0x2, R32 ;  /* 0x0000000211207824 */ /* 0x040fe200078e0220 */
[----:B0-----:R-:W-:Y:S01]  /*14be0*/  ISETP.LT.AND P6, PT, R2, UR6, !P0 ;  /* 0x0000000602007c0c */ /* 0x001fe2000c7c1270 */
[----:B------:R-:W0:Y:S02]  /*14bf0*/  LDCU UR6, c[0x0][0x39c] ;  /* 0x00007380ff0677ac */ /* 0x000e240008000800 */
        /* <DEDUP_REMOVED lines=8> */
[----:B---3--:R-:W-:Y:S02]  /*14c80*/  PRMT R27, R140, 0x7632, R27 ;  /* 0x000076328c1b7816 */ /* 0x008fe4000000001b */
[----:B------:R-:W-:Y:S02]  /*14c90*/  LEA.HI.X.SX32 R19, R2, R3, 0x1, P2 ;  /* 0x0000000302137211 */ /* 0x000fe400010f0eff */
[----:B------:R-:W-:Y:S01]  /*14ca0*/  LOP3.LUT R33, R0, 0x7c, RZ, 0xfc, !PT ;  /* 0x0000007c00217812 */ /* 0x000fe200078efcff */
[----:B------:R3:W-:Y:S01]  /*14cb0*/  @P3 STG.E.U16 desc[UR20][R24.64], R27 ;  /* 0x0000001b18003986 */ /* 0x0007e2000c101514 */
[----:B------:R-:W-:Y:S02]  /*14cc0*/  LEA R26, P3, R32, R16, 0x1 ;  /* 0x00000010201a7211 */ /* 0x000fe400078608ff */
[----:B-1----:R-:W-:Y:S01]  /*14cd0*/  ISETP.LT.AND P2, PT, R33, UR4, !P0 ;  /* 0x0000000421007c0c */ /* 0x002fe2000c741270 */
[----:B------:R1:W-:Y:S01]  /*14ce0*/  @P4 STG.E.U16 desc[UR20][R18.64], R141 ;  /* 0x0000008d12004986 */ /* 0x0003e2000c101514 */
[----:B------:R-:W4:Y:S01]  /*14cf0*/  LDCU UR4, c[0x0][0x39c] ;  /* 0x00007380ff0477ac */ /* 0x000f220008000800 */
[----:B------:R-:W-:-:S02]  /*14d00*/  LOP3.LUT R2, R0, 0x7e, RZ, 0xfc, !PT ;  /* 0x0000007e00027812 */ /* 0x000fc400078efcff */
[----:B---3--:R-:W-:Y:S01]  /*14d10*/  LEA.HI.X.SX32 R27, R32, R3, 0x1, P3 ;  /* 0x00000003201b7211 */ /* 0x008fe200018f0eff */
[----:B------:R-:W-:Y:S01]  /*14d20*/  IMAD R32, R17, 0x2, R32 ;  /* 0x0000000211207824 */ /* 0x000fe200078e0220 */
[----:B-1----:R-:W-:Y:S02]  /*14d30*/  PRMT R19, R141, 0x7632, R19 ;  /* 0x000076328d137816 */ /* 0x002fe40000000013 */
[----:B--2---:R-:W-:Y:S01]  /*14d40*/  ISETP.LT.AND P3, PT, R2, UR5, !P0 ;  /* 0x0000000502007c0c */ /* 0x004fe2000c761270 */
[----:B------:R-:W-:Y:S01]  /*14d50*/  IMAD R2, R17, 0x2, R32 ;  /* 0x0000000211027824 */ /* 0x000fe200078e0220 */
[----:B------:R-:W-:Y:S01]  /*14d60*/  LOP3.LUT R25, R0, 0x80, RZ, 0xfc, !PT ;  /* 0x0000008000197812 */ /* 0x000fe200078efcff */
[----:B------:R1:W-:Y:S01]  /*14d70*/  @P5 STG.E.U16 desc[UR20][R26.64], R19 ;  /* 0x000000131a005986 */ /* 0x0003e2000c101514 */
[----:B------:R-:W-:Y:S01]  /*14d80*/  LEA R24, P5, R32, R16, 0x1 ;  /* 0x0000001020187211 */ /* 0x000fe200078a08ff */
[----:B------:R-:W2:Y:S01]  /*14d90*/  LDCU UR5, c[0x0][0x39c] ;  /* 0x00007380ff0577ac */ /* 0x000ea20008000800 */
[----:B0-----:R-:W-:-:S02]  /*14da0*/  ISETP.LT.AND P4, PT, R25, UR6, !P0 ;  /* 0x0000000619007c0c */ /* 0x001fc4000c781270 */
[-C--:B------:R-:W-:Y:S01]  /*14db0*/  LEA.HI.X.SX32 R25, R32, R3.reuse, 0x1, P5 ;  /* 0x0000000320197211 */ /* 0x080fe200028f0eff */
[----:B------:R-:W0:Y:S01]  /*14dc0*/  LDCU UR6, c[0x0][0x39c] ;  /* 0x00007380ff0677ac */ /* 0x000e220008000800 */
[-C--:B------:R-:W-:Y:S02]  /*14dd0*/  LEA R18, P5, R2, R16.reuse, 0x1 ;  /* 0x0000001002127211 */ /* 0x080fe400078a08ff */
[----:B------:R-:W-:Y:S01]  /*14de0*/  LOP3.LUT R32, R0, 0x82, RZ, 0xfc, !PT ;  /* 0x0000008200207812 */ /* 0x000fe200078efcff */
[----:B------:R3:W-:Y:S01]  /*14df0*/  @P1 STG.E.U16 desc[UR20][R24.64], R142 ;  /* 0x0000008e18001986 */ /* 0x0007e2000c101514 */
[----:B-1----:R-:W-:Y:S01]  /*14e00*/  LEA.HI.X.SX32 R19, R2, R3, 0x1, P5 ;  /* 0x0000000302137211 */ /* 0x002fe200028f0eff */
[C---:B------:R-:W-:Y:S01]  /*14e10*/  IMAD R2, R17.reuse, 0x2, R2 ;  /* 0x0000000211027824 */ /* 0x040fe200078e0202 */
[----:B----4-:R-:W-:Y:S01]  /*14e20*/  ISETP.LT.AND P1, PT, R32, UR4, !P0 ;  /* 0x0000000420007c0c */ /* 0x010fe2000c721270 */
[----:B------:R-:W1:Y:S01]  /*14e30*/  LDCU UR4, c[0x0][0x39c] ;  /* 0x00007380ff0477ac */ /* 0x000e620008000800 */
[----:B------:R-:W-:Y:S01]  /*14e40*/  PRMT R27, R142, 0x7632, R27 ;  /* 0x000076328e1b7816 */ /* 0x000fe2000000001b */
[----:B------:R-:W-:Y:S01]  /*14e50*/  IMAD R34, R17, 0x2, R2 ;  /* 0x0000000211227824 */ /* 0x000fe200078e0202 */
[----:B------:R-:W-:-:S02]  /*14e60*/  LEA R26, P5, R2, R16, 0x1 ;  /* 0x00000010021a7211 */ /* 0x000fc400078a08ff */
[----:B------:R-:W-:Y:S01]  /*14e70*/  LOP3.LUT R32, R0, 0x84, RZ, 0xfc, !PT ;  /* 0x0000008400207812 */ /* 0x000fe200078efcff */
[----:B------:R4:W-:Y:S01]  /*14e80*/  @P6 STG.E.U16 desc[UR20][R18.64], R27 ;  /* 0x0000001b12006986 */ /* 0x0009e2000c101514 */
[----:B---3--:R-:W-:Y:S02]  /*14e90*/  PRMT R25, R143, 0x7632, R25 ;  /* 0x000076328f197816 */ /* 0x008fe40000000019 */
[----:B----4-:R-:W-:Y:S02]  /*14ea0*/  LEA.HI.X.SX32 R27, R2, R3, 0x1, P5 ;  /* 0x00000003021b7211 */ /* 0x010fe400028f0eff */
[----:B--2---:R-:W-:Y:S01]  /*14eb0*/  ISETP.LT.AND P5, PT, R32, UR5, !P0 ;  /* 0x0000000520007c0c */ /* 0x004fe2000c7a1270 */
[----:B------:R-:W2:Y:S01]  /*14ec0*/  LDCU UR5, c[0x0][0x39c] ;  /* 0x00007380ff0577ac */ /* 0x000ea20008000800 */
[----:B------:R-:W-:Y:S02]  /*14ed0*/  LEA R32, P6, R34, R16, 0x1 ;  /* 0x0000001022207211 */ /* 0x000fe400078c08ff */
[----:B------:R-:W-:-:S02]  /*14ee0*/  LOP3.LUT R2, R0, 0x86, RZ, 0xfc, !PT ;  /* 0x0000008600027812 */ /* 0x000fc400078efcff */
[-C--:B------:R-:W-:Y:S01]  /*14ef0*/  LEA.HI.X.SX32 R33, R34, R3.reuse, 0x1, P6 ;  /* 0x0000000322217211 */ /* 0x080fe200030f0eff */
[C---:B------:R-:W-:Y:S01]  /*14f00*/  IMAD R34, R17.reuse, 0x2, R34 ;  /* 0x0000000211227824 */ /* 0x040fe200078e0222 */
[----:B------:R-:W-:Y:S01]  /*14f10*/  LOP3.LUT R19, R0, 0x88, RZ, 0xfc, !PT ;  /* 0x0000008800137812 */ /* 0x000fe200078efcff */
[----:B------:R3:W-:Y:S01]  /*14f20*/  @P2 STG.E.U16 desc[UR20][R26.64], R143 ;  /* 0x0000008f1a002986 */ /* 0x0007e2000c101514 */
[----:B0-----:R-:W-:Y:S01]  /*14f30*/  ISETP.LT.AND P2, PT, R2, UR6, !P0 ;  /* 0x0000000602007c0c */ /* 0x001fe2000c741270 */
[----:B------:R-:W-:Y:S01]  /*14f40*/  IMAD R2, R17, 0x2, R34 ;  /* 0x0000000211027824 */ /* 0x000fe200078e0222 */
[C---:B------:R-:W-:Y:S01]  /*14f50*/  LEA R18, P6, R34.reuse, R16, 0x1 ;  /* 0x0000001022127211 */ /* 0x040fe200078c08ff */
[----:B------:R0:W-:Y:S01]  /*14f60*/  @P3 STG.E.U16 desc[UR20][R32.64], R25 ;  /* 0x0000001920003986 */ /* 0x0001e2000c101514 */
[----:B-1----:R-:W-:Y:S01]  /*14f70*/  ISETP.LT.AND P3, PT, R19, UR4, !P0 ;  /* 0x0000000413007c0c */ /* 0x002fe2000c761270 */
[----:B------:R-:W1:Y:S01]  /*14f80*/  LDCU UR4, c[0x0][0x39c] ;  /* 0x00007380ff0477ac */ /* 0x000e620008000800 */
[----:B------:R-:W-:-:S02]  /*14f90*/  LEA.HI.X.SX32 R19, R34, R3, 0x1, P6 ;  /* 0x0000000322137211 */ /* 0x000fc400030f0eff */
[-C--:B------:R-:W-:Y:S01]  /*14fa0*/  LEA R24, P6, R2, R16.reuse, 0x1 ;  /* 0x0000001002187211 */ /* 0x080fe200078c08ff */
[----:B------:R-:W4:Y:S01]  /*14fb0*/  LDCU UR6, c[0x0][0x39c] ;  /* 0x00007380ff0677ac */ /* 0x000f220008000800 */
[----:B---3--:R-:W-:Y:S01]  /*14fc0*/  LOP3.LUT R26, R0, 0x8a, RZ, 0xfc, !PT ;  /* 0x0000008a001a7812 */ /* 0x008fe200078efcff */
[----:B------:R-:W-:Y:S01]  /*14fd0*/  @P4 STG.E.U16 desc[UR20][R18.64], R128 ;  /* 0x0000008012004986 */ /* 0x000fe2000c101514 */
[----:B0-----:R-:W-:Y:S01]  /*14fe0*/  IMAD R32, R17, 0x2, R2 ;  /* 0x0000000211207824 */ /* 0x001fe200078e0202 */
[----:B------:R-:W-:Y:S02]  /*14ff0*/  PRMT R27, R128, 0x7632, R27 ;  /* 0x00007632801b7816 */ /* 0x000fe4000000001b */
[----:B------:R-:W-:Y:S02]  /*15000*/  LEA.HI.X.SX32 R25, R2, R3, 0x1, P6 ;  /* 0x0000000302197211 */ /* 0x000fe400030f0eff */
[----:B--2---:R-:W-:Y:S01]  /*15010*/  ISETP.LT.AND P4, PT, R26, UR5, !P0 ;  /* 0x000000051a007c0c */ /* 0x004fe2000c781270 */
[----:B------:R-:W0:Y:S01]  /*15020*/  LDCU UR5, c[0x0][0x39c] ;  /* 0x00007380ff0577ac */ /* 0x000e220008000800 */
[----:B------:R-:W-:Y:S01]  /*15030*/  LEA R26, P6, R32, R16, 0x1 ;  /* 0x00000010201a7211 */ /* 0x000fe200078c08ff */
[----:B------:R2:W-:Y:S01]  /*15040*/  @P1 STG.E.U16 desc[UR20][R24.64], R27 ;  /* 0x0000001b18001986 */ /* 0x0005e2000c101514 */
[----:B------:R-:W-:-:S02]  /*15050*/  LOP3.LUT R2, R0, 0x8e, RZ, 0xfc, !PT ;  /* 0x0000008e00027812 */ /* 0x000fc400078efcff */
[----:B------:R-:W-:Y:S02]  /*15060*/  LOP3.LUT R33, R0, 0x8c, RZ, 0xfc, !PT ;  /* 0x0000008c00217812 */ /* 0x000fe400078efcff */
[-C--:B--2---:R-:W-:Y:S01]  /*15070*/  LEA.HI.X.SX32 R27, R32, R3.reuse, 0x1, P6 ;  /* 0x00000003201b7211 */ /* 0x084fe200030f0eff */
[C---:B------:R-:W-:Y:S01]  /*15080*/  IMAD R32, R17.reuse, 0x2, R32 ;  /* 0x0000000211207824 */ /* 0x040fe200078e0220 */
[----:B-1----:R-:W-:Y:S01]  /*15090*/  ISETP.LT.AND P6, PT, R2, UR4, !P0 ;  /* 0x0000000402007c0c */ /* 0x002fe2000c7c1270 */
[----:B------:R-:W1:Y:S02]  /*150a0*/  LDCU UR4, c[0x0][0x39c] ;  /* 0x00007380ff0477ac */ /* 0x000e640008000800 */
[----:B------:R2:W-:Y:S01]  /*150b0*/  @P5 STG.E.U16 desc[UR20][R26.64], R129 ;  /* 0x000000811a005986 */ /* 0x0005e2000c101514 */
[CC--:B------:R-:W-:Y:S01]  /*150c0*/  LEA R18, P5, R32.reuse, R16.reuse, 0x1 ;  /* 0x0000001020127211 */ /* 0x0c0fe200078a08ff */
[----:B------:R-:W-:Y:S01]  /*150d0*/  IMAD R2, R17, 0x2, R32 ;  /* 0x0000000211027824 */ /* 0x000fe200078e0220 */
[----:B----4-:R-:W-:Y:S01]  /*150e0*/  ISETP.LT.AND P1, PT, R33, UR6, !P0 ;  /* 0x0000000621007c0c */ /* 0x010fe2000c721270 */
[----:B------:R-:W3:Y:S01]  /*150f0*/  LDCU UR6, c[0x0][0x39c] ;  /* 0x00007380ff0677ac */ /* 0x000ee20008000800 */
[----:B------:R-:W-:Y:S01]  /*15100*/  LEA.HI.X.SX32 R19, R32, R3, 0x1, P5 ;  /* 0x0000000320137211 */ /* 0x000fe200028f0eff */
[----:B------:R-:W-:Y:S01]  /*15110*/  IMAD R32, R17, 0x2, R2 ;  /* 0x0000000211207824 */ /* 0x000fe200078e0202 */
[----:B------:R-:W-:-:S04]  /*15120*/  LEA R24, P5, R2, R16, 0x1 ;  /* 0x0000001002187211 */ /* 0x000fc800078a08ff */
[----:B------:R-:W-:Y:S02]  /*15130*/  LEA.HI.X.SX32 R25, R2, R3, 0x1, P5 ;  /* 0x0000000302197211 */ /* 0x000fe400028f0eff */
[----:B--2---:R-:W-:Y:S02]  /*15140*/  PRMT R27, R129, 0x7632, R27 ;  /* 0x00007632811b7816 */ /* 0x004fe4000000001b */
[----:B------:R-:W-:Y:S02]  /*15150*/  LEA R26, P5, R32, R16, 0x1 ;  /* 0x00000010201a7211 */ /* 0x000fe400078a08ff */
[C---:B------:R-:W-:Y:S01]  /*15160*/  LOP3.LUT R2, R0.reuse, 0x92, RZ, 0xfc, !PT ;  /* 0x0000009200027812 */ /* 0x040fe200078efcff */
[----:B------:R2:W-:Y:S01]  /*15170*/  @P2 STG.E.U16 desc[UR20][R18.64], R27 ;  /* 0x0000001b12002986 */ /* 0x0005e2000c101514 */
[----:B------:R-:W-:-:S03]  /*15180*/  LOP3.LUT R33, R0, 0x90, RZ, 0xfc, !PT ;  /* 0x0000009000217812 */ /* 0x000fc600078efcff */
[----:B------:R4:W-:Y:S01]  /*15190*/  @P3 STG.E.U16 desc[UR20][R24.64], R130 ;  /* 0x0000008218003986 */ /* 0x0009e2000c101514 */
[----:B-1----:R-:W-:Y:S01]  /*151a0*/  ISETP.LT.AND P3, PT, R2, UR4, !P0 ;  /* 0x0000000402007c0c */ /* 0x002fe2000c761270 */
[----:B------:R-:W1:Y:S01]  /*151b0*/  LDCU UR4, c[0x0][0x39c] ;  /* 0x00007380ff0477ac */ /* 0x000e620008000800 */
[-C--:B--2---:R-:W-:Y:S01]  /*151c0*/  LEA.HI.X.SX32 R27, R32, R3.reuse, 0x1, P5 ;  /* 0x00000003201b7211 */ /* 0x084fe200028f0eff */
[C---:B------:R-:W-:Y:S01]  /*151d0*/  IMAD R32, R17.reuse, 0x2, R32 ;  /* 0x0000000211207824 */ /* 0x040fe200078e0220 */
[----:B------:R-:W-:Y:S02]  /*151e0*/  LOP3.LUT R19, R0, 0x94, RZ, 0xfc, !PT ;  /* 0x0000009400137812 */ /* 0x000fe400078efcff */
[----:B----4-:R-:W-:Y:S01]  /*151f0*/  PRMT R25, R130, 0x7632, R25 ;  /* 0x0000763282197816 */ /* 0x010fe20000000019 */
[----:B------:R-:W-:Y:S01]  /*15200*/  IMAD R2, R17, 0x2, R32 ;  /* 0x0000000211027824 */ /* 0x000fe200078e0220 */
[CC--:B------:R-:W-:Y:S02]  /*15210*/  LEA R18, P5, R32.reuse, R16.reuse, 0x1 ;  /* 0x0000001020127211 */ /* 0x0c0fe400078a08ff */
[----:B0-----:R-:W-:Y:S01]  /*15220*/  ISETP.LT.AND P2, PT, R33, UR5, !P0 ;  /* 0x0000000521007c0c */ /* 0x001fe2000c741270 */
[----:B------:R0:W-:Y:S01]  /*15230*/  @P4 STG.E.U16 desc[UR20][R26.64], R25 ;  /* 0x000000191a004986 */ /* 0x0001e2000c101514 */
[----:B---3--:R-:W-:Y:S01]  /*15240*/  ISETP.LT.AND P4, PT, R19, UR6, !P0 ;  /* 0x0000000613007c0c */ /* 0x008fe2000c781270 */
[----:B------:R-:W2:Y:S01]  /*15250*/  LDCU UR5, c[0x0][0x39c] ;  /* 0x00007380ff0577ac */ /* 0x000ea20008000800 */
[----:B------:R-:W-:Y:S01]  /*15260*/  LEA.HI.X.SX32 R19, R32, R3, 0x1, P5 ;  /* 0x0000000320137211 */ /* 0x000fe200028f0eff */
[----:B------:R-:W3:Y:S01]  /*15270*/  LDCU UR6, c[0x0][0x39c] ;  /* 0x00007380ff0677ac */ /* 0x000ee20008000800 */
[----:B------:R-:W-:Y:S01]  /*15280*/  LEA R24, P5, R2, R16, 0x1 ;  /* 0x0000001002187211 */ /* 0x000fe200078a08ff */
[----:B------:R-:W-:Y:S01]  /*15290*/  IMAD R32, R17, 0x2, R2 ;  /* 0x0000000211207824 */ /* 0x000fe200078e0202 */
[----:B------:R-:W-:-:S02]  /*152a0*/  LOP3.LUT R33, R0, 0x96, RZ, 0xfc, !PT ;  /* 0x0000009600217812 */ /* 0x000fc400078efcff */
[----:B0-----:R-:W-:Y:S02]  /*152b0*/  PRMT R27, R131, 0x7632, R27 ;  /* 0x00007632831b7816 */ /* 0x001fe4000000001b */
[----:B------:R-:W-:Y:S02]  /*152c0*/  LEA.HI.X.SX32 R25, R2, R3, 0x1, P5 ;  /* 0x0000000302197211 */ /* 0x000fe400028f0eff */
[----:B------:R-:W-:Y:S01]  /*152d0*/  LEA R26, P5, R32, R16, 0x1 ;  /* 0x00000010201a7211 */ /* 0x000fe200078a08ff */
[----:B------:R-:W-:Y:S01]  /*152e0*/  @P1 STG.E.U16 desc[UR20][R18.64], R131 ;  /* 0x0000008312001986 */ /* 0x000fe2000c101514 */
[----:B-1----:R-:W-:Y:S01]  /*152f0*/  ISETP.LT.AND P1, PT, R33, UR4, !P0 ;  /* 0x0000000421007c0c */ /* 0x002fe2000c721270 */
[----:B------:R-:W0:Y:S02]  /*15300*/  LDCU UR4, c[0x0][0x39c] ;  /* 0x00007380ff0477ac */ /* 0x000e240008000800 */
[----:B------:R1:W-:Y:S01]  /*15310*/  @P6 STG.E.U16 desc[UR20][R24.64], R27 ;  /* 0x0000001b18006986 */ /* 0x0003e2000c101514 */
[----:B------:R-:W-:-:S02]  /*15320*/  LOP3.LUT R33, R0, 0x98, RZ, 0xfc, !PT ;  /* 0x0000009800217812 */ /* 0x000fc400078efcff */
[----:B------:R-:W-:Y:S02]  /*15330*/  LOP3.LUT R2, R0, 0x9a, RZ, 0xfc, !PT ;  /* 0x0000009a00027812 */ /* 0x000fe400078efcff */
[----:B--2---:R-:W-:Y:S01]  /*15340*/  ISETP.LT.AND P6, PT, R33, UR5, !P0 ;  /* 0x0000000521007c0c */ /* 0x004fe2000c7c1270 */
[----:B------:R-:W2:Y:S01]  /*15350*/  LDCU UR5, c[0x0][0x39c] ;  /* 0x00007380ff0577ac */ /* 0x000ea20008000800 */
[----:B-1----:R-:W-:Y:S01]  /*15360*/  LEA.HI.X.SX32 R27, R32, R3, 0x1, P5 ;  /* 0x00000003201b7211 */ /* 0x002fe200028f0eff */
[C---:B------:R-:W-:Y:S01]  /*15370*/  IMAD R32, R17.reuse, 0x2, R32 ;  /* 0x0000000211207824 */ /* 0x040fe200078e0220 */
[----:B---3--:R-:W-:Y:S01]  /*15380*/  ISETP.LT.AND P5, PT, R2, UR6, !P0 ;  /* 0x0000000602007c0c */ /* 0x008fe2000c7a1270 */
[----:B------:R-:W1:Y:S02]  /*15390*/  LDCU UR6, c[0x0][0x39c] ;  /* 0x00007380ff0677ac */ /* 0x000e640008000800 */
[----:B------:R3:W-:Y:S01]  /*153a0*/  @P2 STG.E.U16 desc[UR20][R26.64], R136 ;  /* 0x000000881a002986 */ /* 0x0007e2000c101514 */
[----:B------:R-:W-:Y:S01]  /*153b0*/  LEA R18, P2, R32, R16, 0x1 ;  /* 0x0000001020127211 */ /* 0x000fe200078408ff */
[----:B------:R-:W-:-:S03]  /*153c0*/  IMAD R2, R17, 0x2, R32 ;  /* 0x0000000211027824 */ /* 0x000fc600078e0220 */
[----:B------:R-:W-:Y:S01]  /*153d0*/  LEA.HI.X.SX32 R19, R32, R3, 0x1, P2 ;  /* 0x0000000320137211 */ /* 0x000fe200010f0eff */
[----:B------:R-:W-:Y:S01]  /*153e0*/  IMAD R32, R17, 0x2, R2 ;  /* 0x0000000211207824 */ /* 0x000fe200078e0202 */
[----:B------:R-:W-:Y:S02]  /*153f0*/  LEA R24, P2, R2, R16, 0x1 ;  /* 0x0000001002187211 */ /* 0x000fe400078408ff */
[----:B---3--:R-:W-:Y:S02]  /*15400*/  PRMT R27, R136, 0x7632, R27 ;  /* 0x00007632881b7816 */ /* 0x008fe4000000001b */
[----:B------:R-:W-:-:S03]  /*15410*/  LOP3.LUT R33, R0, 0x9c, RZ, 0xfc, !PT ;  /* 0x0000009c00217812 */ /* 0x000fc600078efcff */
[----:B------:R3:W-:Y:S01]  /*15420*/  @P3 STG.E.U16 desc[UR20][R18.64], R27 ;  /* 0x0000001b12003986 */ /* 0x0007e2000c101514 */
[----:B------:R-:W-:Y:S02]  /*15430*/  LEA R26, P3, R32, R16, 0x1 ;  /* 0x00000010201a7211 */ /* 0x000fe400078608ff */
[-C--:B------:R-:W-:Y:S02]  /*15440*/  LEA.HI.X.SX32 R25, R2, R3.reuse, 0x1, P2 ;  /* 0x0000000302197211 */ /* 0x080fe400010f0eff */
[----:B0-----:R-:W-:Y:S01]  /*15450*/  ISETP.LT.AND P2, PT, R33, UR4, !P0 ;  /* 0x0000000421007c0c */ /* 0x001fe2000c741270 */
[----:B------:R-:W0:Y:S01]  /*15460*/  LDCU UR4, c[0x0][0x39c] ;  /* 0x00007380ff0477ac */ /* 0x000e220008000800 */
[----:B------:R-:W-:Y:S01]  /*15470*/  LOP3.LUT R2, R0, 0x9e, RZ, 0xfc, !PT ;  /* 0x0000009e00027812 */ /* 0x000fe200078efcff */
[----:B------:R4:W-:Y:S01]  /*15480*/  @P4 STG.E.U16 desc[UR20][R24.64], R137 ;  /* 0x0000008918004986 */ /* 0x0009e2000c101514 */
[----:B---3--:R-:W-:Y:S01]  /*15490*/  LEA.HI.X.SX32 R27, R32, R3, 0x1, P3 ;  /* 0x00000003201b7211 */ /* 0x008fe200018f0eff */
[C---:B------:R-:W-:Y:S01]  /*154a0*/  IMAD R32, R17.reuse, 0x2, R32 ;  /* 0x0000000211207824 */ /* 0x040fe200078e0220 */
[----:B--2---:R-:W-:Y:S01]  /*154b0*/  ISETP.LT.AND P3, PT, R2, UR5, !P0 ;  /* 0x0000000502007c0c */ /* 0x004fe2000c761270 */
[----:B------:R-:W2:Y:S01]  /*154c0*/  LDCU UR5, c[0x0][0x39c] ;  /* 0x00007380ff0577ac */ /* 0x000ea20008000800 */
[----:B------:R-:W-:Y:S01]  /*154d0*/  LOP3.LUT R19, R0, 0xa0, RZ, 0xfc, !PT ;  /* 0x000000a000137812 */ /* 0x000fe200078efcff */
[----:B------:R-:W-:Y:S01]  /*154e0*/  IMAD R2, R17, 0x2, R32 ;  /* 0x0000000211027824 */ /* 0x000fe200078e0220 */
[----:B----4-:R-:W-:-:S02]  /*154f0*/  PRMT R25, R137, 0x7632, R25 ;  /* 0x0000763289197816 */ /* 0x010fc40000000019 */
[----:B------:R-:W-:-:S03]  /*15500*/  LEA R18, P4, R32, R16, 0x1 ;  /* 0x0000001020127211 */ /* 0x000fc600078808ff */
[----:B------:R3:W-:Y:S01]  /*15510*/  @P1 STG.E.U16 desc[UR20][R26.64], R25 ;  /* 0x000000191a001986 */ /* 0x0007e2000c101514 */
[----:B-1----:R-:W-:Y:S01]  /*15520*/  ISETP.LT.AND P1, PT, R19, UR6, !P0 ;  /* 0x0000000613007c0c */ /* 0x002fe2000c721270 */
[----:B------:R-:W1:Y:S01]  /*15530*/  LDCU UR6, c[0x0][0x39c] ;  /* 0x00007380ff0677ac */ /* 0x000e620008000800 */
[-C--:B------:R-:W-:Y:S02]  /*15540*/  LEA.HI.X.SX32 R19, R32, R3.reuse, 0x1, P4 ;  /* 0x0000000320137211 */ /* 0x080fe400020f0eff */
[-C--:B------:R-:W-:Y:S02]  /*15550*/  LEA R24, P4, R2, R16.reuse, 0x1 ;  /* 0x0000001002187211 */ /* 0x080fe400078808ff */
[----:B------:R-:W-:Y:S01]  /*15560*/  LOP3.LUT R32, R0, 0xa2, RZ, 0xfc, !PT ;  /* 0x000000a200207812 */ /* 0x000fe200078efcff */
[----:B------:R-:W-:Y:S01]  /*15570*/  @P6 STG.E.U16 desc[UR20][R18.64], R138 ;  /* 0x0000008a12006986 */ /* 0x000fe2000c101514 */
[----:B---3--:R-:W-:Y:S02]  /*15580*/  PRMT R27, R138, 0x7632, R27 ;  /* 0x000076328a1b7816 */ /* 0x008fe4000000001b */
[----:B------:R-:W-:Y:S01]  /*15590*/  LEA.HI.X.SX32 R25, R2, R3, 0x1, P4 ;  /* 0x0000000302197211 */ /* 0x000fe200020f0eff */
[C---:B------:R-:W-:Y:S01]  /*155a0*/  IMAD R2, R17.reuse, 0x2, R2 ;  /* 0x0000000211027824 */ /* 0x040fe200078e0202 */
[----:B0-----:R-:W-:Y:S01]  /*155b0*/  ISETP.LT.AND P4, PT, R32, UR4, !P0 ;  /* 0x0000000420007c0c */ /* 0x001fe2000c781270 */
[----:B------:R-:W0:Y:S02]  /*155c0*/  LDCU UR4, c[0x0][0x39c] ;  /* 0x00007380ff0477ac */ /* 0x000e240008000800 */
[----:B------:R3:W-:Y:S01]  /*155d0*/  @P5 STG.E.U16 desc[UR20][R24.64], R27 ;  /* 0x0000001b18005986 */ /* 0x0007e2000c101514 */
[----:B------:R-:W-:Y:S01]  /*155e0*/  LEA R26, P5, R2, R16, 0x1 ;  /* 0x00000010021a7211 */ /* 0x000fe200078a08ff */
[----:B------:R-:W-:Y:S01]  /*155f0*/  IMAD R34, R17, 0x2, R2 ;  /* 0x0000000211227824 */ /* 0x000fe200078e0202 */
[----:B------:R-:W-:-:S02]  /*15600*/  LOP3.LUT R32, R0, 0xa4, RZ, 0xfc, !PT ;  /* 0x000000a400207812 */ /* 0x000fc400078efcff */
[-C--:B---3--:R-:W-:Y:S02]  /*15610*/  LEA.HI.X.SX32 R27, R2, R3.reuse, 0x1, P5 ;  /* 0x00000003021b7211 */ /* 0x088fe400028f0eff */
[----:B--2---:R-:W-:Y:S01]  /*15620*/  ISETP.LT.AND P5, PT, R32, UR5, !P0 ;  /* 0x0000000520007c0c */ /* 0x004fe2000c7a1270 */
[----:B------:R-:W2:Y:S01]  /*15630*/  LDCU UR5, c[0x0][0x39c] ;  /* 0x00007380ff0577ac */ /* 0x000ea20008000800 */
[C---:B------:R-:W-:Y:S02]  /*15640*/  LEA R32, P6, R34.reuse, R16, 0x1 ;  /* 0x0000001022207211 */ /* 0x040fe400078c08ff */
[----:B------:R-:W-:Y:S02]  /*15650*/  PRMT R25, R139, 0x7632, R25 ;  /* 0x000076328b197816 */ /* 0x000fe40000000019 */
[----:B------:R-:W-:Y:S01]  /*15660*/  LEA.HI.X.SX32 R33, R34, R3, 0x1, P6 ;  /* 0x0000000322217211 */ /* 0x000fe200030f0eff */
[----:B------:R-:W-:Y:S01]  /*15670*/  IMAD R34, R17, 0x2, R34 ;  /* 0x0000000211227824 */ /* 0x000fe200078e0222 */
[----:B------:R-:W-:-:S02]  /*15680*/  LOP3.LUT R2, R0, 0xa6, RZ, 0xfc, !PT ;  /* 0x000000a600027812 */ /* 0x000fc400078efcff */
[----:B------:R-:W-:Y:S01]  /*15690*/  LOP3.LUT R19, R0, 0xa8, RZ, 0xfc, !PT ;  /* 0x000000a800137812 */ /* 0x000fe200078efcff */
[----:B------:R3:W-:Y:S01]  /*156a0*/  @P2 STG.E.U16 desc[UR20][R26.64], R139 ;  /* 0x0000008b1a002986 */ /* 0x0007e2000c101514 */
[----:B-1----:R-:W-:Y:S01]  /*156b0*/  ISETP.LT.AND P2, PT, R2, UR6, !P0 ;  /* 0x0000000602007c0c */ /* 0x002fe2000c741270 */
[----:B------:R-:W-:Y:S01]  /*156c0*/  IMAD R2, R17, 0x2, R34 ;  /* 0x0000000211027824 */ /* 0x000fe200078e0222 */
[CC--:B------:R-:W-:Y:S01]  /*156d0*/  LEA R18, P6, R34.reuse, R16.reuse, 0x1 ;  /* 0x0000001022127211 */ /* 0x0c0fe200078c08ff */
[----:B------:R1:W-:Y:S01]  /*156e0*/  @P3 STG.E.U16 desc[UR20][R32.64], R25 ;  /* 0x0000001920003986 */ /* 0x0003e2000c101514 */
[----:B0-----:R-:W-:Y:S01]  /*156f0*/  ISETP.LT.AND P3, PT, R19, UR4, !P0 ;  /* 0x0000000413007c0c */ /* 0x001fe2000c761270 */
[----:B------:R-:W0:Y:S01]  /*15700*/  LDCU UR4, c[0x0][0x39c] ;  /* 0x00007380ff0477ac */ /* 0x000e220008000800 */
[----:B------:R-:W-:Y:S02]  /*15710*/  LEA.HI.X.SX32 R19, R34, R3, 0x1, P6 ;  /* 0x0000000322137211 */ /* 0x000fe400030f0eff */
[----:B------:R-:W-:Y:S01]  /*15720*/  LEA R24, P6, R2, R16, 0x1 ;  /* 0x0000001002187211 */ /* 0x000fe200078c08ff */
[----:B------:R-:W4:Y:S01]  /*15730*/  LDCU UR6, c[0x0][0x39c] ;  /* 0x00007380ff0677ac */ /* 0x000f220008000800 */
[----:B---3--:R-:W-:Y:S01]  /*15740*/  LOP3.LUT R26, R0, 0xaa, RZ, 0xfc, !PT ;  /* 0x000000aa001a7812 */ /* 0x008fe200078efcff */
[----:B------:R-:W-:Y:S01]  /*15750*/  @P1 STG.E.U16 desc[UR20][R18.64], R84 ;  /* 0x0000005412001986 */ /* 0x000fe2000c101514 */
[----:B-1----:R-:W-:Y:S01]  /*15760*/  IMAD R32, R17, 0x2, R2 ;  /* 0x0000000211207824 */ /* 0x002fe200078e0202 */
[----:B------:R-:W-:-:S02]  /*15770*/  PRMT R27, R84, 0x7632, R27 ;  /* 0x00007632541b7816 */ /* 0x000fc4000000001b */
[-C--:B------:R-:W-:Y:S02]  /*15780*/  LEA.HI.X.SX32 R25, R2, R3.reuse, 0x1, P6 ;  /* 0x0000000302197211 */ /* 0x080fe400030f0eff */
[----:B--2---:R-:W-:Y:S01]  /*15790*/  ISETP.LT.AND P1, PT, R26, UR5, !P0 ;  /* 0x000000051a007c0c */ /* 0x004fe2000c721270 */
[----:B------:R-:W1:Y:S01]  /*157a0*/  LDCU UR5, c[0x0][0x39c] ;  /* 0x00007380ff0577ac */ /* 0x000e620008000800 */
[-C--:B------:R-:W-:Y:S01]  /*157b0*/  LEA R26, P6, R32, R16.reuse, 0x1 ;  /* 0x00000010201a7211 */ /* 0x080fe200078c08ff */
[----:B------:R2:W-:Y:S01]  /*157c0*/  @P4 STG.E.U16 desc[UR20][R24.64], R27 ;  /* 0x0000001b18004986 */ /* 0x0005e2000c101514 */
[C---:B------:R-:W-:Y:S02]  /*157d0*/  LOP3.LUT R2, R0.reuse, 0xae, RZ, 0xfc, !PT ;  /* 0x000000ae00027812 */ /* 0x040fe400078efcff */
[----:B------:R-:W-:Y:S02]  /*157e0*/  LOP3.LUT R33, R0, 0xac, RZ, 0xfc, !PT ;  /* 0x000000ac00217812 */ /* 0x000fe400078efcff */
[----:B0-----:R-:W-:Y:S01]  /*157f0*/  ISETP.LT.AND P4, PT, R2, UR4, !P0 ;  /* 0x0000000402007c0c */ /* 0x001fe2000c781270 */
[----:B------:R-:W0:Y:S01]  /*15800*/  LDCU UR4, c[0x0][0x39c] ;  /* 0x00007380ff0477ac */ /* 0x000e220008000800 */
[----:B--2---:R-:W-:Y:S01]  /*15810*/  LEA.HI.X.SX32 R27, R32, R3, 0x1, P6 ;  /* 0x00000003201b7211 */ /* 0x004fe200030f0eff */
[----:B------:R-:W-:Y:S01]  /*15820*/  IMAD R32, R17, 0x2, R32 ;  /* 0x0000000211207824 */ /* 0x000fe200078e0220 */
[----:B----4-:R-:W-:Y:S01]  /*15830*/  ISETP.LT.AND P6, PT, R33, UR6, !P0 ;  /* 0x0000000621007c0c */ /* 0x010fe2000c7c1270 */
        /* <DEDUP_REMOVED lines=10> */
[----:B------:R-:W-:Y:S01]  /*158e0*/  LOP3.LUT R2, R0, 0xb2, RZ, 0xfc, !PT ;  /* 0x000000b200027812 */ /* 0x000fe200078efcff */
[----:B------:R3:W-:Y:S04]  /*158f0*/  @P2 STG.E.U16 desc[UR20][R18.64], R27 ;  /* 0x0000001b12002986 */ /* 0x0007e8000c101514 */
[----:B------:R4:W-:Y:S01]  /*15900*/  @P3 STG.E.U16 desc[UR20][R24.64], R86 ;  /* 0x0000005618003986 */ /* 0x0009e2000c101514 */
[----:B0-----:R-:W-:Y:S01]  /*15910*/  ISETP.LT.AND P3, PT, R2, UR4, !P0 ;  /* 0x0000000402007c0c */ /* 0x001fe2000c761270 */
[----:B------:R-:W0:Y:S01]  /*15920*/  LDCU UR4, c[0x0][0x39c] ;  /* 0x00007380ff0477ac */ /* 0x000e220008000800 */
[----:B------:R-:W-:-:S02]  /*15930*/  LOP3.LUT R33, R0, 0xb0, RZ, 0xfc, !PT ;  /* 0x000000b000217812 */ /* 0x000fc400078efcff */
[----:B---3--:R-:W-:Y:S01]  /*15940*/  LEA.HI.X.SX32 R27, R32, R3, 0x1, P5 ;  /* 0x00000003201b7211 */ /* 0x008fe200028f0eff */
[C---:B------:R-:W-:Y:S01]  /*15950*/  IMAD R32, R17.reuse, 0x2, R32 ;  /* 0x0000000211207824 */ /* 0x040fe200078e0220 */
[----:B------:R-:W-:Y:S02]  /*15960*/  LOP3.LUT R19, R0, 0xb4, RZ, 0xfc, !PT ;  /* 0x000000b400137812 */ /* 0x000fe400078efcff */
[----:B----4-:R-:W-:Y:S01]  /*15970*/  PRMT R25, R86, 0x7632, R25 ;  /* 0x0000763256197816 */ /* 0x010fe20000000019 */
[----:B------:R-:W-:Y:S01]  /*15980*/  IMAD R2, R17, 0x2, R32 ;  /* 0x0000000211027824 */ /* 0x000fe200078e0220 */
[----:B------:R-:W-:-:S03]  /*15990*/  LEA R18, P5, R32, R16, 0x1 ;  /* 0x0000001020127211 */ /* 0x000fc600078a08ff */
[----:B------:R3:W-:Y:S01]  /*159a0*/  @P1 STG.E.U16 desc[UR20][R26.64], R25 ;  /* 0x000000191a001986 */ /* 0x0007e2000c101514 */
[----:B--2---:R-:W-:Y:S01]  /*159b0*/  ISETP.LT.AND P1, PT, R19, UR6, !P0 ;  /* 0x0000000613007c0c */ /* 0x004fe2000c721270 */
[----:B------:R-:W2:Y:S01]  /*159c0*/  LDCU UR6, c[0x0][0x39c] ;  /* 0x00007380ff0677ac */ /* 0x000ea20008000800 */
[----:B-1----:R-:W-:Y:S02]  /*159d0*/  ISETP.LT.AND P2, PT, R33, UR5, !P0 ;  /* 0x0000000521007c0c */ /* 0x002fe4000c741270 */
[----:B------:R-:W-:Y:S01]  /*159e0*/  LEA.HI.X.SX32 R19, R32, R3, 0x1, P5 ;  /* 0x0000000320137211 */ /* 0x000fe200028f0eff */
[----:B------:R-:W1:Y:S01]  /*159f0*/  LDCU UR5, c[0x0][0x39c] ;  /* 0x00007380ff0577ac */ /* 0x000e620008000800 */
[----:B------:R-:W-:Y:S01]  /*15a00*/  LEA R24, P5, R2, R16, 0x1 ;  /* 0x0000001002187211 */ /* 0x000fe200078a08ff */
[----:B------:R-:W-:Y:S02]  /*15a10*/  IMAD R32, R17, 0x2, R2 ;  /* 0x0000000211207824 */ /* 0x000fe400078e0202 */
[----:B------:R-:W-:Y:S01]  /*15a20*/  @P6 STG.E.U16 desc[UR20][R18.64], R87 ;  /* 0x0000005712006986 */ /* 0x000fe2000c101514 */
[----:B---3--:R-:W-:-:S02]  /*15a30*/  PRMT R27, R87, 0x7632, R27 ;  /* 0x00007632571b7816 */ /* 0x008fc4000000001b */
[----:B------:R-:W-:Y:S02]  /*15a40*/  LEA.HI.X.SX32 R25, R2, R3, 0x1, P5 ;  /* 0x0000000302197211 */ /* 0x000fe400028f0eff */
[----:B------:R-:W-:Y:S02]  /*15a50*/  LEA R26, P6, R32, R16, 0x1 ;  /* 0x00000010201a7211 */ /* 0x000fe400078c08ff */
[C---:B------:R-:W-:Y:S01]  /*15a60*/  LOP3.LUT R33, R0.reuse, 0xb6, RZ, 0xfc, !PT ;  /* 0x000000b600217812 */ /* 0x040fe200078efcff */
[----:B------:R3:W-:Y:S01]  /*15a70*/  @P4 STG.E.U16 desc[UR20][R24.64], R27 ;  /* 0x0000001b18004986 */ /* 0x0007e2000c101514 */
[C---:B------:R-:W-:Y:S02]  /*15a80*/  LOP3.LUT R2, R0.reuse, 0xba, RZ, 0xfc, !PT ;  /* 0x000000ba00027812 */ /* 0x040fe400078efcff */
[----:B0-----:R-:W-:Y:S01]  /*15a90*/  ISETP.LT.AND P5, PT, R33, UR4, !P0 ;  /* 0x0000000421007c0c */ /* 0x001fe2000c7a1270 */
[----:B------:R-:W0:Y:S01]  /*15aa0*/  LDCU UR4, c[0x0][0x39c] ;  /* 0x00007380ff0477ac */ /* 0x000e220008000800 */
[----:B------:R-:W-:-:S02]  /*15ab0*/  LOP3.LUT R33, R0, 0xb8, RZ, 0xfc, !PT ;  /* 0x000000b800217812 */ /* 0x000fc400078efcff */
[-C--:B---3--:R-:W-:Y:S01]  /*15ac0*/  LEA.HI.X.SX32 R27, R32, R3.reuse, 0x1, P6 ;  /* 0x00000003201b7211 */ /* 0x088fe200030f0eff */
[C---:B------:R-:W-:Y:S01]  /*15ad0*/  IMAD R32, R17.reuse, 0x2, R32 ;  /* 0x0000000211207824 */ /* 0x040fe200078e0220 */
[----:B--2---:R-:W-:Y:S01]  /*15ae0*/  ISETP.LT.AND P6, PT, R2, UR6, !P0 ;  /* 0x0000000602007c0c */ /* 0x004fe2000c7c1270 */
[----:B------:R-:W2:Y:S02]  /*15af0*/  LDCU UR6, c[0x0][0x39c] ;  /* 0x00007380ff0677ac */ /* 0x000ea40008000800 */
[----:B------:R3:W-:Y:S01]  /*15b00*/  @P2 STG.E.U16 desc[UR20][R26.64], R100 ;  /* 0x000000641a002986 */ /* 0x0007e2000c101514 */
[CC--:B------:R-:W-:Y:S01]  /*15b10*/  LEA R18, P2, R32.reuse, R16.reuse, 0x1 ;  /* 0x0000001020127211 */ /* 0x0c0fe200078408ff */
[----:B------:R-:W-:Y:S01]  /*15b20*/  IMAD R2, R17, 0x2, R32 ;  /* 0x0000000211027824 */ /* 0x000fe200078e0220 */
[----:B-1----:R-:W-:Y:S01]  /*15b30*/  ISETP.LT.AND P4, PT, R33, UR5, !P0 ;  /* 0x0000000521007c0c */ /* 0x002fe2000c781270 */
[----:B------:R-:W1:Y:S01]  /*15b40*/  LDCU UR5, c[0x0][0x39c] ;  /* 0x00007380ff0577ac */ /* 0x000e620008000800 */
        /* <DEDUP_REMOVED lines=8> */
[----:B0-----:R-:W-:Y:S01]  /*15bd0*/  ISETP.LT.AND P2, PT, R33, UR4, !P0 ;  /* 0x0000000421007c0c */ /* 0x001fe2000c741270 */
[----:B------:R0:W-:Y:S01]  /*15be0*/  @P1 STG.E.U16 desc[UR20][R24.64], R101 ;  /* 0x0000006518001986 */ /* 0x0001e2000c101514 */
[----:B------:R-:W4:Y:S01]  /*15bf0*/  LDCU UR4, c[0x0][0x39c] ;  /* 0x00007380ff0477ac */ /* 0x000f220008000800 */
[----:B------:R-:W-:-:S02]  /*15c00*/  LOP3.LUT R2, R0, 0xbe, RZ, 0xfc, !PT ;  /* 0x000000be00027812 */ /* 0x000fc400078efcff */
[----:B---3--:R-:W-:Y:S01]  /*15c10*/  LEA.HI.X.SX32 R27, R32, R3, 0x1, P3 ;  /* 0x00000003201b7211 */ /* 0x008fe200018f0eff */
[----:B------:R-:W-:Y:S01]  /*15c20*/  IMAD R32, R17, 0x2, R32 ;  /* 0x0000000211207824 */ /* 0x000fe200078e0220 */
[----:B0-----:R-:W-:Y:S02]  /*15c30*/  PRMT R25, R101, 0x7632, R25 ;  /* 0x0000763265197816 */ /* 0x001fe40000000019 */
[----:B-1----:R-:W-:Y:S01]  /*15c40*/  ISETP.LT.AND P1, PT, R2, UR5, !P0 ;  /* 0x0000000502007c0c */ /* 0x002fe2000c721270 */
[----:B------:R-:W-:Y:S01]  /*15c50*/  IMAD R2, R17, 0x2, R32 ;  /* 0x0000000211027824 */ /* 0x000fe200078e0220 */
[----:B------:R-:W-:Y:S01]  /*15c60*/  LOP3.LUT R19, R0, 0xc0, RZ, 0xfc, !PT ;  /* 0x000000c000137812 */ /* 0x000fe200078efcff */
[----:B------:R0:W-:Y:S01]  /*15c70*/  @P5 STG.E.U16 desc[UR20][R26.64], R25 ;  /* 0x000000191a005986 */ /* 0x0001e2000c101514 */
[----:B------:R-:W-:Y:S01]  /*15c80*/  LEA R18, P5, R32, R16, 0x1 ;  /* 0x0000001020127211 */ /* 0x000fe200078a08ff */
[----:B------:R-:W1:Y:S01]  /*15c90*/  LDCU UR5, c[0x0][0x39c] ;  /* 0x00007380ff0577ac */ /* 0x000e620008000800 */
[----:B--2---:R-:W-:-:S02]  /*15ca0*/  ISETP.LT.AND P3, PT, R19, UR6, !P0 ;  /* 0x0000000613007c0c */ /* 0x004fc4000c761270 */
[-C--:B------:R-:W-:Y:S01]  /*15cb0*/  LEA.HI.X.SX32 R19, R32, R3.reuse, 0x1, P5 ;  /* 0x0000000320137211 */ /* 0x080fe200028f0eff */
[----:B------:R-:W2:Y:S01]  /*15cc0*/  LDCU UR6, c[0x0][0x39c] ;  /* 0x00007380ff0677ac */ /* 0x000ea20008000800 */
[-C--:B------:R-:W-:Y:S02]  /*15cd0*/  LEA R24, P5, R2, R16.reuse, 0x1 ;  /* 0x0000001002187211 */ /* 0x080fe400078a08ff */
[----:B------:R-:W-:Y:S01]  /*15ce0*/  LOP3.LUT R32, R0, 0xc2, RZ, 0xfc, !PT ;  /* 0x000000c200207812 */ /* 0x000fe200078efcff */
[----:B------:R3:W-:Y:S01]  /*15cf0*/  @P4 STG.E.U16 desc[UR20][R18.64], R102 ;  /* 0x0000006612004986 */ /* 0x0007e2000c101514 */
[----:B0-----:R-:W-:Y:S01]  /*15d00*/  LEA.HI.X.SX32 R25, R2, R3, 0x1, P5 ;  /* 0x0000000302197211 */ /* 0x001fe200028f0eff */
[C---:B------:R-:W-:Y:S01]  /*15d10*/  IMAD R2, R17.reuse, 0x2, R2 ;  /* 0x0000000211027824 */ /* 0x040fe200078e0202 */
[----:B----4-:R-:W-:Y:S01]  /*15d20*/  ISETP.LT.AND P4, PT, R32, UR4, !P0 ;  /* 0x0000000420007c0c */ /* 0x010fe2000c781270 */
[----:B------:R-:W0:Y:S01]  /*15d30*/  LDCU UR4, c[0x0][0x39c] ;  /* 0x00007380ff0477ac */ /* 0x000e220008000800 */
[----:B------:R-:W-:Y:S01]  /*15d40*/  PRMT R27, R102, 0x7632, R27 ;  /* 0x00007632661b7816 */ /* 0x000fe2000000001b */
[----:B------:R-:W-:Y:S01]  /*15d50*/  IMAD R34, R17, 0x2, R2 ;  /* 0x0000000211227824 */ /* 0x000fe200078e0202 */
[----:B------:R-:W-:-:S02]  /*15d60*/  LEA R26, P5, R2, R16, 0x1 ;  /* 0x00000010021a7211 */ /* 0x000fc400078a08ff */
[C---:B------:R-:W-:Y:S01]  /*15d70*/  LOP3.LUT R32, R0.reuse, 0xc4, RZ, 0xfc, !PT ;  /* 0x000000c400207812 */ /* 0x040fe200078efcff */
[----:B------:R4:W-:Y:S01]  /*15d80*/  @P6 STG.E.U16 desc[UR20][R24.64], R27 ;  /* 0x0000001b18006986 */ /* 0x0009e2000c101514 */
[----:B---3--:R-:W-:Y:S02]  /*15d90*/  LOP3.LUT R19, R0, 0xc8, RZ, 0xfc, !PT ;  /* 0x000000c800137812 */ /* 0x008fe400078efcff */
[----:B----4-:R-:W-:Y:S02]  /*15da0*/  LEA.HI.X.SX32 R27, R2, R3, 0x1, P5 ;  /* 0x00000003021b7211 */ /* 0x010fe400028f0eff */
[----:B-1----:R-:W-:Y:S01]  /*15db0*/  ISETP.LT.AND P5, PT, R32, UR5, !P0 ;  /* 0x0000000520007c0c */ /* 0x002fe2000c7a1270 */
[----:B------:R-:W1:Y:S01]  /*15dc0*/  LDCU UR5, c[0x0][0x39c] ;  /* 0x00007380ff0577ac */ /* 0x000e620008000800 */
[----:B------:R-:W-:Y:S02]  /*15dd0*/  LEA R32, P6, R34, R16, 0x1 ;  /* 0x0000001022207211 */ /* 0x000fe400078c08ff */
[----:B------:R-:W-:-:S02]  /*15de0*/  PRMT R25, R103, 0x7632, R25 ;  /* 0x0000763267197816 */ /* 0x000fc40000000019 */
[-C--:B------:R-:W-:Y:S01]  /*15df0*/  LEA.HI.X.SX32 R33, R34, R3.reuse, 0x1, P6 ;  /* 0x0000000322217211 */ /* 0x080fe200030f0eff */
[----:B------:R-:W-:Y:S01]  /*15e00*/  IMAD R34, R17, 0x2, R34 ;  /* 0x0000000211227824 */ /* 0x000fe200078e0222 */
[----:B------:R-:W-:Y:S01]  /*15e10*/  LOP3.LUT R2, R0, 0xc6, RZ, 0xfc, !PT ;  /* 0x000000c600027812 */ /* 0x000fe200078efcff */
[----:B------:R-:W-:Y:S04]  /*15e20*/  @P2 STG.E.U16 desc[UR20][R26.64], R103 ;  /* 0x000000671a002986 */ /* 0x000fe8000c101514 */
[----:B------:R3:W-:Y:S01]  /*15e30*/  @P1 STG.E.U16 desc[UR20][R32.64], R25 ;  /* 0x0000001920001986 */ /* 0x0007e2000c101514 */
[----:B0-----:R-:W-:Y:S01]  /*15e40*/  ISETP.LT.AND P1, PT, R19, UR4, !P0 ;  /* 0x0000000413007c0c */ /* 0x001fe2000c721270 */
[----:B------:R-:W0:Y:S01]  /*15e50*/  LDCU UR4, c[0x0][0x39c] ;  /* 0x00007380ff0477ac */ /* 0x000e220008000800 */
[----:B--2---:R-:W-:Y:S01]  /*15e60*/  ISETP.LT.AND P2, PT, R2, UR6, !P0 ;  /* 0x0000000602007c0c */ /* 0x004fe2000c741270 */
[----:B------:R-:W-:Y:S01]  /*15e70*/  IMAD R2, R17, 0x2, R34 ;  /* 0x0000000211027824 */ /* 0x000fe200078e0222 */
[C---:B------:R-:W-:Y:S01]  /*15e80*/  LEA R18, P6, R34.reuse, R16, 0x1 ;  /* 0x0000001022127211 */ /* 0x040fe200078c08ff */
[----:B------:R-:W2:Y:S03]  /*15e90*/  LDCU UR6, c[0x0][0x39c] ;  /* 0x00007380ff0677ac */ /* 0x000ea60008000800 */
[----:B------:R-:W-:-:S02]  /*15ea0*/  LEA.HI.X.SX32 R19, R34, R3, 0x1, P6 ;  /* 0x0000000322137211 */ /* 0x000fc400030f0eff */
[-C--:B------:R-:W-:Y:S01]  /*15eb0*/  LEA R24, P6, R2, R16.reuse, 0x1 ;  /* 0x0000001002187211 */ /* 0x080fe200078c08ff */
[----:B---3--:R-:W-:Y:S01]  /*15ec0*/  IMAD R32, R17, 0x2, R2 ;  /* 0x0000000211207824 */ /* 0x008fe200078e0202 */
[----:B------:R-:W-:Y:S01]  /*15ed0*/  LOP3.LUT R26, R0, 0xca, RZ, 0xfc, !PT ;  /* 0x000000ca001a7812 */ /* 0x000fe200078efcff */
[----:B------:R-:W-:Y:S01]  /*15ee0*/  @P3 STG.E.U16 desc[UR20][R18.64], R80 ;  /* 0x0000005012003986 */ /* 0x000fe2000c101514 */
[----:B------:R-:W-:Y:S02]  /*15ef0*/  PRMT R27, R80, 0x7632, R27 ;  /* 0x00007632501b7816 */ /* 0x000fe4000000001b */
[----:B------:R-:W-:Y:S02]  /*15f00*/  LEA.HI.X.SX32 R25, R2, R3, 0x1, P6 ;  /* 0x0000000302197211 */ /* 0x000fe400030f0eff */
[----:B-1----:R-:W-:Y:S01]  /*15f10*/  ISETP.LT.AND P3, PT, R26, UR5, !P0 ;  /* 0x000000051a007c0c */ /* 0x002fe2000c761270 */
[----:B------:R-:W1:Y:S01]  /*15f20*/  LDCU UR5, c[0x0][0x39c] ;  /* 0x00007380ff0577ac */ /* 0x000e620008000800 */
[----:B------:R-:W-:Y:S01]  /*15f30*/  LEA R26, P6, R32, R16, 0x1 ;  /* 0x00000010201a7211 */ /* 0x000fe200078c08ff */
[----:B------:R3:W-:Y:S01]  /*15f40*/  @P4 STG.E.U16 desc[UR20][R24.64], R27 ;  /* 0x0000001b18004986 */ /* 0x0007e2000c101514 */
[----:B------:R-:W-:-:S02]  /*15f50*/  LOP3.LUT R2, R0, 0xce, RZ, 0xfc, !PT ;  /* 0x000000ce00027812 */ /* 0x000fc400078efcff */
        /* <DEDUP_REMOVED lines=35> */
[----:B------:R-:W-:Y:S01]  /*16190*/  IMAD R32, R17, 0x2, R2 ;  /* 0x0000000211207824 */ /* 0x000fe200078e0202 */
[----:B------:R-:W-:Y:S02]  /*161a0*/  LOP3.LUT R33, R0, 0xd6, RZ, 0xfc, !PT ;  /* 0x000000d600217812 */ /* 0x000fe400078efcff */
[----:B---3--:R-:W-:-:S02]  /*161b0*/  PRMT R27, R83, 0x7632, R27 ;  /* 0x00007632531b7816 */ /* 0x008fc4000000001b */
[----:B------:R-:W-:Y:S02]  /*161c0*/  LEA.HI.X.SX32 R25, R2, R3, 0x1, P5 ;  /* 0x0000000302197211 */ /* 0x000fe400028f0eff */
[----:B------:R-:W-:Y:S01]  /*161d0*/  LEA R26, P5, R32, R16, 0x1 ;  /* 0x00000010201a7211 */ /* 0x000fe200078a08ff */
[----:B------:R-:W-:Y:S01]  /*161e0*/  @P4 STG.E.U16 desc[UR20][R18.64], R83 ;  /* 0x0000005312004986 */ /* 0x000fe2000c101514 */
[----:B0-----:R-:W-:Y:S01]  /*161f0*/  ISETP.LT.AND P4, PT, R33, UR4, !P0 ;  /* 0x0000000421007c0c */ /* 0x001fe2000c781270 */
[----:B------:R-:W0:Y:S02]  /*16200*/  LDCU UR4, c[0x0][0x39c] ;  /* 0x00007380ff0477ac */ /* 0x000e240008000800 */
[----:B------:R3:W-:Y:S01]  /*16210*/  @P6 STG.E.U16 desc[UR20][R24.64], R27 ;  /* 0x0000001b18006986 */ /* 0x0007e2000c101514 */
[C---:B------:R-:W-:Y:S02]  /*16220*/  LOP3.LUT R2, R0.reuse, 0xda, RZ, 0xfc, !PT ;  /* 0x000000da00027812 */ /* 0x040fe400078efcff */
        /* <DEDUP_REMOVED lines=13> */
[----:B------:R-:W-:Y:S02]  /*16300*/  LOP3.LUT R33, R0, 0xdc, RZ, 0xfc, !PT ;  /* 0x000000dc00217812 */ /* 0x000fe400078efcff */
[----:B---3--:R-:W-:Y:S02]  /*16310*/  PRMT R27, R20, 0x7632, R27 ;  /* 0x00007632141b7816 */ /* 0x008fe4000000001b */
[----:B------:R-:W-:Y:S02]  /*16320*/  LEA.HI.X.SX32 R25, R2, R3, 0x1, P2 ;  /* 0x0000000302197211 */ /* 0x000fe400010f0eff */
[----:B------:R-:W-:Y:S01]  /*16330*/  LEA R26, P2, R32, R16, 0x1 ;  /* 0x00000010201a7211 */ /* 0x000fe200078408ff */
[----:B------:R3:W-:Y:S01]  /*16340*/  @P1 STG.E.U16 desc[UR20][R18.64], R27 ;  /* 0x0000001b12001986 */ /* 0x0007e2000c101514 */
[----:B0-----:R-:W-:Y:S01]  /*16350*/  ISETP.LT.AND P1, PT, R33, UR4, !P0 ;  /* 0x0000000421007c0c */ /* 0x001fe2000c721270 */
[----:B------:R-:W0:Y:S02]  /*16360*/  LDCU UR4, c[0x0][0x39c] ;  /* 0x00007380ff0477ac */ /* 0x000e240008000800 */
[----:B------:R4:W-:Y:S01]  /*16370*/  @P3 STG.E.U16 desc[UR20][R24.64], R21 ;  /* 0x0000001518003986 */ /* 0x0009e2000c101514 */
[----:B------:R-:W-:-:S02]  /*16380*/  LOP3.LUT R2, R0, 0xde, RZ, 0xfc, !PT ;  /* 0x000000de00027812 */ /* 0x000fc400078efcff */
[-C--:B---3--:R-:W-:Y:S01]  /*16390*/  LEA.HI.X.SX32 R27, R32, R3.reuse, 0x1, P2 ;  /* 0x00000003201b7211 */ /* 0x088fe200010f0eff */
[----:B------:R-:W-:Y:S01]  /*163a0*/  IMAD R32, R17, 0x2, R32 ;  /* 0x0000000211207824 */ /* 0x000fe200078e0220 */
[----:B----4-:R-:W-:Y:S02]  /*163b0*/  PRMT R25, R21, 0x7632, R25 ;  /* 0x0000763215197816 */ /* 0x010fe40000000019 */
[----:B------:R-:W-:Y:S02]  /*163c0*/  LOP3.LUT R19, R0, 0xe0, RZ, 0xfc, !PT ;  /* 0x000000e000137812 */ /* 0x000fe400078efcff */
[----:B-1----:R-:W-:Y:S01]  /*163d0*/  ISETP.LT.AND P2, PT, R2, UR5, !P0 ;  /* 0x0000000502007c0c */ /* 0x002fe2000c741270 */
[----:B------:R1:W-:Y:S01]  /*163e0*/  @P4 STG.E.U16 desc[UR20][R26.64], R25 ;  /* 0x000000191a004986 */ /* 0x0003e2000c101514 */
[C---:B------:R-:W-:Y:S01]  /*163f0*/  LEA R18, P4, R32.reuse, R16, 0x1 ;  /* 0x0000001020127211 */ /* 0x040fe200078808ff */
[----:B------:R-:W-:Y:S01]  /*16400*/  IMAD R2, R17, 0x2, R32 ;  /* 0x0000000211027824 */ /* 0x000fe200078e0220 */
[----:B--2---:R-:W-:Y:S01]  /*16410*/  ISETP.LT.AND P3, PT, R19, UR6, !P0 ;  /* 0x0000000613007c0c */ /* 0x004fe2000c761270 */
[----:B------:R-:W2:Y:S01]  /*16420*/  LDCU UR6, c[0x0][0x39c] ;  /* 0x00007380ff0677ac */ /* 0x000ea20008000800 */
[----:B------:R-:W-:-:S02]  /*16430*/  LEA.HI.X.SX32 R19, R32, R3, 0x1, P4 ;  /* 0x0000000320137211 */ /* 0x000fc400020f0eff */
[-C--:B------:R-:W-:Y:S01]  /*16440*/  LEA R20, P4, R2, R16.reuse, 0x1 ;  /* 0x0000001002147211 */ /* 0x080fe200078808ff */
[----:B------:R-:W3:Y:S01]  /*16450*/  LDCU UR5, c[0x0][0x39c] ;  /* 0x00007380ff0577ac */ /* 0x000ee20008000800 */
[----:B------:R-:W-:Y:S01]  /*16460*/  LOP3.LUT R24, R0, 0xe2, RZ, 0xfc, !PT ;  /* 0x000000e200187812 */ /* 0x000fe200078efcff */
[----:B-1----:R-:W-:Y:S01]  /*16470*/  IMAD R26, R17, 0x2, R2 ;  /* 0x00000002111a7824 */ /* 0x002fe200078e0202 */
[----:B------:R-:W-:Y:S01]  /*16480*/  LEA.HI.X.SX32 R21, R2, R3, 0x1, P4 ;  /* 0x0000000302157211 */ /* 0x000fe200020f0eff */
[----:B------:R1:W-:Y:S01]  /*16490*/  @P6 STG.E.U16 desc[UR20][R18.64], R22 ;  /* 0x0000001612006986 */ /* 0x0003e2000c101514 */
[----:B0-----:R-:W-:Y:S01]  /*164a0*/  ISETP.LT.AND P4, PT, R24, UR4, !P0 ;  /* 0x0000000418007c0c */ /* 0x001fe2000c781270 */
[----:B------:R-:W0:Y:S01]  /*164b0*/  LDCU UR4, c[0x0][0x39c] ;  /* 0x00007380ff0477ac */ /* 0x000e220008000800 */
[----:B------:R-:W-:Y:S02]  /*164c0*/  LEA R24, P6, R26, R16, 0x1 ;  /* 0x000000101a187211 */ /* 0x000fe400078c08ff */
[----:B------:R-:W-:-:S02]  /*164d0*/  PRMT R32, R22, 0x7632, R32 ;  /* 0x0000763216207816 */ /* 0x000fc40000000020 */
[-C--:B------:R-:W-:Y:S01]  /*164e0*/  LEA.HI.X.SX32 R25, R26, R3.reuse, 0x1, P6 ;  /* 0x000000031a197211 */ /* 0x080fe200030f0eff */
[C---:B------:R-:W-:Y:S01]  /*164f0*/  IMAD R26, R17.reuse, 0x2, R26 ;  /* 0x00000002111a7824 */ /* 0x040fe200078e021a */
[C---:B------:R-:W-:Y:S01]  /*16500*/  LOP3.LUT R2, R0.reuse, 0xe6, RZ, 0xfc, !PT ;  /* 0x000000e600027812 */ /* 0x040fe200078efcff */
[----:B------:R4:W-:Y:S01]  /*16510*/  @P5 STG.E.U16 desc[UR20][R20.64], R32 ;  /* 0x0000002014005986 */ /* 0x0009e2000c101514 */
[----:B------:R-:W-:Y:S02]  /*16520*/  LOP3.LUT R27, R0, 0xe4, RZ, 0xfc, !PT ;  /* 0x000000e4001b7812 */ /* 0x000fe400078efcff */
[----:B--2---:R-:W-:Y:S01]  /*16530*/  ISETP.LT.AND P5, PT, R2, UR6, !P0 ;  /* 0x0000000602007c0c */ /* 0x004fe2000c7a1270 */
[----:B------:R2:W-:Y:S01]  /*16540*/  @P1 STG.E.U16 desc[UR20][R24.64], R23 ;  /* 0x0000001718001986 */ /* 0x0005e2000c101514 */
[C---:B-1----:R-:W-:Y:S01]  /*16550*/  LEA R18, P1, R26.reuse, R16, 0x1 ;  /* 0x000000101a127211 */ /* 0x042fe200078208ff */
[----:B------:R-:W-:Y:S01]  /*16560*/  IMAD R2, R17, 0x2, R26 ;  /* 0x0000000211027824 */ /* 0x000fe200078e021a */
[----:B---3--:R-:W-:Y:S01]  /*16570*/  ISETP.LT.AND P6, PT, R27, UR5, !P0 ;  /* 0x000000051b007c0c */ /* 0x008fe2000c7c1270 */
[----:B------:R-:W1:Y:S01]  /*16580*/  LDCU UR5, c[0x0][0x39c] ;  /* 0x00007380ff0577ac */ /* 0x000e620008000800 */
[----:B------:R-:W-:-:S02]  /*16590*/  LEA.HI.X.SX32 R19, R26, R3, 0x1, P1 ;  /* 0x000000031a137211 */ /* 0x000fc400008f0eff */
[----:B------:R-:W-:Y:S01]  /*165a0*/  LOP3.LUT R22, R0, 0xe8, RZ, 0xfc, !PT ;  /* 0x000000e800167812 */ /* 0x000fe200078efcff */
[----:B------:R-:W3:Y:S01]  /*165b0*/  LDCU UR6, c[0x0][0x39c] ;  /* 0x00007380ff0677ac */ /* 0x000ee20008000800 */
[CC--:B----4-:R-:W-:Y:S01]  /*165c0*/  LEA R20, P1, R2.reuse, R16.reuse, 0x1 ;  /* 0x0000001002147211 */ /* 0x0d0fe200078208ff */
[----:B------:R-:W-:Y:S01]  /*165d0*/  IMAD R26, R17, 0x2, R2 ;  /* 0x00000002111a7824 */ /* 0x000fe200078e0202 */
[----:B------:R-:W-:Y:S02]  /*165e0*/  PRMT R27, R23, 0x7632, R27 ;  /* 0x00007632171b7816 */ /* 0x000fe4000000001b */
[-C--:B------:R-:W-:Y:S02]  /*165f0*/  LEA.HI.X.SX32 R21, R2, R3.reuse, 0x1, P1 ;  /* 0x0000000302157211 */ /* 0x080fe400008f0eff */
[----:B0-----:R-:W-:Y:S01]  /*16600*/  ISETP.LT.AND P1, PT, R22, UR4, !P0 ;  /* 0x0000000416007c0c */ /* 0x001fe2000c721270 */
[----:B------:R-:W0:Y:S01]  /*16610*/  LDCU UR4, c[0x0][0x39c] ;  /* 0x00007380ff0477ac */ /* 0x000e220008000800 */
[----:B------:R4:W-:Y:S01]  /*16620*/  @P2 STG.E.U16 desc[UR20][R18.64], R27 ;  /* 0x0000001b12002986 */ /* 0x0009e2000c101514 */
[----:B------:R-:W-:Y:S01]  /*16630*/  LEA R22, P2, R26, R16, 0x1 ;  /* 0x000000101a167211 */ /* 0x000fe200078408ff */
[----:B------:R-:W-:Y:S01]  /*16640*/  IMAD R2, R17, 0x2, R26 ;  /* 0x0000000211027824 */ /* 0x000fe200078e021a */
[----:B--2---:R-:W-:Y:S01]  /*16650*/  LOP3.LUT R24, R0, 0xea, RZ, 0xfc, !PT ;  /* 0x000000ea00187812 */ /* 0x004fe200078efcff */
[----:B------:R-:W-:Y:S01]  /*16660*/  @P3 STG.E.U16 desc[UR20][R20.64], R12 ;  /* 0x0000000c14003986 */ /* 0x000fe2000c101514 */
[----:B------:R-:W-:-:S02]  /*16670*/  LEA.HI.X.SX32 R23, R26, R3, 0x1, P2 ;  /* 0x000000031a177211 */ /* 0x000fc400010f0eff */
[----:B----4-:R-:W-:Y:S02]  /*16680*/  PRMT R19, R12, 0x7632, R19 ;  /* 0x000076320c137816 */ /* 0x010fe40000000013 */
[----:B------:R-:W-:Y:S02]  /*16690*/  LEA R18, P3, R2, R16, 0x1 ;  /* 0x0000001002127211 */ /* 0x000fe400078608ff */
[----:B-1----:R-:W-:Y:S01]  /*166a0*/  ISETP.LT.AND P2, PT, R24, UR5, !P0 ;  /* 0x0000000518007c0c */ /* 0x002fe2000c741270 */
[----:B------:R1:W-:Y:S01]  /*166b0*/  @P4 STG.E.U16 desc[UR20][R22.64], R19 ;  /* 0x0000001316004986 */ /* 0x0003e2000c101514 */
[C---:B------:R-:W-:Y:S01]  /*166c0*/  LOP3.LUT R24, R0.reuse, 0xee, RZ, 0xfc, !PT ;  /* 0x000000ee00187812 */ /* 0x040fe200078efcff */
[----:B------:R-:W2:Y:S01]  /*166d0*/  LDCU UR5, c[0x0][0x39c] ;  /* 0x00007380ff0577ac */ /* 0x000ea20008000800 */
[----:B------:R-:W-:Y:S01]  /*166e0*/  LOP3.LUT R25, R0, 0xec, RZ, 0xfc, !PT ;  /* 0x000000ec00197812 */ /* 0x000fe200078efcff */
[----:B------:R-:W4:Y:S01]  /*166f0*/  LDS.128 R20, [R151+UR11] ;  /* 0x0000000b97147984 */ /* 0x000f220008000c00 */
[----:B0-----:R-:W-:Y:S01]  /*16700*/  ISETP.LT.AND P4, PT, R24, UR4, !P0 ;  /* 0x0000000418007c0c */ /* 0x001fe2000c781270 */
[----:B------:R-:W0:Y:S01]  /*16710*/  LDCU UR4, c[0x0][0x39c] ;  /* 0x00007380ff0477ac */ /* 0x000e220008000800 */
[----:B-1----:R-:W-:Y:S01]  /*16720*/  LEA.HI.X.SX32 R19, R2, R3, 0x1, P3 ;  /* 0x0000000302137211 */ /* 0x002fe200018f0eff */
[----:B------:R-:W-:-:S04]  /*16730*/  IMAD R2, R17, 0x2, R2 ;  /* 0x0000000211027824 */ /* 0x000fc800078e0202 */
[----:B------:R1:W-:Y:S01]  /*16740*/  @P6 STG.E.U16 desc[UR20][R18.64], R13 ;  /* 0x0000000d12006986 */ /* 0x0003e2000c101514 */
[CC--:B------:R-:W-:Y:S01]  /*16750*/  LEA R24, P6, R2.reuse, R16.reuse, 0x1 ;  /* 0x0000001002187211 */ /* 0x0c0fe200078c08ff */
[----:B------:R-:W-:Y:S01]  /*16760*/  IMAD R12, R17, 0x2, R2 ;  /* 0x00000002110c7824 */ /* 0x000fe200078e0202 */
[----:B---3--:R-:W-:Y:S01]  /*16770*/  ISETP.LT.AND P3, PT, R25, UR6, !P0 ;  /* 0x0000000619007c0c */ /* 0x008fe2000c761270 */
[----:B------:R-:W3:Y:S01]  /*16780*/  LDCU UR6, c[0x0][0x39c] ;  /* 0x00007380ff0677ac */ /* 0x000ee20008000800 */
[----:B------:R-:W-:Y:S02]  /*16790*/  LEA.HI.X.SX32 R25, R2, R3, 0x1, P6 ;  /* 0x0000000302197211 */ /* 0x000fe400030f0eff */
[----:B------:R-:W-:Y:S01]  /*167a0*/  LEA R26, P6, R12, R16, 0x1 ;  /* 0x000000100c1a7211 */ /* 0x000fe200078c08ff */
[----:B------:R-:W-:Y:S01]  /*167b0*/  IMAD R2, R17, 0x2, R12 ;  /* 0x0000000211027824 */ /* 0x000fe200078e020c */
[----:B------:R-:W-:Y:S02]  /*167c0*/  LOP3.LUT R32, R0, 0xf0, RZ, 0xfc, !PT ;  /* 0x000000f000207812 */ /* 0x000fe400078efcff */
[----:B-1----:R-:W-:-:S02]  /*167d0*/  PRMT R19, R13, 0x7632, R19 ;  /* 0x000076320d137816 */ /* 0x002fc40000000013 */
[----:B------:R-:W-:-:S03]  /*167e0*/  LEA.HI.X.SX32 R27, R12, R3, 0x1, P6 ;  /* 0x000000030c1b7211 */ /* 0x000fc600030f0eff */
[----:B------:R1:W-:Y:S01]  /*167f0*/  @P5 STG.E.U16 desc[UR20][R24.64], R19 ;  /* 0x0000001318005986 */ /* 0x0003e2000c101514 */
[----:B--2---:R-:W-:Y:S01]  /*16800*/  ISETP.LT.AND P5, PT, R32, UR5, !P0 ;  /* 0x0000000520007c0c */ /* 0x004fe2000c7a1270 */
[----:B------:R-:W2:Y:S02]  /*16810*/  LDCU UR5, c[0x0][0x39c] ;  /* 0x00007380ff0577ac */ /* 0x000ea40008000800 */
[----:B------:R2:W-:Y:S01]  /*16820*/  @P1 STG.E.U16 desc[UR20][R26.64], R14 ;  /* 0x0000000e1a001986 */ /* 0x0005e2000c101514 */
[-C--:B------:R-:W-:Y:S01]  /*16830*/  LEA R12, P1, R2, R16.reuse, 0x1 ;  /* 0x00000010020c7211 */ /* 0x080fe200078208ff */
[----:B------:R-:W-:Y:S01]  /*16840*/  IMAD R32, R17, 0x2, R2 ;  /* 0x0000000211207824 */ /* 0x000fe200078e0202 */
[----:B------:R-:W-:Y:S02]  /*16850*/  LOP3.LUT R18, R0, 0xf2, RZ, 0xfc, !PT ;  /* 0x000000f200127812 */ /* 0x000fe400078efcff */
[----:B------:R-:W-:Y:S02]  /*16860*/  LEA.HI.X.SX32 R13, R2, R3, 0x1, P1 ;  /* 0x00000003020d7211 */ /* 0x000fe400008f0eff */
[----:B0-----:R-:W-:Y:S01]  /*16870*/  ISETP.LT.AND P1, PT, R18, UR4, !P0 ;  /* 0x0000000412007c0c */ /* 0x001fe2000c721270 */
[----:B------:R-:W0:Y:S01]  /*16880*/  LDCU UR4, c[0x0][0x39c] ;  /* 0x00007380ff0477ac */ /* 0x000e220008000800 */
[----:B------:R-:W-:-:S02]  /*16890*/  LEA R18, P6, R32, R16, 0x1 ;  /* 0x0000001020127211 */ /* 0x000fc400078c08ff */
[----:B-1----:R-:W-:Y:S02]  /*168a0*/  PRMT R25, R14, 0x7632, R25 ;  /* 0x000076320e197816 */ /* 0x002fe40000000019 */
[-C--:B------:R-:W-:Y:S01]  /*168b0*/  LEA.HI.X.SX32 R19, R32, R3.reuse, 0x1, P6 ;  /* 0x0000000320137211 */ /* 0x080fe200030f0eff */
[C---:B------:R-:W-:Y:S01]  /*168c0*/  IMAD R32, R17.reuse, 0x2, R32 ;  /* 0x0000000211207824 */ /* 0x040fe200078e0220 */
[C---:B------:R-:W-:Y:S01]  /*168d0*/  LOP3.LUT R2, R0.reuse, 0xf4, RZ, 0xfc, !PT ;  /* 0x000000f400027812 */ /* 0x040fe200078efcff */
[----:B------:R1:W-:Y:S01]  /*168e0*/  @P2 STG.E.U16 desc[UR20][R12.64], R25 ;  /* 0x000000190c002986 */ /* 0x0003e2000c101514 */
[----:B--2---:R-:W-:Y:S02]  /*168f0*/  LOP3.LUT R14, R0, 0xf6, RZ, 0xfc, !PT ;  /* 0x000000f6000e7812 */ /* 0x004fe400078efcff */
[----:B---3--:R-:W-:Y:S01]  /*16900*/  ISETP.LT.AND P2, PT, R2, UR6, !P0 ;  /* 0x0000000602007c0c */ /* 0x008fe2000c741270 */
[----:B------:R2:W-:Y:S01]  /*16910*/  @P3 STG.E.U16 desc[UR20][R18.64], R15 ;  /* 0x0000000f12003986 */ /* 0x0005e2000c101514 */
[-C--:B------:R-:W-:Y:S01]  /*16920*/  LEA R24, P6, R32, R16.reuse, 0x1 ;  /* 0x0000001020187211 */ /* 0x080fe200078c08ff */
[----:B------:R-:W-:Y:S01]  /*16930*/  IMAD R2, R17, 0x2, R32 ;  /* 0x0000000211027824 */ /* 0x000fe200078e0220 */
[----:B------:R-:W-:Y:S01]  /*16940*/  ISETP.LT.AND P3, PT, R14, UR5, !P0 ;  /* 0x000000050e007c0c */ /* 0x000fe2000c761270 */
[----:B------:R-:W3:Y:S01]  /*16950*/  LDCU UR5, c[0x0][0x39c] ;  /* 0x00007380ff0577ac */ /* 0x000ee20008000800 */
[----:B-1----:R-:W-:Y:S01]  /*16960*/  LEA.HI.X.SX32 R25, R32, R3, 0x1, P6 ;  /* 0x0000000320197211 */ /* 0x002fe200030f0eff */
[----:B------:R-:W1:Y:S01]  /*16970*/  LDCU UR6, c[0x0][0x39c] ;  /* 0x00007380ff0677ac */ /* 0x000e620008000800 */
[----:B------:R-:W-:-:S02]  /*16980*/  LEA R12, P6, R2, R16, 0x1 ;  /* 0x00000010020c7211 */ /* 0x000fc400078c08ff */
[----:B--2---:R-:W-:Y:S02]  /*16990*/  PRMT R19, R15, 0x7632, R19 ;  /* 0x000076320f137816 */ /* 0x004fe40000000013 */
[----:B------:R-:W-:Y:S01]  /*169a0*/  LEA.HI.X.SX32 R13, R2, R3, 0x1, P6 ;  /* 0x00000003020d7211 */ /* 0x000fe200030f0eff */
[C---:B------:R-:W-:Y:S01]  /*169b0*/  IMAD R2, R17.reuse, 0x2, R2 ;  /* 0x0000000211027824 */ /* 0x040fe200078e0202 */
[C---:B------:R-:W-:Y:S01]  /*169c0*/  LOP3.LUT R14, R0.reuse, 0xf8, RZ, 0xfc, !PT ;  /* 0x000000f8000e7812 */ /* 0x040fe200078efcff */
[----:B------:R2:W-:Y:S01]  /*169d0*/  @P4 STG.E.U16 desc[UR20][R24.64], R19 ;  /* 0x0000001318004986 */ /* 0x0005e2000c101514 */
[----:B------:R-:W-:Y:S02]  /*169e0*/  LOP3.LUT R18, R0, 0xfa, RZ, 0xfc, !PT ;  /* 0x000000fa00127812 */ /* 0x000fe400078efcff */
[----:B0-----:R-:W-:Y:S01]  /*169f0*/  ISETP.LT.AND P4, PT, R14, UR4, !P0 ;  /* 0x000000040e007c0c */ /* 0x001fe2000c781270 */
[----:B----4-:R0:W-:Y:S01]  /*16a00*/  @P5 STG.E.U16 desc[UR20][R12.64], R20 ;  /* 0x000000140c005986 */ /* 0x0101e2000c101514 */
[----:B------:R-:W-:Y:S01]  /*16a10*/  LEA R14, P5, R2, R16, 0x1 ;  /* 0x00000010020e7211 */ /* 0x000fe200078a08ff */
[----:B------:R-:W4:Y:S01]  /*16a20*/  LDCU UR4, c[0x0][0x39c] ;  /* 0x00007380ff0477ac */ /* 0x000f220008000800 */
[----:B------:R-:W-:-:S02]  /*16a30*/  IMAD R26, R17, 0x2, R2 ;  /* 0x00000002111a7824 */ /* 0x000fc400078e0202 */
[-C--:B------:R-:W-:Y:S02]  /*16a40*/  LEA.HI.X.SX32 R15, R2, R3.reuse, 0x1, P5 ;  /* 0x00000003020f7211 */ /* 0x080fe400028f0eff */
[----:B---3--:R-:W-:Y:S01]  /*16a50*/  ISETP.LT.AND P5, PT, R18, UR5, !P0 ;  /* 0x0000000512007c0c */ /* 0x008fe2000c7a1270 */
[----:B------:R-:W3:Y:S01]  /*16a60*/  LDCU UR5, c[0x0][0x39c] ;  /* 0x00007380ff0577ac */ /* 0x000ee20008000800 */
[----:B------:R-:W-:Y:S02]  /*16a70*/  LEA R18, P6, R26, R16, 0x1 ;  /* 0x000000101a127211 */ /* 0x000fe400078c08ff */
[----:B--2---:R-:W-:Y:S02]  /*16a80*/  PRMT R25, R20, 0x7632, R25 ;  /* 0x0000763214197816 */ /* 0x004fe40000000019 */
[----:B------:R-:W-:Y:S01]  /*16a90*/  LEA.HI.X.SX32 R19, R26, R3, 0x1, P6 ;  /* 0x000000031a137211 */ /* 0x000fe200030f0eff */
[----:B------:R-:W-:Y:S01]  /*16aa0*/  IMAD R26, R17, 0x2, R26 ;  /* 0x00000002111a7824 */ /* 0x000fe200078e021a */
[C---:B------:R-:W-:Y:S01]  /*16ab0*/  LOP3.LUT R2, R0.reuse, 0xfc, RZ, 0xfc, !PT ;  /* 0x000000fc00027812 */ /* 0x040fe200078efcff */
[----:B------:R2:W-:Y:S01]  /*16ac0*/  @P1 STG.E.U16 desc[UR20][R14.64], R25 ;  /* 0x000000190e001986 */ /* 0x0005e2000c101514 */
[----:B0-----:R-:W-:-:S02]  /*16ad0*/  LOP3.LUT R13, R0, 0xfe, RZ, 0xfc, !PT ;  /* 0x000000fe000d7812 */ /* 0x001fc400078efcff */
[----:B-1----:R-:W-:Y:S01]  /*16ae0*/  ISETP.LT.AND P1, PT, R2, UR6, !P0 ;  /* 0x0000000602007c0c */ /* 0x002fe2000c721270 */
[----:B------:R-:W-:Y:S01]  /*16af0*/  IMAD R2, R17, 0x2, R26 ;  /* 0x0000000211027824 */ /* 0x000fe200078e021a */
[CC--:B------:R-:W-:Y:S01]  /*16b00*/  LEA R12, P6, R26.reuse, R16.reuse, 0x1 ;  /* 0x000000101a0c7211 */ /* 0x0c0fe200078c08ff */
[----:B------:R0:W-:Y:S01]  /*16b10*/  @P2 STG.E.U16 desc[UR20][R18.64], R21 ;  /* 0x0000001512002986 */ /* 0x0001e2000c101514 */
[----:B----4-:R-:W-:Y:S01]  /*16b20*/  ISETP.LT.AND P2, PT, R13, UR4, !P0 ;  /* 0x000000040d007c0c */ /* 0x010fe2000c741270 */
[----:B------:R-:W1:Y:S01]  /*16b30*/  LDCU UR4, c[0x0][0x39c] ;  /* 0x00007380ff0477ac */ /* 0x000e620008000800 */
[----:B------:R-:W-:Y:S02]  /*16b40*/  LEA.HI.X.SX32 R13, R26, R3, 0x1, P6 ;  /* 0x000000031a0d7211 */ /* 0x000fe400030f0eff */
[----:B--2---:R-:W-:Y:S01]  /*16b50*/  LEA R14, P6, R2, R16, 0x1 ;  /* 0x00000010020e7211 */ /* 0x004fe200078c08ff */
[----:B------:R-:W2:Y:S01]  /*16b60*/  LDCU UR6, c[0x0][0x39c] ;  /* 0x00007380ff0677ac */ /* 0x000ea20008000800 */
[----:B------:R-:W-:-:S02]  /*16b70*/  LOP3.LUT R20, R0, 0x100, RZ, 0xfc, !PT ;  /* 0x0000010000147812 */ /* 0x000fc400078efcff */
[----:B------:R-:W-:Y:S02]  /*16b80*/  LEA.HI.X.SX32 R15, R2, R3, 0x1, P6 ;  /* 0x00000003020f7211 */ /* 0x000fe400030f0eff */
[----:B0-----:R-:W-:Y:S01]  /*16b90*/  PRMT R19, R21, 0x7632, R19 ;  /* 0x0000763215137816 */ /* 0x001fe20000000013 */
[----:B------:R-:W-:-:S04]  /*16ba0*/  IMAD R2, R17, 0x2, R2 ;  /* 0x0000000211027824 */ /* 0x000fc800078e0202 */
[----:B------:R0:W-:Y:S01]  /*16bb0*/  @P3 STG.E.U16 desc[UR20][R12.64], R19 ;  /* 0x000000130c003986 */ /* 0x0001e2000c101514 */
[----:B---3--:R-:W-:Y:S01]  /*16bc0*/  ISETP.LT.AND P3, PT, R20, UR5, !P0 ;  /* 0x0000000514007c0c */ /* 0x008fe2000c761270 */
[----:B------:R-:W3:Y:S02]  /*16bd0*/  LDCU UR5, c[0x0][0x39c] ;  /* 0x00007380ff0577ac */ /* 0x000ee40008000800 */
[----:B------:R4:W-:Y:S01]  /*16be0*/  @P4 STG.E.U16 desc[UR20][R14.64], R22 ;  /* 0x000000160e004986 */ /* 0x0009e2000c101514 */
[----:B------:R-:W-:Y:S01]  /*16bf0*/  LEA R18, P4, R2, R16, 0x1 ;  /* 0x0000001002127211 */ /* 0x000fe200078808ff */
[----:B------:R-:W-:Y:S01]  /*16c00*/  IMAD R20, R17, 0x2, R2 ;  /* 0x0000000211147824 */ /* 0x000fe200078e0202 */
[----:B------:R-:W-:Y:S02]  /*16c10*/  LOP3.LUT R21, R0, 0x102, RZ, 0xfc, !PT ;  /* 0x0000010200157812 */ /* 0x000fe400078efcff */
[----:B0-----:R-:W-:Y:S02]  /*16c20*/  LEA.HI.X.SX32 R19, R2, R3, 0x1, P4 ;  /* 0x0000000302137211 */ /* 0x001fe400020f0eff */
[----:B------:R-:W-:-:S02]  /*16c30*/  PRMT R13, R22, 0x7632, R13 ;  /* 0x00007632160d7816 */ /* 0x000fc4000000000d */
[----:B------:R-:W-:-:S03]  /*16c40*/  LEA R12, P6, R20, R16, 0x1 ;  /* 0x00000010140c7211 */ /* 0x000fc600078c08ff */
[----:B------:R0:W-:Y:S01]  /*16c50*/  @P5 STG.E.U16 desc[UR20][R18.64], R13 ;  /* 0x0000000d12005986 */ /* 0x0001e2000c101514 */
[----:B------:R-:W-:Y:S02]  /*16c60*/  LOP3.LUT R2, R0, 0x104, RZ, 0xfc, !PT ;  /* 0x0000010400027812 */ /* 0x000fe400078efcff */
[----:B-1----:R-:W-:Y:S01]  /*16c70*/  ISETP.LT.AND P4, PT, R21, UR4, !P0 ;  /* 0x0000000415007c0c */ /* 0x002fe2000c781270 */
[----:B------:R-:W1:Y:S01]  /*16c80*/  LDCU UR4, c[0x0][0x39c] ;  /* 0x00007380ff0477ac */ /* 0x000e620008000800 */
[----:B--2---:R-:W-:Y:S02]  /*16c90*/  ISETP.LT.AND P5, PT, R2, UR6, !P0 ;  /* 0x0000000602007c0c */ /* 0x004fe4000c7a1270 */
[----:B----4-:R-:W-:Y:S01]  /*16ca0*/  LOP3.LUT R15, R0, 0x106, RZ, 0xfc, !PT ;  /* 0x00000106000f7812 */ /* 0x010fe200078efcff */
[----:B------:R-:W2:Y:S01]  /*16cb0*/  LDCU UR6, c[0x0][0x39c] ;  /* 0x00007380ff0677ac */ /* 0x000ea20008000800 */
[----:B0-----:R-:W-:Y:S01]  /*16cc0*/  LEA.HI.X.SX32 R13, R20, R3, 0x1, P6 ;  /* 0x00000003140d7211 */ /* 0x001fe200030f0eff */
[----:B------:R-:W-:-:S04]  /*16cd0*/  IMAD R20, R17, 0x2, R20 ;  /* 0x0000000211147824 */ /* 0x000fc800078e0214 */
[----:B------:R-:W-:Y:S01]  /*16ce0*/  IMAD R2, R17, 0x2, R20 ;  /* 0x0000000211027824 */ /* 0x000fe200078e0214 */
[CC--:B------:R-:W-:Y:S01]  /*16cf0*/  LEA R14, P6, R20.reuse, R16.reuse, 0x1 ;  /* 0x00000010140e7211 */ /* 0x0c0fe200078c08ff */
[----:B------:R0:W-:Y:S01]  /*16d00*/  @P1 STG.E.U16 desc[UR20][R12.64], R23 ;  /* 0x000000170c001986 */ /* 0x0001e2000c101514 */
[----:B---3--:R-:W-:Y:S01]  /*16d10*/  ISETP.LT.AND P1, PT, R15, UR5, !P0 ;  /* 0x000000050f007c0c */ /* 0x008fe2000c721270 */
[----:B------:R-:W3:Y:S01]  /*16d20*/  LDCU UR5, c[0x0][0x39c] ;  /* 0x00007380ff0577ac */ /* 0x000ee20008000800 */
[-C--:B------:R-:W-:Y:S02]  /*16d30*/  LEA.HI.X.SX32 R15, R20, R3.reuse, 0x1, P6 ;  /* 0x00000003140f7211 */ /* 0x080fe400030f0eff */
[----:B------:R-:W-:Y:S02]  /*16d40*/  LEA R18, P6, R2, R16, 0x1 ;  /* 0x0000001002127211 */ /* 0x000fe400078c08ff */
[----:B------:R-:W-:Y:S02]  /*16d50*/  LOP3.LUT R20, R0, 0x108, RZ, 0xfc, !PT ;  /* 0x0000010800147812 */ /* 0x000fe400078efcff */
[----:B------:R-:W-:Y:S01]  /*16d60*/  LEA.HI.X.SX32 R19, R2, R3, 0x1, P6 ;  /* 0x0000000302137211 */ /* 0x000fe200030f0eff */
[----:B------:R-:W-:Y:S01]  /*16d70*/  IMAD R2, R17, 0x2, R2 ;  /* 0x0000000211027824 */ /* 0x000fe200078e0202 */
[----:B0-----:R-:W-:-:S05]  /*16d80*/  PRMT R13, R23, 0x7632, R13 ;  /* 0x00007632170d7816 */ /* 0x001fca000000000d */
[----:B------:R0:W-:Y:S01]  /*16d90*/  @P2 STG.E.U16 desc[UR20][R14.64], R13 ;  /* 0x0000000d0e002986 */ /* 0x0001e2000c101514 */
[----:B-1----:R-:W-:Y:S01]  /*16da0*/  ISETP.LT.AND P2, PT, R20, UR4, !P0 ;  /* 0x0000000414007c0c */ /* 0x002fe2000c741270 */
[----:B------:R-:W1:Y:S02]  /*16db0*/  LDCU UR4, c[0x0][0x39c] ;  /* 0x00007380ff0477ac */ /* 0x000e640008000800 */
        /* <DEDUP_REMOVED lines=9> */
[----:B---3--:R-:W-:Y:S01]  /*16e50*/  ISETP.LT.AND P3, PT, R21, UR5, !P0 ;  /* 0x0000000515007c0c */ /* 0x008fe2000c761270 */
[----:B------:R-:W3:Y:S01]  /*16e60*/  LDCU UR5, c[0x0][0x39c] ;  /* 0x00007380ff0577ac */ /* 0x000ee20008000800 */
        /* <DEDUP_REMOVED lines=8> */
[----:B-1----:R-:W-:Y:S01]  /*16ef0*/  ISETP.LT.AND P5, PT, R19, UR4, !P0 ;  /* 0x0000000413007c0c */ /* 0x002fe2000c7a1270 */
[----:B------:R-:W1:Y:S01]  /*16f00*/  LDCU UR4, c[0x0][0x39c] ;  /* 0x00007380ff0477ac */ /* 0x000e620008000800 */
[-C--:B------:R-:W-:Y:S02]  /*16f10*/  LEA.HI.X.SX32 R19, R20, R3.reuse, 0x1, P6 ;  /* 0x0000000314137211 */ /* 0x080fe400030f0eff */
[----:B------:R-:W-:Y:S02]  /*16f20*/  LEA R12, P6, R2, R16, 0x1 ;  /* 0x00000010020c7211 */ /* 0x000fe400078c08ff */
[----:B------:R-:W-:Y:S02]  /*16f30*/  LOP3.LUT R20, R0, 0x110, RZ, 0xfc, !PT ;  /* 0x0000011000147812 */ /* 0x000fe400078efcff */
[----:B------:R-:W-:Y:S01]  /*16f40*/  LEA.HI.X.SX32 R13, R2, R3, 0x1, P6 ;  /* 0x00000003020d7211 */ /* 0x000fe200030f0eff */
[----:B------:R-:W-:Y:S01]  /*16f50*/  IMAD R2, R17, 0x2, R2 ;  /* 0x0000000211027824 */ /* 0x000fe200078e0202 */
[----:B0-----:R-:W-:-:S05]  /*16f60*/  PRMT R15, R29, 0x7632, R15 ;  /* 0x000076321d0f7816 */ /* 0x001fca000000000f */
        /* <DEDUP_REMOVED lines=669> */
[----:B------:R-:W-:Y:S02]  /*19940*/  LEA R12, P6, R20, R16, 0x1 ;  /* 0x00000010140c7211 */ /* 0x000fe400078c08ff */
[----:B-1----:R-:W-:Y:S01]  /*19950*/  ISETP.LT.AND P5, PT, R21, UR4, !P0 ;  /* 0x0000000415007c0c */ /* 0x002fe2000c7a1270 */
[----:B------:R0:W-:Y:S01]  /*19960*/  @P1 STG.E.U16 desc[UR20][R18.64], R13 ;  /* 0x0000000d12001986 */ /* 0x0001e2000c101514 */
[C---:B------:R-:W-:Y:S01]  /*19970*/  LOP3.LUT R2, R0.reuse, 0x1c4, RZ, 0xfc, !PT ;  /* 0x000001c400027812 */ /* 0x040fe200078efcff */
[----:B------:R-:W1:Y:S01]  /*19980*/  LDCU UR4, c[0x0][0x39c] ;  /* 0x00007380ff0477ac */ /* 0x000e620008000800 */
[----:B----4-:R-:W-:Y:S02]  /*19990*/  LOP3.LUT R15, R0, 0x1c6, RZ, 0xfc, !PT ;  /* 0x000001c6000f7812 */ /* 0x010fe400078efcff */
[----:B--2---:R-:W-:Y:S01]  /*199a0*/  ISETP.LT.AND P1, PT, R2, UR6, !P0 ;  /* 0x0000000602007c0c */ /* 0x004fe2000c721270 */
        /* <DEDUP_REMOVED lines=11> */
[----:B------:R-:W-:-:S02]  /*19a60*/  LEA.HI.X.SX32 R19, R2, R3, 0x1, P6 ;  /* 0x0000000302137211 */ /* 0x000fc400030f0eff */
[----:B0-----:R-:W-:Y:S01]  /*19a70*/  PRMT R13, R79, 0x7632, R13 ;  /* 0x000076324f0d7816 */ /* 0x001fe2000000000d */
[----:B------:R-:W-:-:S04]  /*19a80*/  IMAD R2, R17, 0x2, R2 ;  /* 0x0000000211027824 */ /* 0x000fc800078e0202 */
        /* <DEDUP_REMOVED lines=11> */
[----:B---3--:R-:W-:Y:S01]  /*19b40*/  ISETP.LT.AND P4, PT, R21, UR5, !P0 ;  /* 0x0000000515007c0c */ /* 0x008fe2000c781270 */
[----:B------:R-:W3:Y:S01]  /*19b50*/  LDCU UR5, c[0x0][0x39c] ;  /* 0x00007380ff0577ac */ /* 0x000ee20008000800 */
[C---:B------:R-:W-:Y:S02]  /*19b60*/  LOP3.LUT R2, R0.reuse, 0x1cc, RZ, 0xfc, !PT ;  /* 0x000001cc00027812 */ /* 0x040fe400078efcff */
[----:B----4-:R-:W-:Y:S02]  /*19b70*/  LOP3.LUT R4, R0, 0x1ce, RZ, 0xfc, !PT ;  /* 0x000001ce00047812 */ /* 0x010fe400078efcff */
[----:B--2---:R-:W-:Y:S01]  /*19b80*/  ISETP.LT.AND P5, PT, R2, UR6, !P0 ;  /* 0x0000000602007c0c */ /* 0x004fe2000c7a1270 */
[----:B------:R-:W2:Y:S01]  /*19b90*/  LDCU UR6, c[0x0][0x39c] ;  /* 0x00007380ff0677ac */ /* 0x000ea20008000800 */
[----:B0-----:R-:W-:Y:S01]  /*19ba0*/  LEA.HI.X.SX32 R15, R20, R3, 0x1, P6 ;  /* 0x00000003140f7211 */ /* 0x001fe200030f0eff */
[----:B------:R-:W-:-:S04]  /*19bb0*/  IMAD R20, R17, 0x2, R20 ;  /* 0x0000000211147824 */ /* 0x000fc800078e0214 */
[----:B------:R0:W-:Y:S01]  /*19bc0*/  @P1 STG.E.U16 desc[UR20][R14.64], R5 ;  /* 0x000000050e001986 */ /* 0x0001e2000c101514 */
[-C--:B------:R-:W-:Y:S01]  /*19bd0*/  LEA R18, P6, R20, R16.reuse, 0x1 ;  /* 0x0000001014127211 */ /* 0x080fe200078c08ff */
[----:B------:R-:W-:Y:S01]  /*19be0*/  IMAD R2, R17, 0x2, R20 ;  /* 0x0000000211027824 */ /* 0x000fe200078e0214 */
[----:B-1----:R-:W-:Y:S01]  /*19bf0*/  ISETP.LT.AND P1, PT, R4, UR4, !P0 ;  /* 0x0000000404007c0c */ /* 0x002fe2000c721270 */
[----:B------:R-:W1:Y:S01]  /*19c00*/  LDCU UR4, c[0x0][0x39c] ;  /* 0x00007380ff0477ac */ /* 0x000e620008000800 */
[-C--:B------:R-:W-:Y:S02]  /*19c10*/  LEA.HI.X.SX32 R19, R20, R3.reuse, 0x1, P6 ;  /* 0x0000000314137211 */ /* 0x080fe400030f0eff */
[----:B------:R-:W-:Y:S02]  /*19c20*/  LEA R12, P6, R2, R16, 0x1 ;  /* 0x00000010020c7211 */ /* 0x000fe400078c08ff */
[----:B------:R-:W-:Y:S02]  /*19c30*/  LOP3.LUT R4, R0, 0x1d0, RZ, 0xfc, !PT ;  /* 0x000001d000047812 */ /* 0x000fe400078efcff */
[----:B------:R-:W-:-:S02]  /*19c40*/  LEA.HI.X.SX32 R13, R2, R3, 0x1, P6 ;  /* 0x00000003020d7211 */ /* 0x000fc400030f0eff */
[----:B0-----:R-:W-:Y:S01]  /*19c50*/  PRMT R15, R5, 0x7632, R15 ;  /* 0x00007632050f7816 */ /* 0x001fe2000000000f */
[----:B------:R-:W-:Y:S01]  /*19c60*/  IMAD R2, R17, 0x2, R2 ;  /* 0x0000000211027824 */ /* 0x000fe200078e0202 */
[----:B------:R-:W-:-:S03]  /*19c70*/  LOP3.LUT R14, R0, 0x1d2, RZ, 0xfc, !PT ;  /* 0x000001d2000e7812 */ /* 0x000fc600078efcff */
[----:B------:R-:W-:Y:S01]  /*19c80*/  @P2 STG.E.U16 desc[UR20][R18.64], R15 ;  /* 0x0000000f12002986 */ /* 0x000fe2000c101514 */
[----:B---3--:R-:W-:Y:S01]  /*19c90*/  ISETP.LT.AND P2, PT, R4, UR5, !P0 ;  /* 0x0000000504007c0c */ /* 0x008fe2000c741270 */
[----:B------:R-:W-:Y:S01]  /*19ca0*/  IMAD R20, R17, 0x2, R2 ;  /* 0x0000000211147824 */ /* 0x000fe200078e0202 */
[----:B------:R-:W0:Y:S01]  /*19cb0*/  LDCU UR5, c[0x0][0x39c] ;  /* 0x00007380ff0577ac */ /* 0x000e220008000800 */
[----:B------:R3:W-:Y:S01]  /*19cc0*/  @P3 STG.E.U16 desc[UR20][R12.64], R6 ;  /* 0x000000060c003986 */ /* 0x0007e2000c101514 */
[----:B------:R-:W-:-:S04]  /*19cd0*/  LEA R4, P3, R2, R16, 0x1 ;  /* 0x0000001002047211 */ /* 0x000fc800078608ff */
[-C--:B------:R-:W-:Y:S02]  /*19ce0*/  LEA.HI.X.SX32 R5, R2, R3.reuse, 0x1, P3 ;  /* 0x0000000302057211 */ /* 0x080fe400018f0eff */
[----:B-1----:R-:W-:Y:S01]  /*19cf0*/  ISETP.LT.AND P3, PT, R14, UR4, !P0 ;  /* 0x000000040e007c0c */ /* 0x002fe2000c761270 */
[----:B------:R-:W1:Y:S01]  /*19d00*/  LDCU UR4, c[0x0][0x39c] ;  /* 0x00007380ff0477ac */ /* 0x000e620008000800 */
[-C--:B------:R-:W-:Y:S02]  /*19d10*/  LEA R14, P6, R20, R16.reuse, 0x1 ;  /* 0x00000010140e7211 */ /* 0x080fe400078c08ff */
[----:B---3--:R-:W-:Y:S02]  /*19d20*/  PRMT R13, R6, 0x7632, R13 ;  /* 0x00007632060d7816 */ /* 0x008fe4000000000d */
[----:B------:R-:W-:Y:S01]  /*19d30*/  LEA.HI.X.SX32 R15, R20, R3, 0x1, P6 ;  /* 0x00000003140f7211 */ /* 0x000fe200030f0eff */
[C---:B------:R-:W-:Y:S01]  /*19d40*/  IMAD R20, R17.reuse, 0x2, R20 ;  /* 0x0000000211147824 */ /* 0x040fe200078e0214 */
[----:B------:R-:W-:Y:S01]  /*19d50*/  LOP3.LUT R2, R0, 0x1d4, RZ, 0xfc, !PT ;  /* 0x000001d400027812 */ /* 0x000fe200078efcff */
[----:B------:R3:W-:Y:S03]  /*19d60*/  @P4 STG.E.U16 desc[UR20][R4.64], R13 ;  /* 0x0000000d04004986 */ /* 0x0007e6000c101514 */
[----:B--2---:R-:W-:Y:S01]  /*19d70*/  ISETP.LT.AND P4, PT, R2, UR6, !P0 ;  /* 0x0000000602007c0c */ /* 0x004fe2000c781270 */
[----:B------:R-:W-:Y:S01]  /*19d80*/  IMAD R2, R17, 0x2, R20 ;  /* 0x0000000211027824 */ /* 0x000fe200078e0214 */
[----:B------:R-:W-:-:S02]  /*19d90*/  LEA R12, P6, R20, R16, 0x1 ;  /* 0x00000010140c7211 */ /* 0x000fc400078c08ff */
[----:B------:R-:W-:Y:S01]  /*19da0*/  LOP3.LUT R6, R0, 0x1d6, RZ, 0xfc, !PT ;  /* 0x000001d600067812 */ /* 0x000fe200078efcff */
[----:B------:R2:W-:Y:S01]  /*19db0*/  @P5 STG.E.U16 desc[UR20][R14.64], R7 ;  /* 0x000000070e005986 */ /* 0x0005e2000c101514 */
[----:B------:R-:W-:Y:S01]  /*19dc0*/  PRMT R18, R7, 0x7632, R18 ;  /* 0x0000763207127816 */ /* 0x000fe20000000012 */
[----:B------:R-:W4:Y:S01]  /*19dd0*/  LDCU UR6, c[0x0][0x39c] ;  /* 0x00007380ff0677ac */ /* 0x000f220008000800 */
[-C--:B---3--:R-:W-:Y:S02]  /*19de0*/  LEA.HI.X.SX32 R13, R20, R3.reuse, 0x1, P6 ;  /* 0x00000003140d7211 */ /* 0x088fe400030f0eff */
[-C--:B------:R-:W-:Y:S02]  /*19df0*/  LEA R4, P6, R2, R16.reuse, 0x1 ;  /* 0x0000001002047211 */ /* 0x080fe400078c08ff */
[----:B0-----:R-:W-:Y:S01]  /*19e00*/  ISETP.LT.AND P5, PT, R6, UR5, !P0 ;  /* 0x0000000506007c0c */ /* 0x001fe2000c7a1270 */
[----:B------:R-:W0:Y:S01]  /*19e10*/  LDCU UR5, c[0x0][0x39c] ;  /* 0x00007380ff0577ac */ /* 0x000e220008000800 */
[----:B------:R-:W-:Y:S01]  /*19e20*/  LEA.HI.X.SX32 R5, R2, R3, 0x1, P6 ;  /* 0x0000000302057211 */ /* 0x000fe200030f0eff */
[C---:B------:R-:W-:Y:S01]  /*19e30*/  IMAD R2, R17.reuse, 0x2, R2 ;  /* 0x0000000211027824 */ /* 0x040fe200078e0202 */
[----:B------:R-:W-:Y:S01]  /*19e40*/  LOP3.LUT R6, R0, 0x1d8, RZ, 0xfc, !PT ;  /* 0x000001d800067812 */ /* 0x000fe200078efcff */
[----:B------:R3:W-:Y:S03]  /*19e50*/  @P1 STG.E.U16 desc[UR20][R12.64], R18 ;  /* 0x000000120c001986 */ /* 0x0007e6000c101514 */
[----:B-1----:R-:W-:Y:S01]  /*19e60*/  ISETP.LT.AND P1, PT, R6, UR4, !P0 ;  /* 0x0000000406007c0c */ /* 0x002fe2000c721270 */
[----:B------:R1:W-:Y:S01]  /*19e70*/  @P2 STG.E.U16 desc[UR20][R4.64], R8 ;  /* 0x0000000804002986 */ /* 0x0003e2000c101514 */
[----:B------:R-:W-:Y:S01]  /*19e80*/  LEA R6, P2, R2, R16, 0x1 ;  /* 0x0000001002067211 */ /* 0x000fe200078408ff */
[----:B------:R-:W4:Y:S01]  /*19e90*/  LDCU UR4, c[0x0][0x39c] ;  /* 0x00007380ff0477ac */ /* 0x000f220008000800 */
[----:B--2---:R-:W-:-:S02]  /*19ea0*/  IMAD R14, R17, 0x2, R2 ;  /* 0x00000002110e7824 */ /* 0x004fc400078e0202 */
[----:B------:R-:W-:Y:S02]  /*19eb0*/  LEA.HI.X.SX32 R7, R2, R3, 0x1, P2 ;  /* 0x0000000302077211 */ /* 0x000fe400010f0eff */
[----:B---3--:R-:W-:Y:S02]  /*19ec0*/  PRMT R13, R8, 0x7632, R13 ;  /* 0x00007632080d7816 */ /* 0x008fe4000000000d */
[----:B------:R-:W-:Y:S02]  /*19ed0*/  LOP3.LUT R15, R0, 0x1da, RZ, 0xfc, !PT ;  /* 0x000001da000f7812 */ /* 0x000fe400078efcff */
[----:B------:R-:W-:Y:S01]  /*19ee0*/  LEA R12, P6, R14, R16, 0x1 ;  /* 0x000000100e0c7211 */ /* 0x000fe200078c08ff */
[----:B------:R2:W-:Y:S01]  /*19ef0*/  @P3 STG.E.U16 desc[UR20][R6.64], R13 ;  /* 0x0000000d06003986 */ /* 0x0005e2000c101514 */
[----:B0-----:R-:W-:Y:S01]  /*19f00*/  ISETP.LT.AND P2, PT, R15, UR5, !P0 ;  /* 0x000000050f007c0c */ /* 0x001fe2000c741270 */
[----:B------:R-:W0:Y:S01]  /*19f10*/  LDCU UR5, c[0x0][0x39c] ;  /* 0x00007380ff0577ac */ /* 0x000e220008000800 */
[----:B------:R-:W-:-:S02]  /*19f20*/  LOP3.LUT R2, R0, 0x1dc, RZ, 0xfc, !PT ;  /* 0x000001dc00027812 */ /* 0x000fc400078efcff */
[----:B-1----:R-:W-:Y:S02]  /*19f30*/  LOP3.LUT R5, R0, 0x1de, RZ, 0xfc, !PT ;  /* 0x000001de00057812 */ /* 0x002fe400078efcff */
[----:B----4-:R-:W-:Y:S01]  /*19f40*/  ISETP.LT.AND P3, PT, R2, UR6, !P0 ;  /* 0x0000000602007c0c */ /* 0x010fe2000c761270 */
[----:B------:R-:W1:Y:S01]  /*19f50*/  LDCU UR6, c[0x0][0x39c] ;  /* 0x00007380ff0677ac */ /* 0x000e620008000800 */
[----:B--2---:R-:W-:Y:S01]  /*19f60*/  LEA.HI.X.SX32 R13, R14, R3, 0x1, P6 ;  /* 0x000000030e0d7211 */ /* 0x004fe200030f0eff */
[----:B------:R-:W-:-:S04]  /*19f70*/  IMAD R14, R17, 0x2, R14 ;  /* 0x00000002110e7824 */ /* 0x000fc800078e020e */
[--C-:B------:R-:W-:Y:S01]  /*19f80*/  IMAD R2, R17, 0x2, R14.reuse ;  /* 0x0000000211027824 */ /* 0x100fe200078e020e */
[CC--:B------:R-:W-:Y:S01]  /*19f90*/  LEA R4, P6, R14.reuse, R16.reuse, 0x1 ;  /* 0x000000100e047211 */ /* 0x0c0fe200078c08ff */
[----:B------:R2:W-:Y:S01]  /*19fa0*/  @P4 STG.E.U16 desc[UR20][R12.64], R9 ;  /* 0x000000090c004986 */ /* 0x0005e2000c101514 */
[----:B------:R-:W-:Y:S01]  /*19fb0*/  ISETP.LT.AND P4, PT, R5, UR4, !P0 ;  /* 0x0000000405007c0c */ /* 0x000fe2000c781270 */
[----:B------:R-:W3:Y:S01]  /*19fc0*/  LDCU UR4, c[0x0][0x39c] ;  /* 0x00007380ff0477ac */ /* 0x000ee20008000800 */
[----:B------:R-:W-:Y:S02]  /*19fd0*/  LEA.HI.X.SX32 R5, R14, R3, 0x1, P6 ;  /* 0x000000030e057211 */ /* 0x000fe400030f0eff */
[----:B------:R-:W-:Y:S02]  /*19fe0*/  LEA R6, P6, R2, R16, 0x1 ;  /* 0x0000001002067211 */ /* 0x000fe400078c08ff */
[----:B------:R-:W-:Y:S02]  /*19ff0*/  PRMT R14, R9, 0x7632, R14 ;  /* 0x00007632090e7816 */ /* 0x000fe4000000000e */
[----:B------:R-:W-:-:S02]  /*1a000*/  LOP3.LUT R8, R0, 0x1e0, RZ, 0xfc, !PT ;  /* 0x000001e000087812 */ /* 0x000fc400078efcff */
[-C--:B------:R-:W-:Y:S01]  /*1a010*/  LEA.HI.X.SX32 R7, R2, R3.reuse, 0x1, P6 ;  /* 0x0000000302077211 */ /* 0x080fe200030f0eff */
[C---:B------:R-:W-:Y:S01]  /*1a020*/  IMAD R2, R17.reuse, 0x2, R2 ;  /* 0x0000000211027824 */ /* 0x040fe200078e0202 */
[----:B------:R4:W-:Y:S01]  /*1a030*/  @P5 STG.E.U16 desc[UR20][R4.64], R14 ;  /* 0x0000000e04005986 */ /* 0x0009e2000c101514 */
[----:B0-----:R-:W-:Y:S01]  /*1a040*/  ISETP.LT.AND P5, PT, R8, UR5, !P0 ;  /* 0x0000000508007c0c */ /* 0x001fe2000c7a1270 */
[----:B------:R-:W0:Y:S02]  /*1a050*/  LDCU UR5, c[0x0][0x39c] ;  /* 0x00007380ff0577ac */ /* 0x000e240008000800 */
[----:B------:R0:W-:Y:S01]  /*1a060*/  @P1 STG.E.U16 desc[UR20][R6.64], R10 ;  /* 0x0000000a06001986 */ /* 0x0001e2000c101514 */
[----:B------:R-:W-:Y:S01]  /*1a070*/  LEA R8, P1, R2, R16, 0x1 ;  /* 0x0000001002087211 */ /* 0x000fe200078208ff */
[----:B--2---:R-:W-:Y:S01]  /*1a080*/  IMAD R12, R17, 0x2, R2 ;  /* 0x00000002110c7824 */ /* 0x004fe200078e0202 */
[----:B------:R-:W-:Y:S02]  /*1a090*/  LOP3.LUT R13, R0, 0x1e2, RZ, 0xfc, !PT ;  /* 0x000001e2000d7812 */ /* 0x000fe400078efcff */
[----:B------:R-:W-:-:S02]  /*1a0a0*/  LEA.HI.X.SX32 R9, R2, R3, 0x1, P1 ;  /* 0x0000000302097211 */ /* 0x000fc400008f0eff */
[----:B----4-:R-:W-:Y:S02]  /*1a0b0*/  PRMT R5, R10, 0x7632, R5 ;  /* 0x000076320a057816 */ /* 0x010fe40000000005 */
[----:B------:R-:W-:Y:S02]  /*1a0c0*/  LEA R4, P6, R12, R16, 0x1 ;  /* 0x000000100c047211 */ /* 0x000fe400078c08ff */
[----:B---3--:R-:W-:Y:S01]  /*1a0d0*/  ISETP.LT.AND P1, PT, R13, UR4, !P0 ;  /* 0x000000040d007c0c */ /* 0x008fe2000c721270 */
[----:B------:R2:W-:Y:S01]  /*1a0e0*/  @P2 STG.E.U16 desc[UR20][R8.64], R5 ;  /* 0x0000000508002986 */ /* 0x0005e2000c101514 */
[----:B------:R-:W3:Y:S01]  /*1a0f0*/  LDCU UR4, c[0x0][0x39c] ;  /* 0x00007380ff0477ac */ /* 0x000ee20008000800 */
[C---:B------:R-:W-:Y:S02]  /*1a100*/  LOP3.LUT R2, R0.reuse, 0x1e4, RZ, 0xfc, !PT ;  /* 0x000001e400027812 */ /* 0x040fe400078efcff */
[----:B0-----:R-:W-:Y:S02]  /*1a110*/  LOP3.LUT R7, R0, 0x1e6, RZ, 0xfc, !PT ;  /* 0x000001e600077812 */ /* 0x001fe400078efcff */
[----:B-1----:R-:W-:Y:S01]  /*1a120*/  ISETP.LT.AND P2, PT, R2, UR6, !P0 ;  /* 0x0000000602007c0c */ /* 0x002fe2000c741270 */
[----:B------:R-:W0:Y:S01]  /*1a130*/  LDCU UR6, c[0x0][0x39c] ;  /* 0x00007380ff0677ac */ /* 0x000e220008000800 */
[----:B--2---:R-:W-:Y:S01]  /*1a140*/  LEA.HI.X.SX32 R5, R12, R3, 0x1, P6 ;  /* 0x000000030c057211 */ /* 0x004fe200030f0eff */
[----:B------:R-:W-:-:S04]  /*1a150*/  IMAD R12, R17, 0x2, R12 ;  /* 0x00000002110c7824 */ /* 0x000fc800078e020c */
[----:B------:R1:W-:Y:S01]  /*1a160*/  @P3 STG.E.U16 desc[UR20][R4.64], R11 ;  /* 0x0000000b04003986 */ /* 0x0003e2000c101514 */
[CC--:B------:R-:W-:Y:S01]  /*1a170*/  LEA R6, P6, R12.reuse, R16.reuse, 0x1 ;  /* 0x000000100c067211 */ /* 0x0c0fe200078c08ff */
[----:B------:R-:W-:Y:S01]  /*1a180*/  IMAD R2, R17, 0x2, R12 ;  /* 0x0000000211027824 */ /* 0x000fe200078e020c */
[----:B------:R-:W-:Y:S01]  /*1a190*/  ISETP.LT.AND P3, PT, R7, UR5, !P0 ;  /* 0x0000000507007c0c */ /* 0x000fe2000c761270 */
[----:B------:R-:W2:Y:S01]  /*1a1a0*/  LDCU UR5, c[0x0][0x39c] ;  /* 0x00007380ff0577ac */ /* 0x000ea20008000800 */
[----:B------:R-:W-:Y:S02]  /*1a1b0*/  LEA.HI.X.SX32 R7, R12, R3, 0x1, P6 ;  /* 0x000000030c077211 */ /* 0x000fe400030f0eff */
[----:B------:R-:W-:Y:S02]  /*1a1c0*/  LEA R8, P6, R2, R16, 0x1 ;  /* 0x0000001002087211 */ /* 0x000fe400078c08ff */
[----:B------:R-:W-:Y:S02]  /*1a1d0*/  LOP3.LUT R10, R0, 0x1e8, RZ, 0xfc, !PT ;  /* 0x000001e8000a7812 */ /* 0x000fe400078efcff */
[----:B-1----:R-:W-:-:S02]  /*1a1e0*/  PRMT R5, R11, 0x7632, R5 ;  /* 0x000076320b057816 */ /* 0x002fc40000000005 */
[----:B------:R-:W-:Y:S01]  /*1a1f0*/  LEA.HI.X.SX32 R9, R2, R3, 0x1, P6 ;  /* 0x0000000302097211 */ /* 0x000fe200030f0eff */
[C---:B------:R-:W-:Y:S02]  /*1a200*/  IMAD R2, R17.reuse, 0x2, R2 ;  /* 0x0000000211027824 */ /* 0x040fe400078e0202 */
[----:B------:R1:W-:Y:S01]  /*1a210*/  @P4 STG.E.U16 desc[UR20][R6.64], R5 ;  /* 0x0000000506004986 */ /* 0x0003e2000c101514 */
[----:B---3--:R-:W-:Y:S01]  /*1a220*/  ISETP.LT.AND P4, PT, R10, UR4, !P0 ;  /* 0x000000040a007c0c */ /* 0x008fe2000c781270 */
[----:B------:R-:W3:Y:S02]  /*1a230*/  LDCU UR4, c[0x0][0x39c] ;  /* 0x00007380ff0477ac */ /* 0x000ee40008000800 */
[----:B------:R4:W-:Y:S01]  /*1a240*/  @P5 STG.E.U16 desc[UR20][R8.64], R36 ;  /* 0x0000002408005986 */ /* 0x0009e2000c101514 */
[----:B------:R-:W-:Y:S01]  /*1a250*/  LEA R4, P5, R2, R16, 0x1 ;  /* 0x0000001002047211 */ /* 0x000fe200078a08ff */
[----:B------:R-:W-:Y:S01]  /*1a260*/  IMAD R12, R17, 0x2, R2 ;  /* 0x00000002110c7824 */ /* 0x000fe200078e0202 */
[----:B------:R-:W-:-:S02]  /*1a270*/  LOP3.LUT R10, R0, 0x1ea, RZ, 0xfc, !PT ;  /* 0x000001ea000a7812 */ /* 0x000fc400078efcff */
[-C--:B-1----:R-:W-:Y:S02]  /*1a280*/  LEA.HI.X.SX32 R5, R2, R3.reuse, 0x1, P5 ;  /* 0x0000000302057211 */ /* 0x082fe400028f0eff */
[----:B------:R-:W-:Y:S02]  /*1a290*/  PRMT R7, R36, 0x7632, R7 ;  /* 0x0000763224077816 */ /* 0x000fe40000000007 */
[----:B--2---:R-:W-:Y:S01]  /*1a2a0*/  ISETP.LT.AND P5, PT, R10, UR5, !P0 ;  /* 0x000000050a007c0c */ /* 0x004fe2000c7a1270 */
[----:B------:R-:W1:Y:S01]  /*1a2b0*/  LDCU UR5, c[0x0][0x39c] ;  /* 0x00007380ff0577ac */ /* 0x000e620008000800 */
[-C--:B------:R-:W-:Y:S02]  /*1a2c0*/  LEA R10, P6, R12, R16.reuse, 0x1 ;  /* 0x000000100c0a7211 */ /* 0x080fe400078c08ff */
[----:B------:R-:W-:Y:S01]  /*1a2d0*/  LOP3.LUT R2, R0, 0x1ec, RZ, 0xfc, !PT ;  /* 0x000001ec00027812 */ /* 0x000fe200078efcff */
[----:B------:R-:W-:Y:S01]  /*1a2e0*/  @P1 STG.E.U16 desc[UR20][R4.64], R7 ;  /* 0x0000000704001986 */ /* 0x000fe2000c101514 */
[-C--:B------:R-:W-:Y:S01]  /*1a2f0*/  LEA.HI.X.SX32 R11, R12, R3.reuse, 0x1, P6 ;  /* 0x000000030c0b7211 */ /* 0x080fe200030f0eff */
[C---:B------:R-:W-:Y:S01]  /*1a300*/  IMAD R12, R17.reuse, 0x2, R12 ;  /* 0x00000002110c7824 */ /* 0x040fe200078e020c */
[----:B0-----:R-:W-:Y:S01]  /*1a310*/  ISETP.LT.AND P1, PT, R2, UR6, !P0 ;  /* 0x0000000602007c0c */ /* 0x001fe2000c721270 */
[----:B------:R-:W0:Y:S01]  /*1a320*/  LDS.128 R4, [R151+UR11+0x800] ;  /* 0x0008000b97047984 */ /* 0x000e220008000c00 */
[----:B------:R-:W-:Y:S01]  /*1a330*/  LOP3.LUT R2, R0, 0x1ee, RZ, 0xfc, !PT ;  /* 0x000001ee00027812 */ /* 0x000fe200078efcff */
[----:B------:R-:W2:Y:S02]  /*1a340*/  LDCU UR6, c[0x0][0x39c] ;  /* 0x00007380ff0677ac */ /* 0x000ea40008000800 */
[----:B------:R1:W-:Y:S01]  /*1a350*/  @P2 STG.E.U16 desc[UR20][R10.64], R37 ;  /* 0x000000250a002986 */ /* 0x0003e2000c101514 */
[----:B---3--:R-:W-:Y:S01]  /*1a360*/  ISETP.LT.AND P2, PT, R2, UR4, !P0 ;  /* 0x0000000402007c0c */ /* 0x008fe2000c741270 */
[----:B------:R-:W-:Y:S01]  /*1a370*/  IMAD R2, R17, 0x2, R12 ;  /* 0x0000000211027824 */ /* 0x000fe200078e020c */
[C---:B----4-:R-:W-:Y:S01]  /*1a380*/  LEA R8, P6, R12.reuse, R16, 0x1 ;  /* 0x000000100c087211 */ /* 0x050fe200078c08ff */
[----:B------:R-:W3:Y:S03]  /*1a390*/  LDCU UR4, c[0x0][0x39c] ;  /* 0x00007380ff0477ac */ /* 0x000ee60008000800 */
[----:B------:R-:W-:-:S02]  /*1a3a0*/  LEA.HI.X.SX32 R9, R12, R3, 0x1, P6 ;  /* 0x000000030c097211 */ /* 0x000fc400030f0eff */
[CC--:B------:R-:W-:Y:S02]  /*1a3b0*/  LEA R12, P6, R2.reuse, R16.reuse, 0x1 ;  /* 0x00000010020c7211 */ /* 0x0c0fe400078c08ff */
[----:B-1----:R-:W-:Y:S02]  /*1a3c0*/  PRMT R11, R37, 0x7632, R11 ;  /* 0x00007632250b7816 */ /* 0x002fe4000000000b */
[----:B------:R-:W-:Y:S01]  /*1a3d0*/  LEA.HI.X.SX32 R13, R2, R3, 0x1, P6 ;  /* 0x00000003020d7211 */ /* 0x000fe200030f0eff */
[C---:B------:R-:W-:Y:S01]  /*1a3e0*/  IMAD R2, R17.reuse, 0x2, R2 ;  /* 0x0000000211027824 */ /* 0x040fe200078e0202 */
[----:B------:R-:W-:Y:S01]  /*1a3f0*/  LOP3.LUT R14, R0, 0x1f0, RZ, 0xfc, !PT ;  /* 0x000001f0000e7812 */ /* 0x000fe200078efcff */
[----:B------:R1:W-:Y:S03]  /*1a400*/  @P3 STG.E.U16 desc[UR20][R8.64], R11 ;  /* 0x0000000b08003986 */ /* 0x0003e6000c101514 */
[----:B------:R-:W-:Y:S01]  /*1a410*/  ISETP.LT.AND P3, PT, R14, UR5, !P0 ;  /* 0x000000050e007c0c */ /* 0x000fe2000c761270 */
[----:B------:R4:W-:Y:S01]  /*1a420*/  @P4 STG.E.U16 desc[UR20][R12.64], R38 ;  /* 0x000000260c004986 */ /* 0x0009e2000c101514 */
[----:B------:R-:W-:Y:S01]  /*1a430*/  LEA R10, P4, R2, R16, 0x1 ;  /* 0x00000010020a7211 */ /* 0x000fe200078808ff */
[----:B------:R-:W0:Y:S01]  /*1a440*/  LDCU UR5, c[0x0][0x39c] ;  /* 0x00007380ff0577ac */ /* 0x000e220008000800 */
[----:B------:R-:W-:-:S02]  /*1a450*/  IMAD R14, R17, 0x2, R2 ;  /* 0x00000002110e7824 */ /* 0x000fc400078e0202 */
[----:B-1----:R-:W-:Y:S02]  /*1a460*/  LEA.HI.X.SX32 R11, R2, R3, 0x1, P4 ;  /* 0x00000003020b7211 */ /* 0x002fe400020f0eff */
[----:B------:R-:W-:Y:S02]  /*1a470*/  PRMT R9, R38, 0x7632, R9 ;  /* 0x0000763226097816 */ /* 0x000fe40000000009 */
[----:B------:R-:W-:-:S03]  /*1a480*/  LEA R8, P6, R14, R16, 0x1 ;  /* 0x000000100e087211 */ /* 0x000fc600078c08ff */
[----:B------:R1:W-:Y:S01]  /*1a490*/  @P5 STG.E.U16 desc[UR20][R10.64], R9 ;  /* 0x000000090a005986 */ /* 0x0003e2000c101514 */
[C---:B------:R-:W-:Y:S02]  /*1a4a0*/  LOP3.LUT R2, R0.reuse, 0x1f4, RZ, 0xfc, !PT ;  /* 0x000001f400027812 */ /* 0x040fe400078efcff */
[----:B------:R-:W-:Y:S02]  /*1a4b0*/  LOP3.LUT R15, R0, 0x1f2, RZ, 0xfc, !PT ;  /* 0x000001f2000f7812 */ /* 0x000fe400078efcff */
[----:B--2---:R-:W-:Y:S01]  /*1a4c0*/  ISETP.LT.AND P5, PT, R2, UR6, !P0 ;  /* 0x0000000602007c0c */ /* 0x004fe2000c7a1270 */
[----:B------:R-:W2:Y:S01]  /*1a4d0*/  LDCU UR6, c[0x0][0x39c] ;  /* 0x00007380ff0677ac */ /* 0x000ea20008000800 */
[----:B----4-:R-:W-:Y:S02]  /*1a4e0*/  LOP3.LUT R13, R0, 0x1f6, RZ, 0xfc, !PT ;  /* 0x000001f6000d7812 */ /* 0x010fe400078efcff */
[-C--:B-1----:R-:W-:Y:S01]  /*1a4f0*/  LEA.HI.X.SX32 R9, R14, R3.reuse, 0x1, P6 ;  /* 0x000000030e097211 */ /* 0x082fe200030f0eff */
[----:B------:R-:W-:Y:S01]  /*1a500*/  IMAD R14, R17, 0x2, R14 ;  /* 0x00000002110e7824 */ /* 0x000fe200078e020e */
[----:B---3--:R-:W-:Y:S01]  /*1a510*/  ISETP.LT.AND P4, PT, R15, UR4, !P0 ;  /* 0x000000040f007c0c */ /* 0x008fe2000c781270 */
[----:B------:R-:W1:Y:S02]  /*1a520*/  LDCU UR4, c[0x0][0x39c] ;  /* 0x00007380ff0477ac */ /* 0x000e640008000800 */
[----:B------:R-:W-:Y:S01]  /*1a530*/  IMAD R2, R17, 0x2, R14 ;  /* 0x0000000211027824 */ /* 0x000fe200078e020e */
[CC--:B------:R-:W-:Y:S01]  /*1a540*/  LEA R12, P6, R14.reuse, R16.reuse, 0x1 ;  /* 0x000000100e0c7211 */ /* 0x0c0fe200078c08ff */
[----:B------:R3:W-:Y:S01]  /*1a550*/  @P1 STG.E.U16 desc[UR20][R8.64], R39 ;  /* 0x0000002708001986 */ /* 0x0007e2000c101514 */
[----:B0-----:R-:W-:Y:S01]  /*1a560*/  ISETP.LT.AND P1, PT, R13, UR5, !P0 ;  /* 0x000000050d007c0c */ /* 0x001fe2000c721270 */
[----:B------:R-:W0:Y:S01]  /*1a570*/  LDCU UR5, c[0x0][0x39c] ;  /* 0x00007380ff0577ac */ /* 0x000e220008000800 */
[----:B------:R-:W-:Y:S01]  /*1a580*/  LEA.HI.X.SX32 R13, R14, R3, 0x1, P6 ;  /* 0x000000030e0d7211 */ /* 0x000fe200030f0eff */
[----:B------:R-:W-:Y:S01]  /*1a590*/  IMAD R14, R17, 0x2, R2 ;  /* 0x00000002110e7824 */ /* 0x000fe200078e0202 */
[----:B------:R-:W-:-:S04]  /*1a5a0*/  LEA R10, P6, R2, R16, 0x1 ;  /* 0x00000010020a7211 */ /* 0x000fc800078c08ff */
[----:B------:R-:W-:Y:S01]  /*1a5b0*/  LEA.HI.X.SX32 R11, R2, R3, 0x1, P6 ;  /* 0x00000003020b7211 */ /* 0x000fe200030f0eff */
[----:B------:R-:W-:Y:S01]  /*1a5c0*/  IMAD R2, R17, 0x2, R14 ;  /* 0x0000000211027824 */ /* 0x000fe200078e020e */
[----:B---3--:R-:W-:-:S03]  /*1a5d0*/  PRMT R9, R39, 0x7632, R9 ;  /* 0x0000763227097816 */ /* 0x008fc60000000009 */
[C---:B------:R-:W-:Y:S02]  /*1a5e0*/  IMAD R18, R17.reuse, 0x2, R2 ;  /* 0x0000000211127824 */ /* 0x040fe400078e0202 */
[----:B------:R3:W-:Y:S04]  /*1a5f0*/  @P2 STG.E.U16 desc[UR20][R12.64], R9 ;  /* 0x000000090c002986 */ /* 0x0007e8000c101514 */
[----:B------:R4:W-:Y:S01]  /*1a600*/  @P3 STG.E.U16 desc[UR20][R10.64], R4 ;  /* 0x000000040a003986 */ /* 0x0009e2000c101514 */
[----:B------:R-:W-:Y:S01]  /*1a610*/  LEA R8, P3, R14, R16, 0x1 ;  /* 0x000000100e087211 */ /* 0x000fe200078608ff */
[C---:B------:R-:W-:Y:S01]  /*1a620*/  IMAD R20, R17.reuse, 0x2, R18 ;  /* 0x0000000211147824 */ /* 0x040fe200078e0212 */
[----:B------:R-:W-:Y:S02]  /*1a630*/  LOP3.LUT R15, R0, 0x1f8, RZ, 0xfc, !PT ;  /* 0x000001f8000f7812 */ /* 0x000fe400078efcff */
[----:B---3--:R-:W-:Y:S01]  /*1a640*/  LEA.HI.X.SX32 R9, R14, R3, 0x1, P3 ;  /* 0x000000030e097211 */ /* 0x008fe200018f0eff */
[----:B------:R-:W-:Y:S01]  /*1a650*/  IMAD R22, R17, 0x2, R20 ;  /* 0x0000000211167824 */ /* 0x000fe200078e0214 */
[----:B----4-:R-:W-:-:S02]  /*1a660*/  PRMT R11, R4, 0x7632, R11 ;  /* 0x00007632040b7816 */ /* 0x010fc4000000000b */
[----:B-1----:R-:W-:Y:S01]  /*1a670*/  ISETP.LT.AND P2, PT, R15, UR4, !P0 ;  /* 0x000000040f007c0c */ /* 0x002fe2000c741270 */
[----:B------:R-:W1:Y:S02]  /*1a680*/  LDCU UR4, c[0x0][0x39c] ;  /* 0x00007380ff0477ac */ /* 0x000e640008000800 */
[----:B------:R3:W-:Y:S01]  /*1a690*/  @P4 STG.E.U16 desc[UR20][R8.64], R11 ;  /* 0x0000000b08004986 */ /* 0x0007e2000c101514 */
[----:B------:R-:W-:Y:S01]  /*1a6a0*/  LEA R10, P4, R2, R16, 0x1 ;  /* 0x00000010020a7211 */ /* 0x000fe200078808ff */
[----:B------:R-:W-:Y:S01]  /*1a6b0*/  IMAD R4, R17, 0x2, R22 ;  /* 0x0000000211047824 */ /* 0x000fe200078e0216 */
[----:B------:R-:W-:-:S03]  /*1a6c0*/  LOP3.LUT R15, R0, 0x1fa, RZ, 0xfc, !PT ;  /* 0x000001fa000f7812 */ /* 0x000fc600078efcff */
[----:B------:R-:W-:Y:S01]  /*1a6d0*/  IMAD R17, R17, 0x2, R4 ;  /* 0x0000000211117824 */ /* 0x000fe200078e0204 */
[----:B0-----:R-:W-:Y:S02]  /*1a6e0*/  ISETP.LT.AND P3, PT, R15, UR5, !P0 ;  /* 0x000000050f007c0c */ /* 0x001fe4000c761270 */
[-C--:B---3--:R-:W-:Y:S02]  /*1a6f0*/  LEA.HI.X.SX32 R11, R2, R3.reuse, 0x1, P4 ;  /* 0x00000003020b7211 */ /* 0x088fe400020f0eff */
[-C--:B------:R-:W-:Y:S02]  /*1a700*/  LEA R14, P4, R20, R16.reuse, 0x1 ;  /* 0x00000010140e7211 */ /* 0x080fe400078808ff */
[-C--:B------:R-:W-:Y:S02]  /*1a710*/  LEA R12, P6, R18, R16.reuse, 0x1 ;  /* 0x00000010120c7211 */ /* 0x080fe400078c08ff */
[----:B------:R-:W-:Y:S02]  /*1a720*/  LEA.HI.X.SX32 R15, R20, R3, 0x1, P4 ;  /* 0x00000003140f7211 */ /* 0x000fe400020f0eff */
[----:B------:R-:W-:-:S02]  /*1a730*/  LEA R8, P4, R17, R16, 0x1 ;  /* 0x0000001011087211 */ /* 0x000fc400078808ff */
[C---:B------:R-:W-:Y:S02]  /*1a740*/  LOP3.LUT R21, R0.reuse, 0x1fe, RZ, 0xfc, !PT ;  /* 0x000001fe00157812 */ /* 0x040fe400078efcff */
[----:B------:R-:W-:Y:S02]  /*1a750*/  LOP3.LUT R0, R0, 0x1fc, RZ, 0xfc, !PT ;  /* 0x000001fc00007812 */ /* 0x000fe400078efcff */
[-C--:B------:R-:W-:Y:S02]  /*1a760*/  LEA.HI.X.SX32 R13, R18, R3.reuse, 0x1, P6 ;  /* 0x00000003120d7211 */ /* 0x080fe400030f0eff */
[----:B------:R-:W-:Y:S02]  /*1a770*/  LEA.HI.X.SX32 R9, R17, R3, 0x1, P4 ;  /* 0x0000000311097211 */ /* 0x000fe400020f0eff */
[----:B------:R-:W-:Y:S02]  /*1a780*/  LEA R18, P6, R22, R16, 0x1 ;  /* 0x0000001016127211 */ /* 0x000fe400078c08ff */
[----:B--2---:R-:W-:-:S02]  /*1a790*/  ISETP.LT.AND P4, PT, R21, UR6, !P0 ;  /* 0x0000000615007c0c */ /* 0x004fc4000c781270 */
[----:B-1----:R-:W-:Y:S02]  /*1a7a0*/  ISETP.LT.AND P0, PT, R0, UR4, !P0 ;  /* 0x0000000400007c0c */ /* 0x002fe4000c701270 */
[-C--:B------:R-:W-:Y:S02]  /*1a7b0*/  LEA.HI.X.SX32 R19, R22, R3.reuse, 0x1, P6 ;  /* 0x0000000316137211 */ /* 0x080fe400030f0eff */
[----:B------:R-:W-:Y:S02]  /*1a7c0*/  LEA R16, P6, R4, R16, 0x1 ;  /* 0x0000001004107211 */ /* 0x000fe400078c08ff */
[----:B------:R-:W-:Y:S02]  /*1a7d0*/  PRMT R0, R5, 0x7632, R0 ;  /* 0x0000763205007816 */ /* 0x000fe40000000000 */
[----:B------:R-:W-:Y:S01]  /*1a7e0*/  PRMT R2, R6, 0x7632, R2 ;  /* 0x0000763206027816 */ /* 0x000fe20000000002 */
[----:B------:R0:W-:Y:S01]  /*1a7f0*/  @P5 STG.E.U16 desc[UR20][R10.64], R5 ;  /* 0x000000050a005986 */ /* 0x0001e2000c101514 */
[----:B------:R-:W-:-:S02]  /*1a800*/  LEA.HI.X.SX32 R17, R4, R3, 0x1, P6 ;  /* 0x0000000304117211 */ /* 0x000fc400030f0eff */
[----:B------:R-:W-:Y:S01]  /*1a810*/  PRMT R4, R7, 0x7632, R4 ;  /* 0x0000763207047816 */ /* 0x000fe20000000004 */
[----:B------:R0:W-:Y:S04]  /*1a820*/  @P1 STG.E.U16 desc[UR20][R12.64], R0 ;  /* 0x000000000c001986 */ /* 0x0001e8000c101514 */
[----:B------:R0:W-:Y:S04]  /*1a830*/  @P2 STG.E.U16 desc[UR20][R14.64], R6 ;  /* 0x000000060e002986 */ /* 0x0001e8000c101514 */
[----:B------:R0:W-:Y:S04]  /*1a840*/  @P3 STG.E.U16 desc[UR20][R18.64], R2 ;  /* 0x0000000212003986 */ /* 0x0001e8000c101514 */
[----:B------:R0:W-:Y:S04]  /*1a850*/  @P0 STG.E.U16 desc[UR20][R16.64], R7 ;  /* 0x0000000710000986 */ /* 0x0001e8000c101514 */
[----:B------:R0:W-:Y:S01]  /*1a860*/  @P4 STG.E.U16 desc[UR20][R8.64], R4 ;  /* 0x0000000408004986 */ /* 0x0001e2000c101514 */
[----:B------:R-:W-:Y:S06]  /*1a870*/  BAR.SYNC.DEFER_BLOCKING 0x0 ;  /* 0x0000000000007b1d */ /* 0x000fec0000010000 */
[----:B------:R-:W-:Y:S05]  /*1a880*/  BRA.U UP0, `(.L_x_13) ;  /* 0x0000000100a07547 */ /* 0x000fea000b800000 */
[----:B------:R-:W1:Y:S01]  /*1a890*/  S2UR UR5, SR_CgaCtaId ;  /* 0x00000000000579c3 */ /* 0x000e620000008800 */
[----:B------:R-:W-:Y:S01]  /*1a8a0*/  NOP ;  /* 0x0000000000007918 */ /* 0x000fe20000000000 */
[----:B------:R-:W-:Y:S01]  /*1a8b0*/  UMOV UR4, 0x50 ;  /* 0x0000005000047882 */ /* 0x000fe20000000000 */
[----:B0-----:R-:W-:Y:S02]  /*1a8c0*/  IMAD.U32 R0, RZ, RZ, UR10 ;  /* 0x0000000aff007e24 */ /* 0x001fe4000f8e00ff */
[----:B------:R-:W-:Y:S02]  /*1a8d0*/  IMAD.MOV.U32 R3, RZ, RZ, 0xff ;  /* 0x000000ffff037424 */ /* 0x000fe400078e00ff */
[----:B------:R-:W-:Y:S01]  /*1a8e0*/  IMAD.MOV.U32 R7, RZ, RZ, 0x1 ;  /* 0x00000001ff077424 */ /* 0x000fe200078e00ff */
[----:B------:R-:W-:-:S04]  /*1a8f0*/  LOP3.LUT R0, R0, 0xffff, RZ, 0xc0, !PT ;  /* 0x0000ffff00007812 */ /* 0x000fc800078ec0ff */
[----:B------:R-:W-:-:S05]  /*1a900*/  SHF.R.U32.HI R0, RZ, 0x5, R0 ;  /* 0x00000005ff007819 */ /* 0x000fca0000011600 */
[----:B------:R-:W-:Y:S01]  /*1a910*/  VIADD R2, R0, 0x10 ;  /* 0x0000001000027836 */ /* 0x000fe20000000000 */
[----:B------:R-:W-:Y:S01]  /*1a920*/  SHF.L.U32 R0, R3, R0, RZ ;  /* 0x0000000003007219 */ /* 0x000fe200000006ff */
[----:B-1----:R-:W-:-:S03]  /*1a930*/  ULEA UR6, UR5, UR4, 0x18 ;  /* 0x0000000405067291 */ /* 0x002fc6000f8ec0ff */
[----:B------:R-:W-:-:S04]  /*1a940*/  SHF.L.U32 R3, R7, R2, RZ ;  /* 0x0000000207037219 */ /* 0x000fc800000006ff */
[----:B------:R-:W-:Y:S02]  /*1a950*/  LOP3.LUT R0, R3, R0, RZ, 0xfc, !PT ;  /* 0x0000000003007212 */ /* 0x000fe400078efcff */
[----:B------:R-:W0:Y:S02]  /*1a960*/  LDS R5, [UR6] ;  /* 0x00000006ff057984 */ /* 0x000e240008000800 */
[C---:B------:R-:W-:Y:S02]  /*1a970*/  LOP3.LUT R2, R0.reuse, 0xffff, RZ, 0xc0, !PT ;  /* 0x0000ffff00027812 */ /* 0x040fe400078ec0ff */
[----:B0-----:R-:W-:-:S04]  /*1a980*/  LOP3.LUT R3, R0, 0xffff, R5, 0x80, !PT ;  /* 0x0000ffff00037812 */ /* 0x001fc800078e8005 */
[----:B------:R-:W-:-:S13]  /*1a990*/  ISETP.NE.AND P0, PT, R3, R2, PT ;  /* 0x000000020300720c */ /* 0x000fda0003f05270 */
[----:B------:R-:W-:Y:S05]  /*1a9a0*/  @P0 BRA `(.L_x_14) ;  /* 0x0000000000500947 */ /* 0x000fea0003800000 */
[----:B------:R-:W-:Y:S02]  /*1a9b0*/  SHF.R.U32.HI R5, RZ, 0x10, R5 ;  /* 0x00000010ff057819 */ /* 0x000fe40000011605 */
[----:B------:R-:W-:-:S04]  /*1a9c0*/  SHF.R.U32.HI R2, RZ, 0x10, R0 ;  /* 0x00000010ff027819 */ /* 0x000fc80000011600 */
[----:B------:R-:W-:-:S04]  /*1a9d0*/  LOP3.LUT R5, R5, R2, RZ, 0xc0, !PT ;  /* 0x0000000205057212 */ /* 0x000fc800078ec0ff */
[----:B------:R-:W-:-:S13]  /*1a9e0*/  ISETP.NE.AND P0, PT, R5, R2, PT ;  /* 0x000000020500720c */ /* 0x000fda0003f05270 */
[----:B------:R-:W-:Y:S05]  /*1a9f0*/  @P0 BRA `(.L_x_15) ;  /* 0x0000000000300947 */ /* 0x000fea0003800000 */
[----:B------:R-:W-:Y:S01]  /*1aa00*/  R2UR UR4, R0 ;  /* 0x00000000000472ca */ /* 0x000fe200000e0000 */
[----:B------:R-:W-:Y:S01]  /*1aa10*/  VOTEU.ANY UR5, UPT, PT ;  /* 0x0000000000057886 */ /* 0x000fe200038e0100 */
[----:B------:R-:W0:Y:S01]  /*1aa20*/  S2R R0, SR_LANEID ;  /* 0x0000000000007919 */ /* 0x000e220000000000 */
[----:B------:R-:W-:-:S10]  /*1aa30*/  UFLO.U32 UR5, UR5 ;  /* 0x00000005000572bd */ /* 0x000fd400080e0000 */
[----:B------:R-:W-:-:S06]  /*1aa40*/  ULOP3.LUT UR4, URZ, UR4, URZ, 0x33, !UPT ;  /* 0x00000004ff047292 */ /* 0x000fcc000f8e33ff */
[----:B------:R-:W-:-:S04]  /*1aa50*/  IMAD.U32 R2, RZ, RZ, UR4 ;  /* 0x00000004ff027e24 */ /* 0x000fc8000f8e00ff */
[----:B------:R-:W1:Y:S02]  /*1aa60*/  REDUX UR7, R2 ;  /* 0x00000000020773c4 */ /* 0x000e640000000000 */
[----:B------:R2:W-:Y:S01]  /*1aa70*/  UTCATOMSWS.AND URZ, UR4 ;  /* 0x0000000400ff79e3 */ /* 0x0005e20008000000 */
[----:B0-----:R-:W-:Y:S01]  /*1aa80*/  ISETP.EQ.U32.AND P0, PT, R0, UR5, PT ;  /* 0x0000000500007c0c */ /* 0x001fe2000bf02070 */
[----:B-1----:R-:W-:-:S12]  /*1aa90*/  IMAD.U32 R0, RZ, RZ, UR7 ;  /* 0x00000007ff007e24 */ /* 0x002fd8000f8e00ff */
[----:B------:R2:W-:Y:S01]  /*1aaa0*/  @P0 ATOMS.AND RZ, [UR6], R0 ;  /* 0x00000000ffff098c */ /* 0x0005e2000a800006 */
[----:B------:R-:W-:Y:S05]  /*1aab0*/  BRA `(.L_x_13) ;  /* 0x0000000000147947 */ /* 0x000fea0003800000 */
.L_x_15:
[----:B------:R-:W-:-:S07]  /*1aac0*/  MOV R2, 0x1aae0 ;  /* 0x0001aae000027802 */ /* 0x000fce0000000f00 */
[----:B------:R-:W-:Y:S05]  /*1aad0*/  CALL.REL.NOINC `($__internal_0_$__cuda_sm10x_tcgen05_guardrail_trap_col_being_dealloced_not_returned_by_alloc) ;  /* 0x0000000000387944 */ /* 0x000fea0003c00000 */
[----:B------:R-:W-:Y:S05]  /*1aae0*/  BRA `(.L_x_13) ;  /* 0x0000000000087947 */ /* 0x000fea0003800000 */
.L_x_14:
[----:B------:R-:W-:-:S07]  /*1aaf0*/  MOV R2, 0x1ab10 ;  /* 0x0001ab1000027802 */ /* 0x000fce0000000f00 */
[----:B------:R-:W-:Y:S05]  /*1ab00*/  CALL.REL.NOINC `($__internal_2_$__cuda_sm10x_tcgen05_guardrail_trap_unallocated_columns_being_dealloced) ;  /* 0x0000000000447944 */ /* 0x000fea0003c00000 */
.L_x_13:
[----:B------:R-:W-:Y:S01]  /*1ab10*/  NOP ;  /* 0x0000000000007918 */ /* 0x000fe20000000000 */
[----:B--2---:R-:W-:Y:S05]  /*1ab20*/  EXIT ;  /* 0x000000000000794d */ /* 0x004fea0003800000 */
.L_x_8:
[----:B-----5:R2:W-:Y:S04]  /*1ab30*/  STL [R1+0x264], R0 ;  /* 0x0002640001007387 */ /* 0x0205e80000100800 */
[----:B--2---:R-:W2:Y:S02]  /*1ab40*/  LDL R0, [R1+0x200] ;  /* 0x0002000001007983 */ /* 0x004ea40000100800 */
[----:B--2---:R2:W3:Y:S02]  /*1ab50*/  SYNCS.PHASECHK.TRANS64.TRYWAIT P2, [UR13], R0 ;  /* 0x00000000ff0075a7 */ /* 0x0044e4000804110d */
[----:B--2---:R2:W5:Y:S02]  /*1ab60*/  LDL.LU R0, [R1+0x264] ;  /* 0x0002640001007983 */ /* 0x0045640000300800 */
[----:B--23--:R-:W-:Y:S05]  /*1ab70*/  @!P2 BRA `(.L_x_8) ;  /* 0xfffffffc00eca947 */ /* 0x00cfea000383ffff */
[----:B------:R-:W-:Y:S05]  /*1ab80*/  BRA `(.L_x_16) ;  /* 0xffffff2800347947 */ /* 0x000fea000383ffff */
.L_x_12:
[----:B------:R-:W0:Y:S02]  /*1ab90*/  SYNCS.PHASECHK.TRANS64.TRYWAIT P0, [UR13], R2 ;  /* 0x00000002ff0075a7 */ /* 0x000e24000800110d */
[----:B0-----:R-:W-:Y:S05]  /*1aba0*/  @!P0 BRA `(.L_x_12) ;  /* 0xfffffffc00f88947 */ /* 0x001fea000383ffff */
[----:B------:R-:W-:Y:S05]  /*1abb0*/  BRA `(.L_x_11) ;  /* 0xffffff6800987947 */ /* 0x000fea000383ffff */
        .weak           $__internal_0_$__cuda_sm10x_tcgen05_guardrail_trap_col_being_dealloced_not_returned_by_alloc
        .type           $__internal_0_$__cuda_sm10x_tcgen05_guardrail_trap_col_being_dealloced_not_returned_by_alloc,@function
        .size           $__internal_0_$__cuda_sm10x_tcgen05_guardrail_trap_col_being_dealloced_not_returned_by_alloc,($__internal_1_$__cuda_sm10x_tcgen05_guardrail_trap_phase_invalid_during_alloc - $__internal_0_$__cuda_sm10x_tcgen05_guardrail_trap_col_being_dealloced_not_returned_by_alloc)
$__internal_0_$__cuda_sm10x_tcgen05_guardrail_trap_col_being_dealloced_not_returned_by_alloc:
[----:B------:R-:W-:Y:S05]  /*1abc0*/  BPT.TRAP 0x1 ;  /* 0x000000040000795c */ /* 0x000fea0000300000 */
[----:B------:R-:W-:-:S04]  /*1abd0*/  IMAD.MOV.U32 R3, RZ, RZ, 0x0 ;  /* 0x00000000ff037424 */ /* 0x000fc800078e00ff */
[----:B------:R-:W-:Y:S05]  /*1abe0*/  RET.REL.NODEC R2 `(matmul_kernel) ;  /* 0xfffffe5402047950 */ /* 0x000fea0003c3ffff */
        .weak           $__internal_1_$__cuda_sm10x_tcgen05_guardrail_trap_phase_invalid_during_alloc
        .type           $__internal_1_$__cuda_sm10x_tcgen05_guardrail_trap_phase_invalid_during_alloc,@function
        .size           $__internal_1_$__cuda_sm10x_tcgen05_guardrail_trap_phase_invalid_during_alloc,($__internal_2_$__cuda_sm10x_tcgen05_guardrail_trap_unallocated_columns_being_dealloced - $__internal_1_$__cuda_sm10x_tcgen05_guardrail_trap_phase_invalid_during_alloc)
$__internal_1_$__cuda_sm10x_tcgen05_guardrail_trap_phase_invalid_during_alloc:
[----:B------:R-:W-:Y:S05]  /*1abf0*/  BPT.TRAP 0x1 ;  /* 0x000000040000795c */ /* 0x000fea0000300000 */
[----:B------:R-:W-:-:S04]  /*1ac00*/  IMAD.MOV.U32 R3, RZ, RZ, 0x0 ;  /* 0x00000000ff037424 */ /* 0x000fc800078e00ff */
[----:B------:R-:W-:Y:S05]  /*1ac10*/  RET.REL.NODEC R2 `(matmul_kernel) ;  /* 0xfffffe5002f87950 */ /* 0x000fea0003c3ffff */
        .weak           $__internal_2_$__cuda_sm10x_tcgen05_guardrail_trap_unallocated_columns_being_dealloced
        .type           $__internal_2_$__cuda_sm10x_tcgen05_guardrail_trap_unallocated_columns_being_dealloced,@function
        .size           $__internal_2_$__cuda_sm10x_tcgen05_guardrail_trap_unallocated_columns_being_dealloced,(.L_x_20 - $__internal_2_$__cuda_sm10x_tcgen05_guardrail_trap_unallocated_columns_being_dealloced)
$__internal_2_$__cuda_sm10x_tcgen05_guardrail_trap_unallocated_columns_being_dealloced:
[----:B------:R-:W-:Y:S05]  /*1ac20*/  BPT.TRAP 0x1 ;  /* 0x000000040000795c */ /* 0x000fea0000300000 */
[----:B------:R-:W-:-:S04]  /*1ac30*/  IMAD.MOV.U32 R3, RZ, RZ, 0x0 ;  /* 0x00000000ff037424 */ /* 0x000fc800078e00ff */
[----:B------:R-:W-:Y:S05]  /*1ac40*/  RET.REL.NODEC R2 `(matmul_kernel) ;  /* 0xfffffe5002ec7950 */ /* 0x000fea0003c3ffff */
.L_x_17:
[----:B------:R-:W-:-:S00]  /*1ac50*/  BRA `(.L_x_17) ;  /* 0xfffffffc00fc7947 */ /* 0x000fc0000383ffff */
[----:B------:R-:W-:-:S00]  /*1ac60*/  NOP ;  /* 0x0000000000007918 */ /* 0x000fc00000000000 */
        /* <DEDUP_REMOVED lines=9> */
.L_x_20:


//--------------------- .nv.shared.matmul_kernel  --------------------------
	.section	.nv.shared.matmul_kernel,"aw",@nobits
	.sectionflags	@""
	.align	16
	.zero		1024


//--------------------- .nv.shared.reserved.0     --------------------------
	.section	.nv.shared.reserved.0,"aw",@nobits
	.align	8
	.weak		__nv_reservedSMEM_offset_0_alias
	.size		__nv_reservedSMEM_offset_0_alias, 0, 64
	.other		__nv_reservedSMEM_offset_0_alias,@"STO_CUDA_RESERVED_SHARED STV_DEFAULT"
__nv_reservedSMEM_offset_0_alias:
	.zero		0
.nv.shared.reserved.0:
	.zero		64
	.weak		__nv_reservedSMEM_allocation_phase
	.type		__nv_reservedSMEM_allocation_phase,@object
	.size		__nv_reservedSMEM_allocation_phase,(.L_0 - __nv_reservedSMEM_allocation_phase)
__nv_reservedSMEM_allocation_phase:
	.zero		1
.L_0:
	.zero		7
	.weak		__nv_reservedSMEM_devtool_atexit_pc
	.type		__nv_reservedSMEM_devtool_atexit_pc,@object
	.size		__nv_reservedSMEM_devtool_atexit_pc,(__nv_reservedSMEM_allocation_mask - __nv_reservedSMEM_devtool_atexit_pc)
__nv_reservedSMEM_devtool_atexit_pc:
	.zero		8
	.weak		__nv_reservedSMEM_allocation_mask
	.type		__nv_reservedSMEM_allocation_mask,@object
	.size		__nv_reservedSMEM_allocation_mask,(.L_2 - __nv_reservedSMEM_allocation_mask)
__nv_reservedSMEM_allocation_mask:
	.zero		4
.L_2:


//--------------------- .nv.constant0.matmul_kernel --------------------------
	.section	.nv.constant0.matmul_kernel,"a",@progbits
	.sectionflags	@""
	.align	4
.nv.constant0.matmul_kernel:
	.zero		976


//--------------------- SYMBOLS --------------------------

	.type		.nv.reservedSmem.offset0,@object
	.size		.nv.reservedSmem.offset0,0x4
	.type		.nv.reservedSmem.cap,@object
	.size		.nv.reservedSmem.cap,0x4
